def attn_fwd(
    Q,
    K,
    V,
    Out,
    Lse,
    sm_scale,
    stride_qz,
    stride_qh,
    stride_qm,
    stride_qk,
    stride_kz,
    stride_kh,
    stride_kn,
    stride_kk,
    stride_vz,
    stride_vh,
    stride_vn,
    stride_vk,
    stride_oz,
    stride_oh,
    stride_om,
    stride_ok,
    seqlen_q,
    seqlen_k,
    BLOCK_M: tl.constexpr,
    BLOCK_N: tl.constexpr,
    HEAD_DIM: tl.constexpr,
    CAUSAL: tl.constexpr,
):
    start_m = tl.program_id(0)
    off_hz = tl.program_id(1)
    q_off = off_hz * stride_qh
    k_off = off_hz * stride_kh
    v_off = off_hz * stride_vh
    offs_m = start_m * BLOCK_M + tl.arange(0, BLOCK_M)
    offs_d = tl.arange(0, HEAD_DIM)
    offs_n = tl.arange(0, BLOCK_N)
    q_ptrs = Q + q_off + offs_m[:, None] * stride_qm + offs_d[None, :] * stride_qk
    k_ptrs = K + k_off + offs_d[:, None] * stride_kk + offs_n[None, :] * stride_kn
    v_ptrs = V + v_off + offs_n[:, None] * stride_vn + offs_d[None, :] * stride_vk
    m_i = tl.full([BLOCK_M], float("-inf"), dtype=tl.float32)
    l_i = tl.zeros([BLOCK_M], dtype=tl.float32) + 1.0
    acc = tl.zeros([BLOCK_M, HEAD_DIM], dtype=tl.float32)
    q = tl.load(q_ptrs)
    acc, l_i, m_i = _attn_fwd_inner(
        acc,
        l_i,
        m_i,
        q,
        k_ptrs,
        v_ptrs,
        sm_scale,
        stride_kn,
        stride_vn,
        start_m,
        seqlen_k,
        BLOCK_M,
        BLOCK_N,
        HEAD_DIM,
        CAUSAL,
    )
    acc = acc / l_i[:, None]
    lse = m_i + tl.math.log2(l_i) / 1.4426950408889634
    o_ptrs = (
        Out
        + off_hz * stride_oh
        + offs_m[:, None] * stride_om
        + offs_d[None, :] * stride_ok
    )
    tl.store(o_ptrs, acc.to(Out.dtype.element_ty))
    tl.store(Lse + off_hz * seqlen_q + offs_m, lse)

# config = {"BLOCK_M": 64, "BLOCK_N": 64, "HEAD_DIM": 256, "arch": "sm_90", "causal": false, "dtype": "bf16", "num_stages": 2, "num_warps": 4}
# arch = sm_90


// ===== COMPILED SASS (sm_90a) =====

	.target	sm_90a

	.elftype	@"ET_EXEC"


//--------------------- .note.nv.tkinfo           --------------------------
	.section	.note.nv.tkinfo,"",@"SHT_NOTE"
	.sectionflags	@"SHF_NOTE_NV_TKINFO"
	.tkinfo
        /*0018*/ 	.word	0x00000002
        /*0030*/ 	.string	""
        /*0030*/ 	.string	"ptxas"
        /*0030*/ 	.string	"Cuda compilation tools, release 13.0, V13.0.88"
        /*0030*/ 	.string	"Build cuda_13.0.r13.0/compiler.36424714_0"
        /*0030*/ 	.string	"-v  -suppress-debug-info  -lineinfo  -arch sm_90a "



//--------------------- .note.nv.cuinfo           --------------------------
	.section	.note.nv.cuinfo,"",@"SHT_NOTE"
	.sectionflags	@"SHF_NOTE_NV_CUINFO"
        /*0018*/ 	.short	0x0002
        /*001a*/ 	.short	0x005a
        /*001c*/ 	.short	0x0082
	.zero		2


//--------------------- .nv.info                  --------------------------
	.section	.nv.info,"",@"SHT_CUDA_INFO"
	.align	4


	//----- nvinfo : EIATTR_REGCOUNT
	.align		4
        /*0000*/ 	.byte	0x04, 0x2f
        /*0002*/ 	.short	(.L_2 - .L_1)
	.align		4
.L_1:
        /*0004*/ 	.word	index@(attn_fwd)
        /*0008*/ 	.word	0x000000ff


	//----- nvinfo : EIATTR_FRAME_SIZE
	.align		4
.L_2:
        /*000c*/ 	.byte	0x04, 0x11
        /*000e*/ 	.short	(.L_4 - .L_3)
	.align		4
.L_3:
        /*0010*/ 	.word	index@(attn_fwd)
        /*0014*/ 	.word	0x00000538


	//----- nvinfo : EIATTR_MIN_STACK_SIZE
	.align		4
.L_4:
        /*0018*/ 	.byte	0x04, 0x12
        /*001a*/ 	.short	(.L_6 - .L_5)
	.align		4
.L_5:
        /*001c*/ 	.word	index@(attn_fwd)
        /*0020*/ 	.word	0x00000538
.L_6:


//--------------------- .nv.compat                --------------------------
	.section	.nv.compat,"",@"SHT_CUDA_COMPAT_INFO"
	.align	4
        /*0000*/ 	.byte	0x02, 0x09, 0x01, 0x00, 0x02, 0x02, 0x04, 0x00, 0x02, 0x05, 0x05, 0x00, 0x03, 0x07, 0x01, 0x01
        /*0010*/ 	.byte	0x02, 0x03, 0x00, 0x00, 0x02, 0x06, 0x01, 0x00, 0x04, 0x0b, 0x08, 0x00, 0x00, 0x00, 0x00, 0x00
        /*0020*/ 	.byte	0x00, 0x00, 0x00, 0x00


//--------------------- .nv.info.attn_fwd         --------------------------
	.section	.nv.info.attn_fwd,"",@"SHT_CUDA_INFO"
	.sectionflags	@""
	.align	4


	//----- nvinfo : EIATTR_CUDA_API_VERSION
	.align		4
        /*0000*/ 	.byte	0x04, 0x37
        /*0002*/ 	.short	(.L_8 - .L_7)
.L_7:
        /*0004*/ 	.word	0x00000082


	//----- nvinfo : EIATTR_KPARAM_INFO
	.align		4
.L_8:
        /*0008*/ 	.byte	0x04, 0x17
        /*000a*/ 	.short	(.L_10 - .L_9)
.L_9:
        /*000c*/ 	.word	0x00000000
        /*0010*/ 	.short	0x0019
        /*0012*/ 	.short	0x0080
        /*0014*/ 	.byte	0x00, 0xf4, 0x21, 0x00


	//----- nvinfo : EIATTR_KPARAM_INFO
	.align		4
.L_10:
        /*0018*/ 	.byte	0x04, 0x17
        /*001a*/ 	.short	(.L_12 - .L_11)
.L_11:
        /*001c*/ 	.word	0x00000000
        /*0020*/ 	.short	0x0018
        /*0022*/ 	.short	0x0078
        /*0024*/ 	.byte	0x00, 0xf4, 0x21, 0x00


	//----- nvinfo : EIATTR_KPARAM_INFO
	.align		4
.L_12:
        /*0028*/ 	.byte	0x04, 0x17
        /*002a*/ 	.short	(.L_14 - .L_13)
.L_13:
        /*002c*/ 	.word	0x00000000
        /*0030*/ 	.short	0x0017
        /*0032*/ 	.short	0x0070
        /*0034*/ 	.byte	0x00, 0xf0, 0x11, 0x00


	//----- nvinfo : EIATTR_KPARAM_INFO
	.align		4
.L_14:
        /*0038*/ 	.byte	0x04, 0x17
        /*003a*/ 	.short	(.L_16 - .L_15)
.L_15:
        /*003c*/ 	.word	0x00000000
        /*0040*/ 	.short	0x0016
        /*0042*/ 	.short	0x006c
        /*0044*/ 	.byte	0x00, 0xf0, 0x11, 0x00


	//----- nvinfo : EIATTR_KPARAM_INFO
	.align		4
.L_16:
        /*0048*/ 	.byte	0x04, 0x17
        /*004a*/ 	.short	(.L_18 - .L_17)
.L_17:
        /*004c*/ 	.word	0x00000000
        /*0050*/ 	.short	0x0015
        /*0052*/ 	.short	0x0068
        /*0054*/ 	.byte	0x00, 0xf0, 0x11, 0x00


	//----- nvinfo : EIATTR_KPARAM_INFO
	.align		4
.L_18:
        /*0058*/ 	.byte	0x04, 0x17
        /*005a*/ 	.short	(.L_20 - .L_19)
.L_19:
        /*005c*/ 	.word	0x00000000
        /*0060*/ 	.short	0x0014
        /*0062*/ 	.short	0x0064
        /*0064*/ 	.byte	0x00, 0xf0, 0x11, 0x00


	//----- nvinfo : EIATTR_KPARAM_INFO
	.align		4
.L_20:
        /*0068*/ 	.byte	0x04, 0x17
        /*006a*/ 	.short	(.L_22 - .L_21)
.L_21:
        /*006c*/ 	.word	0x00000000
        /*0070*/ 	.short	0x0013
        /*0072*/ 	.short	0x0060
        /*0074*/ 	.byte	0x00, 0xf0, 0x11, 0x00


	//----- nvinfo : EIATTR_KPARAM_INFO
	.align		4
.L_22:
        /*0078*/ 	.byte	0x04, 0x17
        /*007a*/ 	.short	(.L_24 - .L_23)
.L_23:
        /*007c*/ 	.word	0x00000000
        /*0080*/ 	.short	0x0012
        /*0082*/ 	.short	0x005c
        /*0084*/ 	.byte	0x00, 0xf0, 0x11, 0x00


	//----- nvinfo : EIATTR_KPARAM_INFO
	.align		4
.L_24:
        /*0088*/ 	.byte	0x04, 0x17
        /*008a*/ 	.short	(.L_26 - .L_25)
.L_25:
        /*008c*/ 	.word	0x00000000
        /*0090*/ 	.short	0x0011
        /*0092*/ 	.short	0x0058
        /*0094*/ 	.byte	0x00, 0xf0, 0x11, 0x00


	//----- nvinfo : EIATTR_KPARAM_INFO
	.align		4
.L_26:
        /*0098*/ 	.byte	0x04, 0x17
        /*009a*/ 	.short	(.L_28 - .L_27)
.L_27:
        /*009c*/ 	.word	0x00000000
        /*00a0*/ 	.short	0x0010
        /*00a2*/ 	.short	0x0054
        /*00a4*/ 	.byte	0x00, 0xf0, 0x11, 0x00


	//----- nvinfo : EIATTR_KPARAM_INFO
	.align		4
.L_28:
        /*00a8*/ 	.byte	0x04, 0x17
        /*00aa*/ 	.short	(.L_30 - .L_29)
.L_29:
        /*00ac*/ 	.word	0x00000000
        /*00b0*/ 	.short	0x000f
        /*00b2*/ 	.short	0x0050
        /*00b4*/ 	.byte	0x00, 0xf0, 0x11, 0x00


	//----- nvinfo : EIATTR_KPARAM_INFO
	.align		4
.L_30:
        /*00b8*/ 	.byte	0x04, 0x17
        /*00ba*/ 	.short	(.L_32 - .L_31)
.L_31:
        /*00bc*/ 	.word	0x00000000
        /*00c0*/ 	.short	0x000e
        /*00c2*/ 	.short	0x004c
        /*00c4*/ 	.byte	0x00, 0xf0, 0x11, 0x00


	//----- nvinfo : EIATTR_KPARAM_INFO
	.align		4
.L_32:
        /*00c8*/ 	.byte	0x04, 0x17
        /*00ca*/ 	.short	(.L_34 - .L_33)
.L_33:
        /*00cc*/ 	.word	0x00000000
        /*00d0*/ 	.short	0x000d
        /*00d2*/ 	.short	0x0048
        /*00d4*/ 	.byte	0x00, 0xf0, 0x11, 0x00


	//----- nvinfo : EIATTR_KPARAM_INFO
	.align		4
.L_34:
        /*00d8*/ 	.byte	0x04, 0x17
        /*00da*/ 	.short	(.L_36 - .L_35)
.L_35:
        /*00dc*/ 	.word	0x00000000
        /*00e0*/ 	.short	0x000c
        /*00e2*/ 	.short	0x0044
        /*00e4*/ 	.byte	0x00, 0xf0, 0x11, 0x00


	//----- nvinfo : EIATTR_KPARAM_INFO
	.align		4
.L_36:
        /*00e8*/ 	.byte	0x04, 0x17
        /*00ea*/ 	.short	(.L_38 - .L_37)
.L_37:
        /*00ec*/ 	.word	0x00000000
        /*00f0*/ 	.short	0x000b
        /*00f2*/ 	.short	0x0040
        /*00f4*/ 	.byte	0x00, 0xf0, 0x11, 0x00


	//----- nvinfo : EIATTR_KPARAM_INFO
	.align		4
.L_38:
        /*00f8*/ 	.byte	0x04, 0x17
        /*00fa*/ 	.short	(.L_40 - .L_39)
.L_39:
        /*00fc*/ 	.word	0x00000000
        /*0100*/ 	.short	0x000a
        /*0102*/ 	.short	0x003c
        /*0104*/ 	.byte	0x00, 0xf0, 0x11, 0x00


	//----- nvinfo : EIATTR_KPARAM_INFO
	.align		4
.L_40:
        /*0108*/ 	.byte	0x04, 0x17
        /*010a*/ 	.short	(.L_42 - .L_41)
.L_41:
        /*010c*/ 	.word	0x00000000
        /*0110*/ 	.short	0x0009
        /*0112*/ 	.short	0x0038
        /*0114*/ 	.byte	0x00, 0xf0, 0x11, 0x00


	//----- nvinfo : EIATTR_KPARAM_INFO
	.align		4
.L_42:
        /*0118*/ 	.byte	0x04, 0x17
        /*011a*/ 	.short	(.L_44 - .L_43)
.L_43:
        /*011c*/ 	.word	0x00000000
        /*0120*/ 	.short	0x0008
        /*0122*/ 	.short	0x0034
        /*0124*/ 	.byte	0x00, 0xf0, 0x11, 0x00


	//----- nvinfo : EIATTR_KPARAM_INFO
	.align		4
.L_44:
        /*0128*/ 	.byte	0x04, 0x17
        /*012a*/ 	.short	(.L_46 - .L_45)
.L_45:
        /*012c*/ 	.word	0x00000000
        /*0130*/ 	.short	0x0007
        /*0132*/ 	.short	0x0030
        /*0134*/ 	.byte	0x00, 0xf0, 0x11, 0x00


	//----- nvinfo : EIATTR_KPARAM_INFO
	.align		4
.L_46:
        /*0138*/ 	.byte	0x04, 0x17
        /*013a*/ 	.short	(.L_48 - .L_47)
.L_47:
        /*013c*/ 	.word	0x00000000
        /*0140*/ 	.short	0x0006
        /*0142*/ 	.short	0x002c
        /*0144*/ 	.byte	0x00, 0xf0, 0x11, 0x00


	//----- nvinfo : EIATTR_KPARAM_INFO
	.align		4
.L_48:
        /*0148*/ 	.byte	0x04, 0x17
        /*014a*/ 	.short	(.L_50 - .L_49)
.L_49:
        /*014c*/ 	.word	0x00000000
        /*0150*/ 	.short	0x0005
        /*0152*/ 	.short	0x0028
        /*0154*/ 	.byte	0x00, 0xf0, 0x11, 0x00


	//----- nvinfo : EIATTR_KPARAM_INFO
	.align		4
.L_50:
        /*0158*/ 	.byte	0x04, 0x17
        /*015a*/ 	.short	(.L_52 - .L_51)
.L_51:
        /*015c*/ 	.word	0x00000000
        /*0160*/ 	.short	0x0004
        /*0162*/ 	.short	0x0020
        /*0164*/ 	.byte	0x00, 0xf4, 0x21, 0x00


	//----- nvinfo : EIATTR_KPARAM_INFO
	.align		4
.L_52:
        /*0168*/ 	.byte	0x04, 0x17
        /*016a*/ 	.short	(.L_54 - .L_53)
.L_53:
        /*016c*/ 	.word	0x00000000
        /*0170*/ 	.short	0x0003
        /*0172*/ 	.short	0x0018
        /*0174*/ 	.byte	0x00, 0xf4, 0x21, 0x00


	//----- nvinfo : EIATTR_KPARAM_INFO
	.align		4
.L_54:
        /*0178*/ 	.byte	0x04, 0x17
        /*017a*/ 	.short	(.L_56 - .L_55)
.L_55:
        /*017c*/ 	.word	0x00000000
        /*0180*/ 	.short	0x0002
        /*0182*/ 	.short	0x0010
        /*0184*/ 	.byte	0x00, 0xf4, 0x21, 0x00


	//----- nvinfo : EIATTR_KPARAM_INFO
	.align		4
.L_56:
        /*0188*/ 	.byte	0x04, 0x17
        /*018a*/ 	.short	(.L_58 - .L_57)
.L_57:
        /*018c*/ 	.word	0x00000000
        /*0190*/ 	.short	0x0001
        /*0192*/ 	.short	0x0008
        /*0194*/ 	.byte	0x00, 0xf4, 0x21, 0x00


	//----- nvinfo : EIATTR_KPARAM_INFO
	.align		4
.L_58:
        /*0198*/ 	.byte	0x04, 0x17
        /*019a*/ 	.short	(.L_60 - .L_59)
.L_59:
        /*019c*/ 	.word	0x00000000
        /*01a0*/ 	.short	0x0000
        /*01a2*/ 	.short	0x0000
        /*01a4*/ 	.byte	0x00, 0xf4, 0x21, 0x00


	//----- nvinfo : EIATTR_SPARSE_MMA_MASK
	.align		4
.L_60:
        /*01a8*/ 	.byte	0x03, 0x50
        /*01aa*/ 	.short	0x0000


	//----- nvinfo : EIATTR_MAXREG_COUNT
	.align		4
        /*01ac*/ 	.byte	0x03, 0x1b
        /*01ae*/ 	.short	0x00ff


	//----- nvinfo : EIATTR_NUM_BARRIERS
	.align		4
        /*01b0*/ 	.byte	0x02, 0x4c
        /*01b2*/ 	.byte	0x01
	.zero		1


	//----- nvinfo : EIATTR_ANNOTATIONS
	.align		4
        /*01b4*/ 	.byte	0x04, 0x55
        /*01b6*/ 	.short	(.L_62 - .L_61)


	//   ....[0]....
.L_61:
        /*01b8*/ 	.word	0x00000001
        /*01bc*/ 	.byte	0x50, 0x26, 0x00, 0x00, 0x01, 0x00, 0x00, 0x00, 0x60, 0x26, 0x00, 0x00, 0x01, 0x00, 0x00, 0x00
        /* <DEDUP_REMOVED lines=223> */
        /*0fbc*/ 	.byte	0xd0, 0xc4, 0x00, 0x00


	//----- nvinfo : EIATTR_MERCURY_ISA_VERSION
	.align		4
.L_62:
        /*0fc0*/ 	.byte	0x03, 0x5f
        /*0fc2*/ 	.short	0x0101


	//----- nvinfo : EIATTR_COOP_GROUP_MASK_REGIDS
	.align		4
        /*0fc4*/ 	.byte	0x04, 0x29
        /*0fc6*/ 	.short	(.L_64 - .L_63)


	//   ....[0]....
.L_63:
        /*0fc8*/ 	.word	0xffffffff


	//   ....[1]....
        /*0fcc*/ 	.word	0xffffffff


	//   ....[2]....
        /*0fd0*/ 	.word	0xffffffff


	//   ....[3]....
        /*0fd4*/ 	.word	0xffffffff


	//   ....[4]....
        /*0fd8*/ 	.word	0xffffffff


	//   ....[5]....
        /*0fdc*/ 	.word	0xffffffff


	//   ....[6]....
        /*0fe0*/ 	.word	0xffffffff


	//   ....[7]....
        /*0fe4*/ 	.word	0xffffffff


	//----- nvinfo : EIATTR_COOP_GROUP_INSTR_OFFSETS
	.align		4
.L_64:
        /*0fe8*/ 	.byte	0x04, 0x28
        /*0fea*/ 	.short	(.L_66 - .L_65)


	//   ....[0]....
.L_65:
        /*0fec*/ 	.word	0x0000a480


	//   ....[1]....
        /*0ff0*/ 	.word	0x0000a540


	//   ....[2]....
        /*0ff4*/ 	.word	0x0000a910


	//   ....[3]....
        /*0ff8*/ 	.word	0x0000a970


	//   ....[4]....
        /*0ffc*/ 	.word	0x0000c370


	//   ....[5]....
        /*1000*/ 	.word	0x0000c380


	//   ....[6]....
        /*1004*/ 	.word	0x0000c3b0


	//   ....[7]....
        /*1008*/ 	.word	0x0000c3c0


	//----- nvinfo : EIATTR_EXIT_INSTR_OFFSETS
	.align		4
.L_66:
        /*100c*/ 	.byte	0x04, 0x1c
        /*100e*/ 	.short	(.L_68 - .L_67)


	//   ....[0]....
.L_67:
        /*1010*/ 	.word	0x00011800


	//   ....[1]....
        /*1014*/ 	.word	0x000118b0


	//----- nvinfo : EIATTR_REQNTID
	.align		4
.L_68:
        /*1018*/ 	.byte	0x04, 0x10
        /*101a*/ 	.short	(.L_70 - .L_69)
.L_69:
        /*101c*/ 	.word	0x00000080
        /*1020*/ 	.word	0x00000001
        /*1024*/ 	.word	0x00000001


	//----- nvinfo : EIATTR_CBANK_PARAM_SIZE
	.align		4
.L_70:
        /*1028*/ 	.byte	0x03, 0x19
        /*102a*/ 	.short	0x0088


	//----- nvinfo : EIATTR_PARAM_CBANK
	.align		4
        /*102c*/ 	.byte	0x04, 0x0a
        /*102e*/ 	.short	(.L_72 - .L_71)
	.align		4
.L_71:
        /*1030*/ 	.word	index@(.nv.constant0.attn_fwd)
        /*1034*/ 	.short	0x0210
        /*1036*/ 	.short	0x0088


	//----- nvinfo : EIATTR_SW_WAR
	.align		4
.L_72:
        /*1038*/ 	.byte	0x04, 0x36
        /*103a*/ 	.short	(.L_74 - .L_73)
.L_73:
        /*103c*/ 	.word	0x00000008
.L_74:


//--------------------- .nv.callgraph             --------------------------
	.section	.nv.callgraph,"",@"SHT_CUDA_CALLGRAPH"
	.align	4
	.sectionentsize	8
	.align		4
        /*0000*/ 	.word	0x00000000
	.align		4
        /*0004*/ 	.word	0xffffffff
	.align		4
        /*0008*/ 	.word	0x00000000
	.align		4
        /*000c*/ 	.word	0xfffffffe
	.align		4
        /*0010*/ 	.word	0x00000000
	.align		4
        /*0014*/ 	.word	0xfffffffd
	.align		4
        /*0018*/ 	.word	0x00000000
	.align		4
        /*001c*/ 	.word	0xfffffffc


//--------------------- .nv.constant4             --------------------------
	.section	.nv.constant4,"a",@progbits
	.align	8
	.align		8
.nv.constant4:
        /*0000*/ 	.dword	_$_str


//--------------------- .text.attn_fwd            --------------------------
	.section	.text.attn_fwd,"ax",@progbits
	.align	128
        .global         attn_fwd
        .type           attn_fwd,@function
        .size           attn_fwd,(.L_x_3 - attn_fwd)
        .other          attn_fwd,@"STO_CUDA_ENTRY STV_DEFAULT"
attn_fwd:
.text.attn_fwd:
[----:B------:R-:W0:Y:S01]  /*0000*/  LDC R1, c[0x0][0x28] ;  /* 0x00000a00ff017b82 */ /* 0x000e220000000800 */
[----:B------:R-:W1:Y:S07]  /*0010*/  S2R R5, SR_TID.X ;  /* 0x0000000000057919 */ /* 0x000e6e0000002100 */
[----:B------:R-:W2:Y:S01]  /*0020*/  LDC.64 R8, c[0x0][0x240] ;  /* 0x00009000ff087b82 */ /* 0x000ea20000000a00 */
[----:B------:R-:W-:Y:S01]  /*0030*/  ULDC.64 UR4, c[0x0][0x208] ;  /* 0x0000820000047ab9 */ /* 0x000fe20000000a00 */
[----:B0-----:R-:W-:Y:S01]  /*0040*/  VIADD R1, R1, 0xfffffac8 ;  /* 0xfffffac801017836 */ /* 0x001fe20000000000 */
[----:B------:R-:W0:Y:S01]  /*0050*/  S2R R3, SR_CTAID.X ;  /* 0x0000000000037919 */ /* 0x000e220000002500 */
[----:B------:R-:W2:Y:S04]  /*0060*/  S2R R184, SR_CTAID.Y ;  /* 0x0000000000b87919 */ /* 0x000ea80000002600 */
[----:B------:R-:W3:Y:S08]  /*0070*/  LDC R16, c[0x0][0x248] ;  /* 0x00009200ff107b82 */ /* 0x000ef00000000800 */
[----:B------:R-:W4:Y:S01]  /*0080*/  LDC.64 R10, c[0x0][0x210] ;  /* 0x00008400ff0a7b82 */ /* 0x000f220000000a00 */
[----:B-1----:R-:W-:-:S05]  /*0090*/  LOP3.LUT R6, R5, 0x3f, RZ, 0xc0, !PT ;  /* 0x0000003f05067812 */ /* 0x002fca00078ec0ff */
[----:B0-----:R-:W-:Y:S01]  /*00a0*/  IMAD R2, R3, 0x40, R6 ;  /* 0x0000004003027824 */ /* 0x001fe200078e0206 */
[----:B------:R-:W-:Y:S01]  /*00b0*/  SHF.R.U32.HI R3, RZ, 0x6, R5 ;  /* 0x00000006ff037819 */ /* 0x000fe20000011605 */
[----:B--2---:R-:W-:Y:S02]  /*00c0*/  IMAD R0, R184, R8, RZ ;  /* 0x00000008b8007224 */ /* 0x004fe400078e02ff */
[----:B------:R-:W-:Y:S01]  /*00d0*/  IMAD R2, R2, R9, RZ ;  /* 0x0000000902027224 */ /* 0x000fe200078e02ff */
[----:B------:R-:W-:Y:S01]  /*00e0*/  SGXT.U32 R3, R3, 0x1 ;  /* 0x000000010303781a */ /* 0x000fe20000000000 */
[C---:B------:R-:W-:Y:S02]  /*00f0*/  IMAD.SHL.U32 R7, R0.reuse, 0x2, RZ ;  /* 0x0000000200077824 */ /* 0x040fe400078e00ff */
[----:B------:R-:W-:Y:S01]  /*0100*/  IMAD.HI R0, R0, 0x2, RZ ;  /* 0x0000000200007827 */ /* 0x000fe200078e02ff */
[----:B------:R-:W-:-:S03]  /*0110*/  SHF.L.U32 R4, R2, 0x1, RZ ;  /* 0x0000000102047819 */ /* 0x000fc600000006ff */
[----:B---3--:R-:W-:Y:S02]  /*0120*/  IMAD R9, R3, R16, RZ ;  /* 0x0000001003097224 */ /* 0x008fe400078e02ff */
[----:B------:R-:W-:Y:S01]  /*0130*/  IMAD.HI R8, R2, 0x2, RZ ;  /* 0x0000000202087827 */ /* 0x000fe200078e02ff */
[----:B----4-:R-:W-:-:S03]  /*0140*/  IADD3 R2, P0, P1, R4, R10, R7 ;  /* 0x0000000a04027210 */ /* 0x010fc6000791e007 */
[----:B------:R-:W-:Y:S01]  /*0150*/  IMAD R7, R16, 0x2, R9 ;  /* 0x0000000210077824 */ /* 0x000fe200078e0209 */
[----:B------:R-:W-:Y:S02]  /*0160*/  IADD3.X R0, R8, R11, R0, P0, P1 ;  /* 0x0000000b08007210 */ /* 0x000fe400007e2400 */
[-C--:B------:R-:W-:Y:S01]  /*0170*/  LEA R10, P0, R9, R2.reuse, 0x1 ;  /* 0x00000002090a7211 */ /* 0x080fe200078008ff */
[C---:B------:R-:W-:Y:S01]  /*0180*/  IMAD R15, R16.reuse, 0x2, R7 ;  /* 0x00000002100f7824 */ /* 0x040fe200078e0207 */
[----:B------:R-:W-:Y:S02]  /*0190*/  LEA R12, P1, R7, R2, 0x1 ;  /* 0x00000002070c7211 */ /* 0x000fe400078208ff */
[-C--:B------:R-:W-:Y:S01]  /*01a0*/  LEA.HI.X.SX32 R11, R9, R0.reuse, 0x1, P0 ;  /* 0x00000000090b7211 */ /* 0x080fe200000f0eff */
[C---:B------:R-:W-:Y:S01]  /*01b0*/  IMAD R9, R16.reuse, 0x2, R15 ;  /* 0x0000000210097824 */ /* 0x040fe200078e020f */
[----:B------:R-:W-:Y:S02]  /*01c0*/  LEA.HI.X.SX32 R13, R7, R0, 0x1, P1 ;  /* 0x00000000070d7211 */ /* 0x000fe400008f0eff */
[----:B------:R-:W-:Y:S01]  /*01d0*/  LEA R14, P0, R15, R2, 0x1 ;  /* 0x000000020f0e7211 */ /* 0x000fe200078008ff */
[----:B------:R0:W2:Y:S01]  /*01e0*/  LDG.E.U16 R4, desc[UR4][R10.64] ;  /* 0x000000040a047981 */ /* 0x0000a2000c1e1500 */
[----:B------:R-:W-:-:S02]  /*01f0*/  LEA R17, R16, R9, 0x1 ;  /* 0x0000000910117211 */ /* 0x000fc400078e08ff */
[----:B------:R-:W-:Y:S01]  /*0200*/  LEA.HI.X.SX32 R15, R15, R0, 0x1, P0 ;  /* 0x000000000f0f7211 */ /* 0x000fe200000f0eff */
[----:B------:R1:W3:Y:S01]  /*0210*/  LDG.E.U16 R7, desc[UR4][R12.64] ;  /* 0x000000040c077981 */ /* 0x0002e2000c1e1500 */
[-C--:B------:R-:W-:Y:S01]  /*0220*/  LEA R20, P1, R17, R2.reuse, 0x1 ;  /* 0x0000000211147211 */ /* 0x080fe200078208ff */
[C---:B------:R-:W-:Y:S01]  /*0230*/  IMAD R23, R16.reuse, 0x2, R17 ;  /* 0x0000000210177824 */ /* 0x040fe200078e0211 */
[----:B------:R-:W-:Y:S01]  /*0240*/  LEA R18, P0, R9, R2, 0x1 ;  /* 0x0000000209127211 */ /* 0x000fe200078008ff */
[----:B------:R4:W5:Y:S02]  /*0250*/  LDG.E.U16 R8, desc[UR4][R14.64] ;  /* 0x000000040e087981 */ /* 0x000964000c1e1500 */
[C---:B0-----:R-:W-:Y:S01]  /*0260*/  IMAD R11, R16.reuse, 0x2, R23 ;  /* 0x00000002100b7824 */ /* 0x041fe200078e0217 */
[-C--:B------:R-:W-:Y:S02]  /*0270*/  LEA.HI.X.SX32 R21, R17, R0.reuse, 0x1, P1 ;  /* 0x0000000011157211 */ /* 0x080fe400008f0eff */
[----:B------:R-:W-:Y:S01]  /*0280*/  LEA.HI.X.SX32 R19, R9, R0, 0x1, P0 ;  /* 0x0000000009137211 */ /* 0x000fe200000f0eff */
[C---:B-1----:R-:W-:Y:S01]  /*0290*/  IMAD R13, R16.reuse, 0x2, R11 ;  /* 0x00000002100d7824 */ /* 0x042fe200078e020b */
[-C--:B------:R-:W-:Y:S01]  /*02a0*/  LEA R22, P0, R23, R2.reuse, 0x1 ;  /* 0x0000000217167211 */ /* 0x080fe200078008ff */
[----:B------:R-:W3:Y:S03]  /*02b0*/  LDG.E.U16 R10, desc[UR4][R20.64] ;  /* 0x00000004140a7981 */ /* 0x000ee6000c1e1500 */
[C---:B------:R-:W-:Y:S01]  /*02c0*/  LEA R17, R16.reuse, R13, 0x1 ;  /* 0x0000000d10117211 */ /* 0x040fe200078e08ff */
[----:B------:R0:W5:Y:S03]  /*02d0*/  LDG.E.U16 R9, desc[UR4][R18.64] ;  /* 0x0000000412097981 */ /* 0x000166000c1e1500 */
[----:B------:R-:W-:Y:S01]  /*02e0*/  LEA R28, P1, R17, R2, 0x1 ;  /* 0x00000002111c7211 */ /* 0x000fe200078208ff */
[----:B----4-:R-:W-:Y:S01]  /*02f0*/  IMAD R15, R16, 0x2, R17 ;  /* 0x00000002100f7824 */ /* 0x010fe200078e0211 */
[----:B------:R-:W-:-:S02]  /*0300*/  LEA.HI.X.SX32 R23, R23, R0, 0x1, P0 ;  /* 0x0000000017177211 */ /* 0x000fc400000f0eff */
[----:B------:R-:W-:Y:S01]  /*0310*/  LEA.HI.X.SX32 R29, R17, R0, 0x1, P1 ;  /* 0x00000000111d7211 */ /* 0x000fe200008f0eff */
[----:B------:R-:W-:Y:S01]  /*0320*/  IMAD R17, R16, 0x2, R15 ;  /* 0x0000000210117824 */ /* 0x000fe200078e020f */
[----:B------:R-:W-:-:S03]  /*0330*/  LEA R24, P0, R11, R2, 0x1 ;  /* 0x000000020b187211 */ /* 0x000fc600078008ff */
[C---:B0-----:R-:W-:Y:S01]  /*0340*/  IMAD R19, R16.reuse, 0x2, R17 ;  /* 0x0000000210137824 */ /* 0x041fe200078e0211 */
[----:B------:R-:W-:Y:S01]  /*0350*/  LEA.HI.X.SX32 R25, R11, R0, 0x1, P0 ;  /* 0x000000000b197211 */ /* 0x000fe200000f0eff */
[----:B------:R0:W4:Y:S01]  /*0360*/  LDG.E.U16 R14, desc[UR4][R28.64] ;  /* 0x000000041c0e7981 */ /* 0x000122000c1e1500 */
[C---:B------:R-:W-:Y:S02]  /*0370*/  LEA R26, P0, R13.reuse, R2, 0x1 ;  /* 0x000000020d1a7211 */ /* 0x040fe400078008ff */
[C---:B------:R-:W-:Y:S01]  /*0380*/  LEA R33, R16.reuse, R19, 0x1 ;  /* 0x0000001310217211 */ /* 0x040fe200078e08ff */
[----:B------:R1:W5:Y:S01]  /*0390*/  LDG.E.U16 R11, desc[UR4][R22.64] ;  /* 0x00000004160b7981 */ /* 0x000362000c1e1500 */
[----:B------:R-:W-:Y:S02]  /*03a0*/  LEA.HI.X.SX32 R27, R13, R0, 0x1, P0 ;  /* 0x000000000d1b7211 */ /* 0x000fe400000f0eff */
[C---:B------:R-:W-:Y:S01]  /*03b0*/  LEA R30, P0, R15.reuse, R2, 0x1 ;  /* 0x000000020f1e7211 */ /* 0x040fe200078008ff */
[----:B------:R-:W-:Y:S01]  /*03c0*/  IMAD R35, R16, 0x2, R33 ;  /* 0x0000000210237824 */ /* 0x000fe200078e0221 */
[----:B------:R1:W5:Y:S02]  /*03d0*/  LDG.E.U16 R12, desc[UR4][R24.64] ;  /* 0x00000004180c7981 */ /* 0x000364000c1e1500 */
[----:B------:R-:W-:-:S02]  /*03e0*/  LEA.HI.X.SX32 R31, R15, R0, 0x1, P0 ;  /* 0x000000000f1f7211 */ /* 0x000fc400000f0eff */
[C---:B------:R-:W-:Y:S01]  /*03f0*/  LEA R20, P0, R17.reuse, R2, 0x1 ;  /* 0x0000000211147211 */ /* 0x040fe200078008ff */
[C---:B0-----:R-:W-:Y:S01]  /*0400*/  IMAD R29, R16.reuse, 0x2, R35 ;  /* 0x00000002101d7824 */ /* 0x041fe200078e0223 */
[----:B------:R0:W5:Y:S02]  /*0410*/  LDG.E.U16 R13, desc[UR4][R26.64] ;  /* 0x000000041a0d7981 */ /* 0x000164000c1e1500 */
[----:B------:R-:W-:Y:S02]  /*0420*/  LEA.HI.X.SX32 R21, R17, R0, 0x1, P0 ;  /* 0x0000000011157211 */ /* 0x000fe400000f0eff */
[-C--:B-1----:R-:W-:Y:S01]  /*0430*/  LEA R22, P0, R19, R2.reuse, 0x1 ;  /* 0x0000000213167211 */ /* 0x082fe200078008ff */
[----:B------:R1:W5:Y:S01]  /*0440*/  LDG.E.U16 R15, desc[UR4][R30.64] ;  /* 0x000000041e0f7981 */ /* 0x000362000c1e1500 */
[----:B------:R-:W-:Y:S02]  /*0450*/  LEA R24, P1, R33, R2, 0x1 ;  /* 0x0000000221187211 */ /* 0x000fe400078208ff */
[----:B------:R-:W-:Y:S01]  /*0460*/  LEA.HI.X.SX32 R23, R19, R0, 0x1, P0 ;  /* 0x0000000013177211 */ /* 0x000fe200000f0eff */
[----:B------:R-:W5:Y:S01]  /*0470*/  LDG.E.U16 R17, desc[UR4][R20.64] ;  /* 0x0000000414117981 */ /* 0x000f62000c1e1500 */
[----:B0-----:R-:W-:Y:S01]  /*0480*/  LEA R26, P0, R35, R2, 0x1 ;  /* 0x00000002231a7211 */ /* 0x001fe200078008ff */
[----:B-1----:R-:W-:Y:S01]  /*0490*/  IMAD R31, R16, 0x2, R29 ;  /* 0x00000002101f7824 */ /* 0x002fe200078e021d */
[-C--:B------:R-:W-:Y:S01]  /*04a0*/  LEA.HI.X.SX32 R25, R33, R0.reuse, 0x1, P1 ;  /* 0x0000000021197211 */ /* 0x080fe200008f0eff */
[----:B------:R-:W5:Y:S01]  /*04b0*/  LDG.E.U16 R18, desc[UR4][R22.64] ;  /* 0x0000000416127981 */ /* 0x000f62000c1e1500 */
[----:B------:R-:W-:-:S02]  /*04c0*/  LEA.HI.X.SX32 R27, R35, R0, 0x1, P0 ;  /* 0x00000000231b7211 */ /* 0x000fc400000f0eff */
[----:B------:R-:W-:Y:S01]  /*04d0*/  LEA R33, R16, R31, 0x1 ;  /* 0x0000001f10217211 */ /* 0x000fe200078e08ff */
[----:B------:R0:W2:Y:S01]  /*04e0*/  LDG.E.U16 R19, desc[UR4][R24.64] ;  /* 0x0000000418137981 */ /* 0x0000a2000c1e1500 */
[----:B------:R-:W-:-:S03]  /*04f0*/  LEA R28, P0, R29, R2, 0x1 ;  /* 0x000000021d1c7211 */ /* 0x000fc600078008ff */
[C---:B------:R-:W-:Y:S01]  /*0500*/  IMAD R35, R16.reuse, 0x2, R33 ;  /* 0x0000000210237824 */ /* 0x040fe200078e0221 */
[----:B------:R-:W-:Y:S01]  /*0510*/  LEA.HI.X.SX32 R29, R29, R0, 0x1, P0 ;  /* 0x000000001d1d7211 */ /* 0x000fe200000f0eff */
[----:B------:R1:W5:Y:S01]  /*0520*/  LDG.E.U16 R20, desc[UR4][R26.64] ;  /* 0x000000041a147981 */ /* 0x000362000c1e1500 */
[----:B------:R-:W-:Y:S01]  /*0530*/  LEA R30, P0, R31, R2, 0x1 ;  /* 0x000000021f1e7211 */ /* 0x000fe200078008ff */
[----:B0-----:R-:W-:-:S03]  /*0540*/  IMAD R25, R16, 0x2, R35 ;  /* 0x0000000210197824 */ /* 0x001fc600078e0223 */
[----:B------:R-:W-:Y:S01]  /*0550*/  LEA.HI.X.SX32 R31, R31, R0, 0x1, P0 ;  /* 0x000000001f1f7211 */ /* 0x000fe200000f0eff */
[----:B------:R0:W5:Y:S01]  /*0560*/  LDG.E.U16 R21, desc[UR4][R28.64] ;  /* 0x000000041c157981 */ /* 0x000162000c1e1500 */
[----:B------:R-:W-:Y:S01]  /*0570*/  LEA R34, P0, R35, R2, 0x1 ;  /* 0x0000000223227211 */ /* 0x000fe200078008ff */
[----:B-1----:R-:W-:-:S03]  /*0580*/  IMAD R27, R16, 0x2, R25 ;  /* 0x00000002101b7824 */ /* 0x002fc600078e0219 */
[----:B------:R-:W-:Y:S01]  /*0590*/  LEA.HI.X.SX32 R35, R35, R0, 0x1, P0 ;  /* 0x0000000023237211 */ /* 0x000fe200000f0eff */
[----:B------:R1:W5:Y:S01]  /*05a0*/  LDG.E.U16 R22, desc[UR4][R30.64] ;  /* 0x000000041e167981 */ /* 0x000362000c1e1500 */
[C---:B------:R-:W-:Y:S02]  /*05b0*/  LEA R36, P0, R25.reuse, R2, 0x1 ;  /* 0x0000000219247211 */ /* 0x040fe400078008ff */
[C---:B------:R-:W-:Y:S01]  /*05c0*/  LEA R41, R16.reuse, R27, 0x1 ;  /* 0x0000001b10297211 */ /* 0x040fe200078e08ff */
[----:B------:R-:W5:Y:S01]  /*05d0*/  LDG.E.U16 R24, desc[UR4][R34.64] ;  /* 0x0000000422187981 */ /* 0x000f62000c1e1500 */
[----:B------:R-:W-:Y:S02]  /*05e0*/  LEA.HI.X.SX32 R37, R25, R0, 0x1, P0 ;  /* 0x0000000019257211 */ /* 0x000fe400000f0eff */
[-C--:B------:R-:W-:Y:S01]  /*05f0*/  LEA R32, P1, R33, R2.reuse, 0x1 ;  /* 0x0000000221207211 */ /* 0x080fe200078208ff */
[C---:B0-----:R-:W-:Y:S01]  /*0600*/  IMAD R29, R16.reuse, 0x2, R41 ;  /* 0x00000002101d7824 */ /* 0x041fe200078e0229 */
[----:B------:R-:W-:Y:S01]  /*0610*/  LEA R38, P0, R27, R2, 0x1 ;  /* 0x000000021b267211 */ /* 0x000fe200078008ff */
[----:B------:R-:W5:Y:S01]  /*0620*/  LDG.E.U16 R25, desc[UR4][R36.64] ;  /* 0x0000000424197981 */ /* 0x000f62000c1e1500 */
[-C--:B------:R-:W-:Y:S01]  /*0630*/  LEA.HI.X.SX32 R33, R33, R0.reuse, 0x1, P1 ;  /* 0x0000000021217211 */ /* 0x080fe200008f0eff */
[----:B-1----:R-:W-:Y:S01]  /*0640*/  IMAD R31, R16, 0x2, R29 ;  /* 0x00000002101f7824 */ /* 0x002fe200078e021d */
[----:B------:R-:W-:-:S02]  /*0650*/  LEA.HI.X.SX32 R39, R27, R0, 0x1, P0 ;  /* 0x000000001b277211 */ /* 0x000fc400000f0eff */
[C---:B------:R-:W-:Y:S01]  /*0660*/  LEA R42, P0, R29.reuse, R2, 0x1 ;  /* 0x000000021d2a7211 */ /* 0x040fe200078008ff */
[----:B------:R0:W5:Y:S03]  /*0670*/  LDG.E.U16 R23, desc[UR4][R32.64] ;  /* 0x0000000420177981 */ /* 0x000166000c1e1500 */
[----:B------:R-:W-:Y:S01]  /*0680*/  LEA.HI.X.SX32 R43, R29, R0, 0x1, P0 ;  /* 0x000000001d2b7211 */ /* 0x000fe200000f0eff */
[----:B------:R-:W-:Y:S01]  /*0690*/  IMAD R29, R16, 0x2, R31 ;  /* 0x00000002101d7824 */ /* 0x000fe200078e021f */
[-C--:B------:R-:W-:Y:S01]  /*06a0*/  LEA R40, P1, R41, R2.reuse, 0x1 ;  /* 0x0000000229287211 */ /* 0x080fe200078208ff */
[----:B------:R1:W5:Y:S01]  /*06b0*/  LDG.E.U16 R26, desc[UR4][R38.64] ;  /* 0x00000004261a7981 */ /* 0x000362000c1e1500 */
[----:B0-----:R-:W-:-:S03]  /*06c0*/  LEA R32, P0, R31, R2, 0x1 ;  /* 0x000000021f207211 */ /* 0x001fc600078008ff */
[----:B------:R-:W5:Y:S01]  /*06d0*/  LDG.E.U16 R28, desc[UR4][R42.64] ;  /* 0x000000042a1c7981 */ /* 0x000f62000c1e1500 */
[-C--:B------:R-:W-:Y:S02]  /*06e0*/  LEA.HI.X.SX32 R33, R31, R0.reuse, 0x1, P0 ;  /* 0x000000001f217211 */ /* 0x080fe400000f0eff */
[----:B------:R-:W-:Y:S02]  /*06f0*/  LEA R31, R16, R29, 0x1 ;  /* 0x0000001d101f7211 */ /* 0x000fe400078e08ff */
[----:B------:R-:W-:-:S03]  /*0700*/  LEA.HI.X.SX32 R41, R41, R0, 0x1, P1 ;  /* 0x0000000029297211 */ /* 0x000fc600008f0eff */
[C---:B------:R-:W-:Y:S01]  /*0710*/  IMAD R45, R16.reuse, 0x2, R31 ;  /* 0x00000002102d7824 */ /* 0x040fe200078e021f */
[C---:B------:R-:W-:Y:S01]  /*0720*/  LEA R34, P0, R29.reuse, R2, 0x1 ;  /* 0x000000021d227211 */ /* 0x040fe200078008ff */
[----:B------:R0:W5:Y:S03]  /*0730*/  LDG.E.U16 R27, desc[UR4][R40.64] ;  /* 0x00000004281b7981 */ /* 0x000166000c1e1500 */
[----:B------:R-:W-:Y:S02]  /*0740*/  LEA.HI.X.SX32 R35, R29, R0, 0x1, P0 ;  /* 0x000000001d237211 */ /* 0x000fe400000f0eff */
[-C--:B-1----:R-:W-:Y:S01]  /*0750*/  LEA R38, P0, R45, R2.reuse, 0x1 ;  /* 0x000000022d267211 */ /* 0x082fe200078008ff */
[----:B------:R-:W5:Y:S01]  /*0760*/  LDG.E.U16 R29, desc[UR4][R32.64] ;  /* 0x00000004201d7981 */ /* 0x000f62000c1e1500 */
[----:B0-----:R-:W-:Y:S01]  /*0770*/  IMAD R41, R16, 0x2, R45 ;  /* 0x0000000210297824 */ /* 0x001fe200078e022d */
[----:B------:R-:W-:-:S02]  /*0780*/  LEA R36, P1, R31, R2, 0x1 ;  /* 0x000000021f247211 */ /* 0x000fc400078208ff */
[----:B------:R-:W5:Y:S01]  /*0790*/  LDG.E.U16 R30, desc[UR4][R34.64] ;  /* 0x00000004221e7981 */ /* 0x000f62000c1e1500 */
[----:B------:R-:W-:Y:S01]  /*07a0*/  IMAD R43, R16, 0x2, R41 ;  /* 0x00000002102b7824 */ /* 0x000fe200078e0229 */
[----:B------:R-:W-:-:S04]  /*07b0*/  LEA.HI.X.SX32 R39, R45, R0, 0x1, P0 ;  /* 0x000000002d277211 */ /* 0x000fc800000f0eff */
[C---:B------:R-:W-:Y:S01]  /*07c0*/  LEA R45, R16.reuse, R43, 0x1 ;  /* 0x0000002b102d7211 */ /* 0x040fe200078e08ff */
[----:B------:R-:W5:Y:S01]  /*07d0*/  LDG.E.U16 R32, desc[UR4][R38.64] ;  /* 0x0000000426207981 */ /* 0x000f62000c1e1500 */
[----:B------:R-:W-:Y:S02]  /*07e0*/  LEA.HI.X.SX32 R37, R31, R0, 0x1, P1 ;  /* 0x000000001f257211 */ /* 0x000fe400008f0eff */
[C---:B------:R-:W-:Y:S01]  /*07f0*/  LEA R40, P0, R41.reuse, R2, 0x1 ;  /* 0x0000000229287211 */ /* 0x040fe200078008ff */
[----:B------:R-:W-:Y:S02]  /*0800*/  IMAD R47, R16, 0x2, R45 ;  /* 0x00000002102f7824 */ /* 0x000fe400078e022d */
[----:B------:R0:W5:Y:S01]  /*0810*/  LDG.E.U16 R31, desc[UR4][R36.64] ;  /* 0x00000004241f7981 */ /* 0x000162000c1e1500 */
[----:B------:R-:W-:Y:S02]  /*0820*/  LEA.HI.X.SX32 R41, R41, R0, 0x1, P0 ;  /* 0x0000000029297211 */ /* 0x000fe400000f0eff */
[----:B------:R-:W-:-:S02]  /*0830*/  LEA R42, P0, R43, R2, 0x1 ;  /* 0x000000022b2a7211 */ /* 0x000fc400078008ff */
[----:B------:R-:W-:Y:S01]  /*0840*/  LEA R44, P1, R45, R2, 0x1 ;  /* 0x000000022d2c7211 */ /* 0x000fe200078208ff */
[----:B------:R1:W5:Y:S01]  /*0850*/  LDG.E.U16 R33, desc[UR4][R40.64] ;  /* 0x0000000428217981 */ /* 0x000362000c1e1500 */
[----:B0-----:R-:W-:Y:S01]  /*0860*/  IMAD R37, R16, 0x2, R47 ;  /* 0x0000000210257824 */ /* 0x001fe200078e022f */
[----:B------:R-:W-:-:S03]  /*0870*/  LEA.HI.X.SX32 R43, R43, R0, 0x1, P0 ;  /* 0x000000002b2b7211 */ /* 0x000fc600000f0eff */
[C---:B------:R-:W-:Y:S01]  /*0880*/  IMAD R39, R16.reuse, 0x2, R37 ;  /* 0x0000000210277824 */ /* 0x040fe200078e0225 */
[C---:B------:R-:W-:Y:S01]  /*0890*/  LEA R46, P0, R47.reuse, R2, 0x1 ;  /* 0x000000022f2e7211 */ /* 0x040fe200078008ff */
[----:B------:R0:W5:Y:S03]  /*08a0*/  LDG.E.U16 R34, desc[UR4][R42.64] ;  /* 0x000000042a227981 */ /* 0x000166000c1e1500 */
[C---:B------:R-:W-:Y:S02]  /*08b0*/  LEA R53, R16.reuse, R39, 0x1 ;  /* 0x0000002710357211 */ /* 0x040fe400078e08ff */
[----:B------:R-:W-:Y:S02]  /*08c0*/  LEA.HI.X.SX32 R47, R47, R0, 0x1, P0 ;  /* 0x000000002f2f7211 */ /* 0x000fe400000f0eff */
[----:B------:R-:W-:Y:S01]  /*08d0*/  LEA R48, P0, R37, R2, 0x1 ;  /* 0x0000000225307211 */ /* 0x000fe200078008ff */
[C---:B-1----:R-:W-:Y:S01]  /*08e0*/  IMAD R41, R16.reuse, 0x2, R53 ;  /* 0x0000000210297824 */ /* 0x042fe200078e0235 */
[-C--:B------:R-:W-:Y:S01]  /*08f0*/  LEA.HI.X.SX32 R45, R45, R0.reuse, 0x1, P1 ;  /* 0x000000002d2d7211 */ /* 0x080fe200008f0eff */
[----:B------:R-:W5:Y:S01]  /*0900*/  LDG.E.U16 R36, desc[UR4][R46.64] ;  /* 0x000000042e247981 */ /* 0x000f62000c1e1500 */
[----:B------:R-:W-:Y:S01]  /*0910*/  LEA.HI.X.SX32 R49, R37, R0, 0x1, P0 ;  /* 0x0000000025317211 */ /* 0x000fe200000f0eff */
[C---:B0-----:R-:W-:Y:S01]  /*0920*/  IMAD R43, R16.reuse, 0x2, R41 ;  /* 0x00000002102b7824 */ /* 0x041fe200078e0229 */
[C---:B------:R-:W-:Y:S01]  /*0930*/  LEA R50, P0, R39.reuse, R2, 0x1 ;  /* 0x0000000227327211 */ /* 0x040fe200078008ff */
[----:B------:R0:W5:Y:S02]  /*0940*/  LDG.E.U16 R35, desc[UR4][R44.64] ;  /* 0x000000042c237981 */ /* 0x000164000c1e1500 */
[C---:B------:R-:W-:Y:S01]  /*0950*/  IMAD R55, R16.reuse, 0x2, R43 ;  /* 0x0000000210377824 */ /* 0x040fe200078e022b */
[----:B------:R-:W-:Y:S01]  /*0960*/  LEA.HI.X.SX32 R51, R39, R0, 0x1, P0 ;  /* 0x0000000027337211 */ /* 0x000fe200000f0eff */
[----:B------:R1:W5:Y:S03]  /*0970*/  LDG.E.U16 R37, desc[UR4][R48.64] ;  /* 0x0000000430257981 */ /* 0x000366000c1e1500 */
[----:B------:R-:W-:Y:S01]  /*0980*/  LEA R57, R16, R55, 0x1 ;  /* 0x0000003710397211 */ /* 0x000fe200078e08ff */
[----:B------:R1:W5:Y:S01]  /*0990*/  LDG.E.U16 R38, desc[UR4][R50.64] ;  /* 0x0000000432267981 */ /* 0x000362000c1e1500 */
[----:B0-----:R-:W-:-:S04]  /*09a0*/  LEA R44, P0, R41, R2, 0x1 ;  /* 0x00000002292c7211 */ /* 0x001fc800078008ff */
[----:B------:R-:W-:Y:S02]  /*09b0*/  LEA.HI.X.SX32 R45, R41, R0, 0x1, P0 ;  /* 0x00000000292d7211 */ /* 0x000fe400000f0eff */
[-C--:B------:R-:W-:Y:S02]  /*09c0*/  LEA R46, P0, R43, R2.reuse, 0x1 ;  /* 0x000000022b2e7211 */ /* 0x080fe400078008ff */
[----:B------:R-:W-:Y:S01]  /*09d0*/  LEA R52, P1, R53, R2, 0x1 ;  /* 0x0000000235347211 */ /* 0x000fe200078208ff */
[----:B------:R-:W5:Y:S01]  /*09e0*/  LDG.E.U16 R40, desc[UR4][R44.64] ;  /* 0x000000042c287981 */ /* 0x000f62000c1e1500 */
[----:B------:R-:W-:Y:S01]  /*09f0*/  LEA.HI.X.SX32 R47, R43, R0, 0x1, P0 ;  /* 0x000000002b2f7211 */ /* 0x000fe200000f0eff */
[----:B------:R-:W-:-:S04]  /*0a00*/  IMAD R43, R16, 0x2, R57 ;  /* 0x00000002102b7824 */ /* 0x000fc800078e0239 */
[C---:B------:R-:W-:Y:S01]  /*0a10*/  IMAD R59, R16.reuse, 0x2, R43 ;  /* 0x00000002103b7824 */ /* 0x040fe200078e022b */
[----:B-1----:R-:W-:Y:S01]  /*0a20*/  LEA R48, P0, R55, R2, 0x1 ;  /* 0x0000000237307211 */ /* 0x002fe200078008ff */
[----:B------:R-:W5:Y:S02]  /*0a30*/  LDG.E.U16 R41, desc[UR4][R46.64] ;  /* 0x000000042e297981 */ /* 0x000f64000c1e1500 */
[----:B------:R-:W-:-:S05]  /*0a40*/  IMAD R61, R16, 0x2, R59 ;  /* 0x00000002103d7824 */ /* 0x000fca00078e023b */
[----:B------:R-:W-:-:S05]  /*0a50*/  LEA R63, R16, R61, 0x1 ;  /* 0x0000003d103f7211 */ /* 0x000fca00078e08ff */
[C---:B------:R-:W-:Y:S01]  /*0a60*/  IMAD R65, R16.reuse, 0x2, R63 ;  /* 0x0000000210417824 */ /* 0x040fe200078e023f */
[-C--:B------:R-:W-:Y:S02]  /*0a70*/  LEA.HI.X.SX32 R53, R53, R0.reuse, 0x1, P1 ;  /* 0x0000000035357211 */ /* 0x080fe400008f0eff */
[----:B------:R-:W-:Y:S01]  /*0a80*/  LEA.HI.X.SX32 R49, R55, R0, 0x1, P0 ;  /* 0x0000000037317211 */ /* 0x000fe200000f0eff */
[C---:B------:R-:W-:Y:S01]  /*0a90*/  IMAD R67, R16.reuse, 0x2, R65 ;  /* 0x0000000210437824 */ /* 0x040fe200078e0241 */
[C---:B------:R-:W-:Y:S01]  /*0aa0*/  LEA R50, P0, R43.reuse, R2, 0x1 ;  /* 0x000000022b327211 */ /* 0x040fe200078008ff */
[----:B------:R0:W5:Y:S02]  /*0ab0*/  LDG.E.U16 R39, desc[UR4][R52.64] ;  /* 0x0000000434277981 */ /* 0x000164000c1e1500 */
[----:B------:R-:W-:Y:S01]  /*0ac0*/  IMAD R69, R16, 0x2, R67 ;  /* 0x0000000210457824 */ /* 0x000fe200078e0243 */
[----:B------:R-:W-:Y:S01]  /*0ad0*/  LEA.HI.X.SX32 R51, R43, R0, 0x1, P0 ;  /* 0x000000002b337211 */ /* 0x000fe200000f0eff */
[----:B------:R-:W5:Y:S01]  /*0ae0*/  LDG.E.U16 R42, desc[UR4][R48.64] ;  /* 0x00000004302a7981 */ /* 0x000f62000c1e1500 */
[----:B------:R-:W-:-:S02]  /*0af0*/  LEA R54, P1, R57, R2, 0x1 ;  /* 0x0000000239367211 */ /* 0x000fc400078208ff */
[C---:B------:R-:W-:Y:S01]  /*0b00*/  LEA R71, R16.reuse, R69, 0x1 ;  /* 0x0000004510477211 */ /* 0x040fe200078e08ff */
[----:B------:R-:W5:Y:S01]  /*0b10*/  LDG.E.U16 R44, desc[UR4][R50.64] ;  /* 0x00000004322c7981 */ /* 0x000f62000c1e1500 */
[----:B0-----:R-:W-:Y:S02]  /*0b20*/  LEA R52, P0, R59, R2, 0x1 ;  /* 0x000000023b347211 */ /* 0x001fe400078008ff */
[-C--:B------:R-:W-:Y:S02]  /*0b30*/  LEA.HI.X.SX32 R55, R57, R0.reuse, 0x1, P1 ;  /* 0x0000000039377211 */ /* 0x080fe400008f0eff */
[----:B------:R-:W-:Y:S02]  /*0b40*/  LEA.HI.X.SX32 R53, R59, R0, 0x1, P0 ;  /* 0x000000003b357211 */ /* 0x000fe400000f0eff */
[C---:B------:R-:W-:Y:S01]  /*0b50*/  LEA R56, P0, R61.reuse, R2, 0x1 ;  /* 0x000000023d387211 */ /* 0x040fe200078008ff */
[C---:B------:R-:W-:Y:S01]  /*0b60*/  IMAD R73, R16.reuse, 0x2, R71 ;  /* 0x0000000210497824 */ /* 0x040fe200078e0247 */
[----:B------:R0:W5:Y:S02]  /*0b70*/  LDG.E.U16 R43, desc[UR4][R54.64] ;  /* 0x00000004362b7981 */ /* 0x000164000c1e1500 */
[----:B------:R-:W-:Y:S01]  /*0b80*/  LEA.HI.X.SX32 R57, R61, R0, 0x1, P0 ;  /* 0x000000003d397211 */ /* 0x000fe200000f0eff */
[C---:B------:R-:W-:Y:S01]  /*0b90*/  IMAD R75, R16.reuse, 0x2, R73 ;  /* 0x00000002104b7824 */ /* 0x040fe200078e0249 */
[-C--:B------:R-:W-:Y:S01]  /*0ba0*/  LEA R58, P1, R63, R2.reuse, 0x1 ;  /* 0x000000023f3a7211 */ /* 0x080fe200078208ff */
[----:B------:R-:W5:Y:S01]  /*0bb0*/  LDG.E.U16 R45, desc[UR4][R52.64] ;  /* 0x00000004342d7981 */ /* 0x000f62000c1e1500 */
[----:B0-----:R-:W-:Y:S01]  /*0bc0*/  LEA R54, P0, R65, R2, 0x1 ;  /* 0x0000000241367211 */ /* 0x001fe200078008ff */
[----:B------:R-:W-:-:S02]  /*0bd0*/  IMAD R77, R16, 0x2, R75 ;  /* 0x00000002104d7824 */ /* 0x000fc400078e024b */
[----:B------:R0:W5:Y:S01]  /*0be0*/  LDG.E.U16 R46, desc[UR4][R56.64] ;  /* 0x00000004382e7981 */ /* 0x000162000c1e1500 */
[----:B------:R-:W-:Y:S02]  /*0bf0*/  LEA.HI.X.SX32 R55, R65, R0, 0x1, P0 ;  /* 0x0000000041377211 */ /* 0x000fe400000f0eff */
[----:B------:R-:W-:Y:S02]  /*0c00*/  LEA R60, P0, R67, R2, 0x1 ;  /* 0x00000002433c7211 */ /* 0x000fe400078008ff */
[-C--:B------:R-:W-:Y:S01]  /*0c10*/  LEA.HI.X.SX32 R59, R63, R0.reuse, 0x1, P1 ;  /* 0x000000003f3b7211 */ /* 0x080fe200008f0eff */
[----:B------:R-:W5:Y:S01]  /*0c20*/  LDG.E.U16 R48, desc[UR4][R54.64] ;  /* 0x0000000436307981 */ /* 0x000f62000c1e1500 */
[----:B------:R-:W-:Y:S02]  /*0c30*/  LEA.HI.X.SX32 R61, R67, R0, 0x1, P0 ;  /* 0x00000000433d7211 */ /* 0x000fe400000f0eff */
[----:B------:R-:W-:Y:S01]  /*0c40*/  LEA R67, R16, R77, 0x1 ;  /* 0x0000004d10437211 */ /* 0x000fe200078e08ff */
[----:B------:R1:W5:Y:S01]  /*0c50*/  LDG.E.U16 R47, desc[UR4][R58.64] ;  /* 0x000000043a2f7981 */ /* 0x000362000c1e1500 */
[----:B------:R-:W-:-:S03]  /*0c60*/  LEA R62, P0, R69, R2, 0x1 ;  /* 0x00000002453e7211 */ /* 0x000fc600078008ff */
[C---:B------:R-:W-:Y:S01]  /*0c70*/  IMAD R79, R16.reuse, 0x2, R67 ;  /* 0x00000002104f7824 */ /* 0x040fe200078e0243 */
[----:B0-----:R-:W-:Y:S01]  /*0c80*/  LEA R56, P1, R71, R2, 0x1 ;  /* 0x0000000247387211 */ /* 0x001fe200078208ff */
[----:B------:R0:W5:Y:S01]  /*0c90*/  LDG.E.U16 R49, desc[UR4][R60.64] ;  /* 0x000000043c317981 */ /* 0x000162000c1e1500 */
[-C--:B------:R-:W-:Y:S01]  /*0ca0*/  LEA.HI.X.SX32 R63, R69, R0.reuse, 0x1, P0 ;  /* 0x00000000453f7211 */ /* 0x080fe200000f0eff */
[C---:B------:R-:W-:Y:S01]  /*0cb0*/  IMAD R69, R16.reuse, 0x2, R79 ;  /* 0x0000000210457824 */ /* 0x040fe200078e024f */
[----:B------:R-:W-:Y:S02]  /*0cc0*/  LEA.HI.X.SX32 R57, R71, R0, 0x1, P1 ;  /* 0x0000000047397211 */ /* 0x000fe400008f0eff */
[C---:B-1----:R-:W-:Y:S01]  /*0cd0*/  LEA R58, P0, R73.reuse, R2, 0x1 ;  /* 0x00000002493a7211 */ /* 0x042fe200078008ff */
[----:B------:R-:W-:Y:S01]  /*0ce0*/  IMAD R71, R16, 0x2, R69 ;  /* 0x0000000210477824 */ /* 0x000fe200078e0245 */
[----:B------:R1:W5:Y:S02]  /*0cf0*/  LDG.E.U16 R50, desc[UR4][R62.64] ;  /* 0x000000043e327981 */ /* 0x000364000c1e1500 */
[----:B------:R-:W-:-:S02]  /*0d00*/  LEA.HI.X.SX32 R59, R73, R0, 0x1, P0 ;  /* 0x00000000493b7211 */ /* 0x000fc400000f0eff */
[C---:B------:R-:W-:Y:S01]  /*0d10*/  LEA R64, P0, R75.reuse, R2, 0x1 ;  /* 0x000000024b407211 */ /* 0x040fe200078008ff */
[----:B------:R-:W5:Y:S01]  /*0d20*/  LDG.E.U16 R51, desc[UR4][R56.64] ;  /* 0x0000000438337981 */ /* 0x000f62000c1e1500 */
[C---:B------:R-:W-:Y:S02]  /*0d30*/  LEA R73, R16.reuse, R71, 0x1 ;  /* 0x0000004710497211 */ /* 0x040fe400078e08ff */
[----:B------:R-:W-:Y:S01]  /*0d40*/  LEA.HI.X.SX32 R65, R75, R0, 0x1, P0 ;  /* 0x000000004b417211 */ /* 0x000fe200000f0eff */
[----:B------:R-:W5:Y:S02]  /*0d50*/  LDG.E.U16 R52, desc[UR4][R58.64] ;  /* 0x000000043a347981 */ /* 0x000f64000c1e1500 */
[C---:B------:R-:W-:Y:S01]  /*0d60*/  IMAD R75, R16.reuse, 0x2, R73 ;  /* 0x00000002104b7824 */ /* 0x040fe200078e0249 */
[C---:B0-----:R-:W-:Y:S01]  /*0d70*/  LEA R60, P0, R77.reuse, R2, 0x1 ;  /* 0x000000024d3c7211 */ /* 0x041fe200078008ff */
[----:B------:R0:W5:Y:S02]  /*0d80*/  LDG.E.U16 R53, desc[UR4][R64.64] ;  /* 0x0000000440357981 */ /* 0x000164000c1e1500 */
[----:B------:R-:W-:Y:S01]  /*0d90*/  IMAD R81, R16, 0x2, R75 ;  /* 0x0000000210517824 */ /* 0x000fe200078e024b */
[----:B------:R-:W-:-:S03]  /*0da0*/  LEA.HI.X.SX32 R61, R77, R0, 0x1, P0 ;  /* 0x000000004d3d7211 */ /* 0x000fc600000f0eff */
[C---:B------:R-:W-:Y:S01]  /*0db0*/  IMAD R77, R16.reuse, 0x2, R81 ;  /* 0x00000002104d7824 */ /* 0x040fe200078e0251 */
[C---:B-1----:R-:W-:Y:S01]  /*0dc0*/  LEA R62, P0, R79.reuse, R2, 0x1 ;  /* 0x000000024f3e7211 */ /* 0x042fe200078008ff */
[----:B------:R-:W5:Y:S03]  /*0dd0*/  LDG.E.U16 R54, desc[UR4][R60.64] ;  /* 0x000000043c367981 */ /* 0x000f66000c1e1500 */
[----:B------:R-:W-:Y:S02]  /*0de0*/  LEA R83, R16, R77, 0x1 ;  /* 0x0000004d10537211 */ /* 0x000fe400078e08ff */
[----:B------:R-:W-:-:S03]  /*0df0*/  LEA.HI.X.SX32 R63, R79, R0, 0x1, P0 ;  /* 0x000000004f3f7211 */ /* 0x000fc600000f0eff */
[C---:B------:R-:W-:Y:S01]  /*0e00*/  IMAD R79, R16.reuse, 0x2, R83 ;  /* 0x00000002104f7824 */ /* 0x040fe200078e0253 */
[----:B------:R-:W-:Y:S01]  /*0e10*/  LEA R66, P1, R67, R2, 0x1 ;  /* 0x0000000243427211 */ /* 0x000fe200078208ff */
[----:B------:R-:W5:Y:S02]  /*0e20*/  LDG.E.U16 R56, desc[UR4][R62.64] ;  /* 0x000000043e387981 */ /* 0x000f64000c1e1500 */
[----:B------:R-:W-:-:S04]  /*0e30*/  IMAD R85, R16, 0x2, R79 ;  /* 0x0000000210557824 */ /* 0x000fc800078e024f */
[----:B------:R-:W-:-:S05]  /*0e40*/  IMAD R87, R16, 0x2, R85 ;  /* 0x0000000210577824 */ /* 0x000fca00078e0255 */
[----:B------:R-:W-:-:S05]  /*0e50*/  LEA R89, R16, R87, 0x1 ;  /* 0x0000005710597211 */ /* 0x000fca00078e08ff */
[----:B------:R-:W-:-:S04]  /*0e60*/  IMAD R91, R16, 0x2, R89 ;  /* 0x00000002105b7824 */ /* 0x000fc800078e0259 */
[----:B------:R-:W-:-:S04]  /*0e70*/  IMAD R93, R16, 0x2, R91 ;  /* 0x00000002105d7824 */ /* 0x000fc800078e025b */
[----:B------:R-:W-:Y:S01]  /*0e80*/  IMAD R95, R16, 0x2, R93 ;  /* 0x00000002105f7824 */ /* 0x000fe200078e025d */
[----:B------:R-:W-:-:S04]  /*0e90*/  LEA R68, P0, R69, R2, 0x1 ;  /* 0x0000000245447211 */ /* 0x000fc800078008ff */
[C---:B------:R-:W-:Y:S02]  /*0ea0*/  LEA R97, R16.reuse, R95, 0x1 ;  /* 0x0000005f10617211 */ /* 0x040fe400078e08ff */
[-C--:B------:R-:W-:Y:S02]  /*0eb0*/  LEA.HI.X.SX32 R67, R67, R0.reuse, 0x1, P1 ;  /* 0x0000000043437211 */ /* 0x080fe400008f0eff */
[----:B------:R-:W-:Y:S01]  /*0ec0*/  LEA.HI.X.SX32 R69, R69, R0, 0x1, P0 ;  /* 0x0000000045457211 */ /* 0x000fe200000f0eff */
[C---:B------:R-:W-:Y:S01]  /*0ed0*/  IMAD R99, R16.reuse, 0x2, R97 ;  /* 0x0000000210637824 */ /* 0x040fe200078e0261 */
[C---:B0-----:R-:W-:Y:S01]  /*0ee0*/  LEA R64, P0, R71.reuse, R2, 0x1 ;  /* 0x0000000247407211 */ /* 0x041fe200078008ff */
[----:B------:R0:W5:Y:S02]  /*0ef0*/  LDG.E.U16 R55, desc[UR4][R66.64] ;  /* 0x0000000442377981 */ /* 0x000164000c1e1500 */
[C---:B------:R-:W-:Y:S01]  /*0f00*/  IMAD R101, R16.reuse, 0x2, R99 ;  /* 0x0000000210657824 */ /* 0x040fe200078e0263 */
[----:B------:R-:W-:Y:S01]  /*0f10*/  LEA.HI.X.SX32 R65, R71, R0, 0x1, P0 ;  /* 0x0000000047417211 */ /* 0x000fe200000f0eff */
[----:B------:R1:W5:Y:S01]  /*0f20*/  LDG.E.U16 R57, desc[UR4][R68.64] ;  /* 0x0000000444397981 */ /* 0x000362000c1e1500 */
[----:B------:R-:W-:Y:S01]  /*0f30*/  LEA R70, P1, R73, R2, 0x1 ;  /* 0x0000000249467211 */ /* 0x000fe200078208ff */
[----:B------:R-:W-:-:S02]  /*0f40*/  IMAD R103, R16, 0x2, R101 ;  /* 0x0000000210677824 */ /* 0x000fc400078e0265 */
[----:B------:R-:W5:Y:S01]  /*0f50*/  LDG.E.U16 R58, desc[UR4][R64.64] ;  /* 0x00000004403a7981 */ /* 0x000f62000c1e1500 */
[----:B0-----:R-:W-:-:S04]  /*0f60*/  LEA R66, P0, R75, R2, 0x1 ;  /* 0x000000024b427211 */ /* 0x001fc800078008ff */
[----:B------:R-:W-:Y:S02]  /*0f70*/  LEA.HI.X.SX32 R67, R75, R0, 0x1, P0 ;  /* 0x000000004b437211 */ /* 0x000fe400000f0eff */
[----:B------:R-:W-:Y:S02]  /*0f80*/  LEA R72, P0, R81, R2, 0x1 ;  /* 0x0000000251487211 */ /* 0x000fe400078008ff */
[-C--:B------:R-:W-:Y:S01]  /*0f90*/  LEA.HI.X.SX32 R71, R73, R0.reuse, 0x1, P1 ;  /* 0x0000000049477211 */ /* 0x080fe200008f0eff */
[----:B------:R-:W5:Y:S01]  /*0fa0*/  LDG.E.U16 R60, desc[UR4][R66.64] ;  /* 0x00000004423c7981 */ /* 0x000f62000c1e1500 */
[----:B------:R-:W-:Y:S02]  /*0fb0*/  LEA.HI.X.SX32 R73, R81, R0, 0x1, P0 ;  /* 0x0000000051497211 */ /* 0x000fe400000f0eff */
[----:B------:R-:W-:Y:S01]  /*0fc0*/  LEA R105, R16, R103, 0x1 ;  /* 0x0000006710697211 */ /* 0x000fe200078e08ff */
[----:B------:R0:W5:Y:S01]  /*0fd0*/  LDG.E.U16 R59, desc[UR4][R70.64] ;  /* 0x00000004463b7981 */ /* 0x000162000c1e1500 */
[----:B-1----:R-:W-:-:S03]  /*0fe0*/  LEA R68, P0, R77, R2, 0x1 ;  /* 0x000000024d447211 */ /* 0x002fc600078008ff */
[C---:B------:R-:W-:Y:S01]  /*0ff0*/  IMAD R107, R16.reuse, 0x2, R105 ;  /* 0x00000002106b7824 */ /* 0x040fe200078e0269 */
[----:B------:R-:W-:Y:S01]  /*1000*/  LEA.HI.X.SX32 R69, R77, R0, 0x1, P0 ;  /* 0x000000004d457211 */ /* 0x000fe200000f0eff */
[----:B------:R1:W5:Y:S01]  /*1010*/  LDG.E.U16 R61, desc[UR4][R72.64] ;  /* 0x00000004483d7981 */ /* 0x000362000c1e1500 */
[-C--:B0-----:R-:W-:Y:S01]  /*1020*/  LEA R70, P0, R79, R2.reuse, 0x1 ;  /* 0x000000024f467211 */ /* 0x081fe200078008ff */
[C---:B------:R-:W-:Y:S01]  /*1030*/  IMAD R109, R16.reuse, 0x2, R107 ;  /* 0x00000002106d7824 */ /* 0x040fe200078e026b */
[----:B------:R-:W-:Y:S01]  /*1040*/  LEA R74, P1, R83, R2, 0x1 ;  /* 0x00000002534a7211 */ /* 0x000fe200078208ff */
[----:B------:R-:W5:Y:S01]  /*1050*/  LDG.E.U16 R62, desc[UR4][R68.64] ;  /* 0x00000004443e7981 */ /* 0x000f62000c1e1500 */
[----:B------:R-:W-:Y:S02]  /*1060*/  LEA.HI.X.SX32 R71, R79, R0, 0x1, P0 ;  /* 0x000000004f477211 */ /* 0x000fe400000f0eff */
[----:B------:R-:W-:Y:S01]  /*1070*/  LEA R76, P0, R85, R2, 0x1 ;  /* 0x00000002554c7211 */ /* 0x000fe200078008ff */
[----:B------:R-:W-:Y:S01]  /*1080*/  IMAD R111, R16, 0x2, R109 ;  /* 0x00000002106f7824 */ /* 0x000fe200078e026d */
[-C--:B------:R-:W-:Y:S01]  /*1090*/  LEA.HI.X.SX32 R75, R83, R0.reuse, 0x1, P1 ;  /* 0x00000000534b7211 */ /* 0x080fe200008f0eff */
[----:B------:R-:W5:Y:S01]  /*10a0*/  LDG.E.U16 R64, desc[UR4][R70.64] ;  /* 0x0000000446407981 */ /* 0x000f62000c1e1500 */
[----:B------:R-:W-:-:S02]  /*10b0*/  LEA.HI.X.SX32 R77, R85, R0, 0x1, P0 ;  /* 0x00000000554d7211 */ /* 0x000fc400000f0eff */
[C---:B-1----:R-:W-:Y:S01]  /*10c0*/  LEA R72, P0, R87.reuse, R2, 0x1 ;  /* 0x0000000257487211 */ /* 0x042fe200078008ff */
[----:B------:R0:W5:Y:S01]  /*10d0*/  LDG.E.U16 R63, desc[UR4][R74.64] ;  /* 0x000000044a3f7981 */ /* 0x000162000c1e1500 */
[C---:B------:R-:W-:Y:S02]  /*10e0*/  LEA R113, R16.reuse, R111, 0x1 ;  /* 0x0000006f10717211 */ /* 0x040fe400078e08ff */
[----:B------:R-:W-:Y:S01]  /*10f0*/  LEA.HI.X.SX32 R73, R87, R0, 0x1, P0 ;  /* 0x0000000057497211 */ /* 0x000fe200000f0eff */
[----:B------:R1:W5:Y:S02]  /*1100*/  LDG.E.U16 R65, desc[UR4][R76.64] ;  /* 0x000000044c417981 */ /* 0x000364000c1e1500 */
[C---:B------:R-:W-:Y:S01]  /*1110*/  IMAD R115, R16.reuse, 0x2, R113 ;  /* 0x0000000210737824 */ /* 0x040fe200078e0271 */
[-C--:B------:R-:W-:Y:S01]  /*1120*/  LEA R78, P1, R89, R2.reuse, 0x1 ;  /* 0x00000002594e7211 */ /* 0x080fe200078208ff */
[----:B------:R-:W5:Y:S01]  /*1130*/  LDG.E.U16 R66, desc[UR4][R72.64] ;  /* 0x0000000448427981 */ /* 0x000f62000c1e1500 */
[----:B0-----:R-:W-:Y:S01]  /*1140*/  LEA R74, P0, R91, R2, 0x1 ;  /* 0x000000025b4a7211 */ /* 0x001fe200078008ff */
[----:B------:R-:W-:-:S03]  /*1150*/  IMAD R117, R16, 0x2, R115 ;  /* 0x0000000210757824 */ /* 0x000fc600078e0273 */
[----:B------:R-:W-:Y:S02]  /*1160*/  LEA.HI.X.SX32 R75, R91, R0, 0x1, P0 ;  /* 0x000000005b4b7211 */ /* 0x000fe400000f0eff */
[----:B------:R-:W-:Y:S02]  /*1170*/  LEA R80, P0, R93, R2, 0x1 ;  /* 0x000000025d507211 */ /* 0x000fe400078008ff */
[-C--:B------:R-:W-:Y:S01]  /*1180*/  LEA.HI.X.SX32 R79, R89, R0.reuse, 0x1, P1 ;  /* 0x00000000594f7211 */ /* 0x080fe200008f0eff */
[----:B------:R-:W5:Y:S01]  /*1190*/  LDG.E.U16 R68, desc[UR4][R74.64] ;  /* 0x000000044a447981 */ /* 0x000f62000c1e1500 */
[----:B------:R-:W-:Y:S01]  /*11a0*/  LEA.HI.X.SX32 R81, R93, R0, 0x1, P0 ;  /* 0x000000005d517211 */ /* 0x000fe200000f0eff */
[C---:B------:R-:W-:Y:S01]  /*11b0*/  IMAD R93, R16.reuse, 0x2, R117 ;  /* 0x00000002105d7824 */ /* 0x040fe200078e0275 */
[-C--:B-1----:R-:W-:Y:S01]  /*11c0*/  LEA R76, P0, R95, R2.reuse, 0x1 ;  /* 0x000000025f4c7211 */ /* 0x082fe200078008ff */
[----:B------:R0:W5:Y:S03]  /*11d0*/  LDG.E.U16 R67, desc[UR4][R78.64] ;  /* 0x000000044e437981 */ /* 0x000166000c1e1500 */
[----:B------:R-:W-:Y:S01]  /*11e0*/  LEA R119, R16, R93, 0x1 ;  /* 0x0000005d10777211 */ /* 0x000fe200078e08ff */
[----:B------:R1:W5:Y:S01]  /*11f0*/  LDG.E.U16 R69, desc[UR4][R80.64] ;  /* 0x0000000450457981 */ /* 0x000362000c1e1500 */
[----:B------:R-:W-:-:S02]  /*1200*/  LEA R82, P1, R97, R2, 0x1 ;  /* 0x0000000261527211 */ /* 0x000fc400078208ff */
[-C--:B------:R-:W-:Y:S01]  /*1210*/  LEA.HI.X.SX32 R77, R95, R0.reuse, 0x1, P0 ;  /* 0x000000005f4d7211 */ /* 0x080fe200000f0eff */
[C---:B------:R-:W-:Y:S01]  /*1220*/  IMAD R95, R16.reuse, 0x2, R119 ;  /* 0x00000002105f7824 */ /* 0x040fe200078e0277 */
[----:B------:R-:W-:Y:S02]  /*1230*/  LEA.HI.X.SX32 R83, R97, R0, 0x1, P1 ;  /* 0x0000000061537211 */ /* 0x000fe400008f0eff */
[C---:B0-----:R-:W-:Y:S01]  /*1240*/  LEA R78, P0, R99.reuse, R2, 0x1 ;  /* 0x00000002634e7211 */ /* 0x041fe200078008ff */
[C---:B------:R-:W-:Y:S01]  /*1250*/  IMAD R97, R16.reuse, 0x2, R95 ;  /* 0x0000000210617824 */ /* 0x040fe200078e025f */
[----:B------:R-:W5:Y:S02]  /*1260*/  LDG.E.U16 R70, desc[UR4][R76.64] ;  /* 0x000000044c467981 */ /* 0x000f64000c1e1500 */
[----:B------:R-:W-:Y:S01]  /*1270*/  LEA.HI.X.SX32 R79, R99, R0, 0x1, P0 ;  /* 0x00000000634f7211 */ /* 0x000fe200000f0eff */
[C---:B------:R-:W-:Y:S01]  /*1280*/  IMAD R99, R16.reuse, 0x2, R97 ;  /* 0x0000000210637824 */ /* 0x040fe200078e0261 */
[C---:B------:R-:W-:Y:S01]  /*1290*/  LEA R84, P0, R101.reuse, R2, 0x1 ;  /* 0x0000000265547211 */ /* 0x040fe200078008ff */
[----:B------:R0:W5:Y:S03]  /*12a0*/  LDG.E.U16 R71, desc[UR4][R82.64] ;  /* 0x0000000452477981 */ /* 0x000166000c1e1500 */
[----:B------:R-:W-:Y:S01]  /*12b0*/  LEA.HI.X.SX32 R85, R101, R0, 0x1, P0 ;  /* 0x0000000065557211 */ /* 0x000fe200000f0eff */
[----:B------:R-:W5:Y:S01]  /*12c0*/  LDG.E.U16 R72, desc[UR4][R78.64] ;  /* 0x000000044e487981 */ /* 0x000f62000c1e1500 */
[----:B------:R-:W-:-:S02]  /*12d0*/  LEA R101, R16, R99, 0x1 ;  /* 0x0000006310657211 */ /* 0x000fc400078e08ff */
[C---:B-1----:R-:W-:Y:S01]  /*12e0*/  LEA R80, P0, R103.reuse, R2, 0x1 ;  /* 0x0000000267507211 */ /* 0x042fe200078008ff */
[----:B------:R1:W5:Y:S02]  /*12f0*/  LDG.E.U16 R73, desc[UR4][R84.64] ;  /* 0x0000000454497981 */ /* 0x000364000c1e1500 */
[----:B------:R-:W-:Y:S01]  /*1300*/  IMAD R121, R16, 0x2, R101 ;  /* 0x0000000210797824 */ /* 0x000fe200078e0265 */
[----:B------:R-:W-:-:S03]  /*1310*/  LEA.HI.X.SX32 R81, R103, R0, 0x1, P0 ;  /* 0x0000000067517211 */ /* 0x000fc600000f0eff */
[C---:B------:R-:W-:Y:S01]  /*1320*/  IMAD R103, R16.reuse, 0x2, R121 ;  /* 0x0000000210677824 */ /* 0x040fe200078e0279 */
[C---:B0-----:R-:W-:Y:S01]  /*1330*/  LEA R82, P0, R107.reuse, R2, 0x1 ;  /* 0x000000026b527211 */ /* 0x041fe200078008ff */
[----:B------:R0:W5:Y:S02]  /*1340*/  LDG.E.U16 R74, desc[UR4][R80.64] ;  /* 0x00000004504a7981 */ /* 0x000164000c1e1500 */
[----:B------:R-:W-:Y:S01]  /*1350*/  IMAD R123, R16, 0x2, R103 ;  /* 0x00000002107b7824 */ /* 0x000fe200078e0267 */
[----:B------:R-:W-:-:S04]  /*1360*/  LEA.HI.X.SX32 R83, R107, R0, 0x1, P0 ;  /* 0x000000006b537211 */ /* 0x000fc800000f0eff */
[----:B------:R-:W-:Y:S01]  /*1370*/  LEA R107, R16, R123, 0x1 ;  /* 0x0000007b106b7211 */ /* 0x000fe200078e08ff */
[----:B------:R3:W5:Y:S01]  /*1380*/  LDG.E.U16 R76, desc[UR4][R82.64] ;  /* 0x00000004524c7981 */ /* 0x000762000c1e1500 */
[----:B------:R-:W-:-:S03]  /*1390*/  LEA R88, P0, R109, R2, 0x1 ;  /* 0x000000026d587211 */ /* 0x000fc600078008ff */
[C---:B------:R-:W-:Y:S01]  /*13a0*/  IMAD R125, R16.reuse, 0x2, R107 ;  /* 0x00000002107d7824 */ /* 0x040fe200078e026b */
[----:B------:R-:W-:Y:S02]  /*13b0*/  LEA.HI.X.SX32 R89, R109, R0, 0x1, P0 ;  /* 0x000000006d597211 */ /* 0x000fe400000f0eff */
[-C--:B-1----:R-:W-:Y:S01]  /*13c0*/  LEA R84, P0, R111, R2.reuse, 0x1 ;  /* 0x000000026f547211 */ /* 0x082fe200078008ff */
[C---:B------:R-:W-:Y:S01]  /*13d0*/  IMAD R127, R16.reuse, 0x2, R125 ;  /* 0x00000002107f7824 */ /* 0x040fe200078e027d */
[----:B------:R-:W-:Y:S01]  /*13e0*/  LEA R86, P1, R105, R2, 0x1 ;  /* 0x0000000269567211 */ /* 0x000fe200078208ff */
[----:B------:R1:W5:Y:S01]  /*13f0*/  LDG.E.U16 R77, desc[UR4][R88.64] ;  /* 0x00000004584d7981 */ /* 0x000362000c1e1500 */
[----:B------:R-:W-:Y:S01]  /*1400*/  LEA.HI.X.SX32 R85, R111, R0, 0x1, P0 ;  /* 0x000000006f557211 */ /* 0x000fe200000f0eff */
[C---:B------:R-:W-:Y:S01]  /*1410*/  IMAD R111, R16.reuse, 0x2, R127 ;  /* 0x00000002106f7824 */ /* 0x040fe200078e027f */
[----:B0-----:R-:W-:Y:S02]  /*1420*/  LEA R80, P0, R115, R2, 0x1 ;  /* 0x0000000273507211 */ /* 0x001fe400078008ff */
[----:B------:R-:W-:Y:S01]  /*1430*/  LEA.HI.X.SX32 R87, R105, R0, 0x1, P1 ;  /* 0x0000000069577211 */ /* 0x000fe200008f0eff */
[----:B------:R-:W5:Y:S01]  /*1440*/  LDG.E.U16 R78, desc[UR4][R84.64] ;  /* 0x00000004544e7981 */ /* 0x000f62000c1e1500 */
[----:B------:R-:W-:-:S02]  /*1450*/  LEA R129, R16, R111, 0x1 ;  /* 0x0000006f10817211 */ /* 0x000fc400078e08ff */
[----:B------:R-:W-:Y:S01]  /*1460*/  LEA.HI.X.SX32 R81, R115, R0, 0x1, P0 ;  /* 0x0000000073517211 */ /* 0x000fe200000f0eff */
[----:B------:R0:W5:Y:S02]  /*1470*/  LDG.E.U16 R75, desc[UR4][R86.64] ;  /* 0x00000004564b7981 */ /* 0x000164000c1e1500 */
[C---:B------:R-:W-:Y:S01]  /*1480*/  IMAD R115, R16.reuse, 0x2, R129 ;  /* 0x0000000210737824 */ /* 0x040fe200078e0281 */
[C---:B---3--:R-:W-:Y:S01]  /*1490*/  LEA R82, P0, R117.reuse, R2, 0x1 ;  /* 0x0000000275527211 */ /* 0x048fe200078008ff */
[----:B------:R3:W5:Y:S02]  /*14a0*/  LDG.E.U16 R92, desc[UR4][R80.64] ;  /* 0x00000004505c7981 */ /* 0x000764000c1e1500 */
[C---:B------:R-:W-:Y:S01]  /*14b0*/  IMAD R131, R16.reuse, 0x2, R115 ;  /* 0x0000000210837824 */ /* 0x040fe200078e0273 */
[----:B------:R-:W-:Y:S02]  /*14c0*/  LEA.HI.X.SX32 R83, R117, R0, 0x1, P0 ;  /* 0x0000000075537211 */ /* 0x000fe400000f0eff */
[----:B------:R-:W-:Y:S01]  /*14d0*/  LEA R90, P1, R113, R2, 0x1 ;  /* 0x00000002715a7211 */ /* 0x000fe200078208ff */
[----:B------:R-:W-:-:S03]  /*14e0*/  IMAD R117, R16, 0x2, R131 ;  /* 0x0000000210757824 */ /* 0x000fc600078e0283 */
[----:B------:R-:W-:Y:S02]  /*14f0*/  LEA.HI.X.SX32 R91, R113, R0, 0x1, P1 ;  /* 0x00000000715b7211 */ /* 0x000fe400008f0eff */
[C---:B-1----:R-:W-:Y:S02]  /*1500*/  LEA R88, P1, R119.reuse, R2, 0x1 ;  /* 0x0000000277587211 */ /* 0x042fe400078208ff */
[----:B------:R-:W-:Y:S01]  /*1510*/  LEA R133, R16, R117, 0x1 ;  /* 0x0000007510857211 */ /* 0x000fe200078e08ff */
[----:B------:R-:W5:Y:S01]  /*1520*/  LDG.E.U16 R79, desc[UR4][R90.64] ;  /* 0x000000045a4f7981 */ /* 0x000f62000c1e1500 */
[----:B------:R-:W-:-:S03]  /*1530*/  LEA.HI.X.SX32 R89, R119, R0, 0x1, P1 ;  /* 0x0000000077597211 */ /* 0x000fc600008f0eff */
[----:B------:R-:W-:Y:S01]  /*1540*/  IMAD R119, R16, 0x2, R133 ;  /* 0x0000000210777824 */ /* 0x000fe200078e0285 */
[----:B0-----:R-:W-:-:S03]  /*1550*/  LEA R86, P0, R93, R2, 0x1 ;  /* 0x000000025d567211 */ /* 0x001fc600078008ff */
[----:B------:R-:W-:Y:S01]  /*1560*/  IMAD R135, R16, 0x2, R119 ;  /* 0x0000000210877824 */ /* 0x000fe200078e0277 */
[----:B------:R-:W-:-:S03]  /*1570*/  LEA.HI.X.SX32 R87, R93, R0, 0x1, P0 ;  /* 0x000000005d577211 */ /* 0x000fc600000f0eff */
[C---:B------:R-:W-:Y:S01]  /*1580*/  IMAD R105, R16.reuse, 0x2, R135 ;  /* 0x0000000210697824 */ /* 0x040fe200078e0287 */
[C---:B------:R-:W-:Y:S01]  /*1590*/  LEA R84, P0, R95.reuse, R2, 0x1 ;  /* 0x000000025f547211 */ /* 0x040fe200078008ff */
[----:B------:R0:W5:Y:S03]  /*15a0*/  LDG.E.U16 R93, desc[UR4][R82.64] ;  /* 0x00000004525d7981 */ /* 0x000166000c1e1500 */
[C---:B------:R-:W-:Y:S01]  /*15b0*/  LEA R137, R16.reuse, R105, 0x1 ;  /* 0x0000006910897211 */ /* 0x040fe200078e08ff */
[----:B------:R-:W5:Y:S01]  /*15c0*/  LDG.E.U16 R94, desc[UR4][R86.64] ;  /* 0x00000004565e7981 */ /* 0x000f62000c1e1500 */
[----:B------:R-:W-:Y:S02]  /*15d0*/  LEA.HI.X.SX32 R85, R95, R0, 0x1, P0 ;  /* 0x000000005f557211 */ /* 0x000fe400000f0eff */
[C---:B---3--:R-:W-:Y:S01]  /*15e0*/  LEA R80, P0, R97.reuse, R2, 0x1 ;  /* 0x0000000261507211 */ /* 0x048fe200078008ff */
[C---:B------:R-:W-:Y:S01]  /*15f0*/  IMAD R139, R16.reuse, 0x2, R137 ;  /* 0x00000002108b7824 */ /* 0x040fe200078e0289 */
[----:B------:R1:W3:Y:S02]  /*1600*/  LDG.E.U16 R95, desc[UR4][R88.64] ;  /* 0x00000004585f7981 */ /* 0x0002e4000c1e1500 */
[----:B------:R-:W-:Y:S01]  /*1610*/  LEA.HI.X.SX32 R81, R97, R0, 0x1, P0 ;  /* 0x0000000061517211 */ /* 0x000fe200000f0eff */
[C---:B------:R-:W-:Y:S01]  /*1620*/  IMAD R141, R16.reuse, 0x2, R139 ;  /* 0x00000002108d7824 */ /* 0x040fe200078e028b */
[C---:B0-----:R-:W-:Y:S01]  /*1630*/  LEA R82, P0, R99.reuse, R2, 0x1 ;  /* 0x0000000263527211 */ /* 0x041fe200078008ff */
[----:B------:R0:W3:Y:S02]  /*1640*/  LDG.E.U16 R98, desc[UR4][R84.64] ;  /* 0x0000000454627981 */ /* 0x0000e4000c1e1500 */
[----:B------:R-:W-:Y:S01]  /*1650*/  IMAD R109, R16, 0x2, R141 ;  /* 0x00000002106d7824 */ /* 0x000fe200078e028d */
[----:B------:R-:W-:-:S02]  /*1660*/  LEA.HI.X.SX32 R83, R99, R0, 0x1, P0 ;  /* 0x0000000063537211 */ /* 0x000fc400000f0eff */
[C---:B-1----:R-:W-:Y:S01]  /*1670*/  LEA R88, P0, R121.reuse, R2, 0x1 ;  /* 0x0000000279587211 */ /* 0x042fe200078008ff */
[----:B------:R-:W3:Y:S03]  /*1680*/  LDG.E.U16 R99, desc[UR4][R80.64] ;  /* 0x0000000450637981 */ /* 0x000ee6000c1e1500 */
[----:B------:R-:W-:Y:S01]  /*1690*/  LEA.HI.X.SX32 R89, R121, R0, 0x1, P0 ;  /* 0x0000000079597211 */ /* 0x000fe200000f0eff */
[----:B------:R1:W3:Y:S01]  /*16a0*/  LDG.E.U16 R100, desc[UR4][R82.64] ;  /* 0x0000000452647981 */ /* 0x0002e2000c1e1500 */
[C---:B0-----:R-:W-:Y:S02]  /*16b0*/  LEA R84, P0, R103.reuse, R2, 0x1 ;  /* 0x0000000267547211 */ /* 0x041fe400078008ff */
[----:B------:R-:W-:Y:S01]  /*16c0*/  LEA R121, R16, R109, 0x1 ;  /* 0x0000006d10797211 */ /* 0x000fe200078e08ff */
[----:B------:R-:W3:Y:S01]  /*16d0*/  LDG.E.U16 R104, desc[UR4][R88.64] ;  /* 0x0000000458687981 */ /* 0x000ee2000c1e1500 */
[----:B------:R-:W-:-:S03]  /*16e0*/  LEA.HI.X.SX32 R85, R103, R0, 0x1, P0 ;  /* 0x0000000067557211 */ /* 0x000fc600000f0eff */
[C---:B------:R-:W-:Y:S01]  /*16f0*/  IMAD R103, R16.reuse, 0x2, R121 ;  /* 0x0000000210677824 */ /* 0x040fe200078e0279 */
[----:B------:R-:W-:Y:S01]  /*1700*/  LEA R90, P0, R123, R2, 0x1 ;  /* 0x000000027b5a7211 */ /* 0x000fe200078008ff */
[----:B------:R-:W3:Y:S02]  /*1710*/  LDG.E.U16 R106, desc[UR4][R84.64] ;  /* 0x00000004546a7981 */ /* 0x000ee4000c1e1500 */
[----:B------:R-:W-:-:S04]  /*1720*/  IMAD R143, R16, 0x2, R103 ;  /* 0x00000002108f7824 */ /* 0x000fc800078e0267 */
[C---:B------:R-:W-:Y:S01]  /*1730*/  IMAD R113, R16.reuse, 0x2, R143 ;  /* 0x0000000210717824 */ /* 0x040fe200078e028f */
[----:B------:R-:W-:Y:S02]  /*1740*/  LEA R86, P1, R101, R2, 0x1 ;  /* 0x0000000265567211 */ /* 0x000fe400078208ff */
[----:B------:R-:W-:Y:S02]  /*1750*/  LEA.HI.X.SX32 R91, R123, R0, 0x1, P0 ;  /* 0x000000007b5b7211 */ /* 0x000fe400000f0eff */
[----:B-1----:R-:W-:Y:S02]  /*1760*/  LEA R82, P0, R125, R2, 0x1 ;  /* 0x000000027d527211 */ /* 0x002fe400078008ff */
[C---:B------:R-:W-:Y:S02]  /*1770*/  LEA R123, R16.reuse, R113, 0x1 ;  /* 0x00000071107b7211 */ /* 0x040fe400078e08ff */
[-C--:B------:R-:W-:Y:S02]  /*1780*/  LEA.HI.X.SX32 R87, R101, R0.reuse, 0x1, P1 ;  /* 0x0000000065577211 */ /* 0x080fe400008f0eff */
[----:B------:R-:W-:Y:S01]  /*1790*/  LEA.HI.X.SX32 R83, R125, R0, 0x1, P0 ;  /* 0x000000007d537211 */ /* 0x000fe200000f0eff */
[----:B------:R-:W-:-:S02]  /*17a0*/  IMAD R125, R16, 0x2, R123 ;  /* 0x00000002107d7824 */ /* 0x000fc400078e027b */
[----:B------:R0:W3:Y:S02]  /*17b0*/  LDG.E.U16 R101, desc[UR4][R86.64] ;  /* 0x0000000456657981 */ /* 0x0000e4000c1e1500 */
[----:B------:R-:W-:Y:S01]  /*17c0*/  IMAD R145, R16, 0x2, R125 ;  /* 0x0000000210917824 */ /* 0x000fe200078e027d */
[-C--:B------:R-:W-:Y:S01]  /*17d0*/  LEA R96, P1, R107, R2.reuse, 0x1 ;  /* 0x000000026b607211 */ /* 0x080fe200078208ff */
[----:B------:R-:W3:Y:S01]  /*17e0*/  LDG.E.U16 R110, desc[UR4][R82.64] ;  /* 0x00000004526e7981 */ /* 0x000ee2000c1e1500 */
[----:B0-----:R-:W-:-:S04]  /*17f0*/  LEA R86, P0, R127, R2, 0x1 ;  /* 0x000000027f567211 */ /* 0x001fc800078008ff */
[-C--:B------:R-:W-:Y:S02]  /*1800*/  LEA.HI.X.SX32 R87, R127, R0.reuse, 0x1, P0 ;  /* 0x000000007f577211 */ /* 0x080fe400000f0eff */
[C---:B------:R-:W-:Y:S02]  /*1810*/  LEA R127, R16.reuse, R145, 0x1 ;  /* 0x00000091107f7211 */ /* 0x040fe400078e08ff */
[----:B------:R-:W-:Y:S02]  /*1820*/  LEA.HI.X.SX32 R97, R107, R0, 0x1, P1 ;  /* 0x000000006b617211 */ /* 0x000fe400008f0eff */
[-C--:B------:R-:W-:Y:S01]  /*1830*/  LEA R80, P1, R129, R2.reuse, 0x1 ;  /* 0x0000000281507211 */ /* 0x080fe200078208ff */
[C---:B------:R-:W-:Y:S01]  /*1840*/  IMAD R147, R16.reuse, 0x2, R127 ;  /* 0x0000000210937824 */ /* 0x040fe200078e027f */
[----:B------:R-:W-:Y:S01]  /*1850*/  LEA R88, P0, R111, R2, 0x1 ;  /* 0x000000026f587211 */ /* 0x000fe200078008ff */
[----:B------:R0:W3:Y:S01]  /*1860*/  LDG.E.U16 R107, desc[UR4][R90.64] ;  /* 0x000000045a6b7981 */ /* 0x0000e2000c1e1500 */
[-C--:B------:R-:W-:Y:S01]  /*1870*/  LEA.HI.X.SX32 R81, R129, R0.reuse, 0x1, P1 ;  /* 0x0000000081517211 */ /* 0x080fe200008f0eff */
[C---:B------:R-:W-:Y:S01]  /*1880*/  IMAD R129, R16.reuse, 0x2, R147 ;  /* 0x0000000210817824 */ /* 0x040fe200078e0293 */
[----:B------:R-:W-:Y:S01]  /*1890*/  LEA.HI.X.SX32 R89, R111, R0, 0x1, P0 ;  /* 0x000000006f597211 */ /* 0x000fe200000f0eff */
[----:B------:R1:W3:Y:S03]  /*18a0*/  LDG.E.U16 R108, desc[UR4][R96.64] ;  /* 0x00000004606c7981 */ /* 0x0002e6000c1e1500 */
[----:B------:R-:W-:Y:S01]  /*18b0*/  LEA R149, R16, R129, 0x1 ;  /* 0x0000008110957211 */ /* 0x000fe200078e08ff */
[----:B------:R4:W3:Y:S01]  /*18c0*/  LDG.E.U16 R111, desc[UR4][R86.64] ;  /* 0x00000004566f7981 */ /* 0x0008e2000c1e1500 */
[----:B0-----:R-:W-:-:S03]  /*18d0*/  LEA R90, P0, R115, R2, 0x1 ;  /* 0x00000002735a7211 */ /* 0x001fc600078008ff */
[C---:B------:R-:W-:Y:S01]  /*18e0*/  IMAD R151, R16.reuse, 0x2, R149 ;  /* 0x0000000210977824 */ /* 0x040fe200078e0295 */
[----:B------:R-:W-:Y:S01]  /*18f0*/  LEA R82, P1, R133, R2, 0x1 ;  /* 0x0000000285527211 */ /* 0x000fe200078208ff */
[----:B------:R0:W3:Y:S01]  /*1900*/  LDG.E.U16 R114, desc[UR4][R80.64] ;  /* 0x0000000450727981 */ /* 0x0000e2000c1e1500 */
[----:B------:R-:W-:Y:S01]  /*1910*/  LEA.HI.X.SX32 R91, R115, R0, 0x1, P0 ;  /* 0x00000000735b7211 */ /* 0x000fe200000f0eff */
[C---:B-1----:R-:W-:Y:S01]  /*1920*/  IMAD R97, R16.reuse, 0x2, R151 ;  /* 0x0000000210617824 */ /* 0x042fe200078e0297 */
[C---:B------:R-:W-:Y:S01]  /*1930*/  LEA R84, P0, R131.reuse, R2, 0x1 ;  /* 0x0000000283547211 */ /* 0x040fe200078008ff */
[----:B------:R1:W3:Y:S03]  /*1940*/  LDG.E.U16 R112, desc[UR4][R88.64] ;  /* 0x0000000458707981 */ /* 0x0002e6000c1e1500 */
[----:B------:R-:W-:Y:S01]  /*1950*/  LEA.HI.X.SX32 R85, R131, R0, 0x1, P0 ;  /* 0x0000000083557211 */ /* 0x000fe200000f0eff */
[----:B------:R-:W3:Y:S01]  /*1960*/  LDG.E.U16 R115, desc[UR4][R90.64] ;  /* 0x000000045a737981 */ /* 0x000ee2000c1e1500 */
[----:B------:R-:W-:-:S02]  /*1970*/  LEA R131, R16, R97, 0x1 ;  /* 0x0000006110837211 */ /* 0x000fc400078e08ff */
[C---:B----4-:R-:W-:Y:S01]  /*1980*/  LEA R86, P0, R117.reuse, R2, 0x1 ;  /* 0x0000000275567211 */ /* 0x050fe200078008ff */
[----:B------:R4:W3:Y:S02]  /*1990*/  LDG.E.U16 R116, desc[UR4][R84.64] ;  /* 0x0000000454747981 */ /* 0x0008e4000c1e1500 */
[C---:B------:R-:W-:Y:S01]  /*19a0*/  IMAD R153, R16.reuse, 0x2, R131 ;  /* 0x0000000210997824 */ /* 0x040fe200078e0283 */
[-C--:B------:R-:W-:Y:S02]  /*19b0*/  LEA.HI.X.SX32 R87, R117, R0.reuse, 0x1, P0 ;  /* 0x0000000075577211 */ /* 0x080fe400000f0eff */
[----:B------:R-:W-:Y:S01]  /*19c0*/  LEA.HI.X.SX32 R83, R133, R0, 0x1, P1 ;  /* 0x0000000085537211 */ /* 0x000fe200008f0eff */
[----:B------:R-:W-:Y:S01]  /*19d0*/  IMAD R133, R16, 0x2, R153 ;  /* 0x0000000210857824 */ /* 0x000fe200078e0299 */
[C---:B0-----:R-:W-:Y:S01]  /*19e0*/  LEA R80, P0, R119.reuse, R2, 0x1 ;  /* 0x0000000277507211 */ /* 0x041fe200078008ff */
[----:B------:R-:W3:Y:S03]  /*19f0*/  LDG.E.U16 R117, desc[UR4][R86.64] ;  /* 0x0000000456757981 */ /* 0x000ee6000c1e1500 */
[----:B------:R-:W-:Y:S01]  /*1a00*/  LEA.HI.X.SX32 R81, R119, R0, 0x1, P0 ;  /* 0x0000000077517211 */ /* 0x000fe200000f0eff */
[----:B------:R0:W3:Y:S01]  /*1a10*/  LDG.E.U16 R118, desc[UR4][R82.64] ;  /* 0x0000000452767981 */ /* 0x0000e2000c1e1500 */
[----:B-1----:R-:W-:-:S02]  /*1a20*/  LEA R88, P0, R137, R2, 0x1 ;  /* 0x0000000289587211 */ /* 0x002fc400078008ff */
[----:B------:R-:W-:Y:S01]  /*1a30*/  LEA R119, R16, R133, 0x1 ;  /* 0x0000008510777211 */ /* 0x000fe200078e08ff */
[----:B------:R1:W3:Y:S01]  /*1a40*/  LDG.E.U16 R120, desc[UR4][R80.64] ;  /* 0x0000000450787981 */ /* 0x0002e2000c1e1500 */
[----:B------:R-:W-:-:S03]  /*1a50*/  LEA.HI.X.SX32 R89, R137, R0, 0x1, P0 ;  /* 0x0000000089597211 */ /* 0x000fc600000f0eff */
[C---:B------:R-:W-:Y:S01]  /*1a60*/  IMAD R137, R16.reuse, 0x2, R119 ;  /* 0x0000000210897824 */ /* 0x040fe200078e0277 */
[C---:B----4-:R-:W-:Y:S01]  /*1a70*/  LEA R84, P0, R121.reuse, R2, 0x1 ;  /* 0x0000000279547211 */ /* 0x050fe200078008ff */
[----:B------:R4:W3:Y:S02]  /*1a80*/  LDG.E.U16 R124, desc[UR4][R88.64] ;  /* 0x00000004587c7981 */ /* 0x0008e4000c1e1500 */
[C---:B------:R-:W-:Y:S01]  /*1a90*/  IMAD R155, R16.reuse, 0x2, R137 ;  /* 0x00000002109b7824 */ /* 0x040fe200078e0289 */
[----:B------:R-:W-:Y:S02]  /*1aa0*/  LEA.HI.X.SX32 R85, R121, R0, 0x1, P0 ;  /* 0x0000000079557211 */ /* 0x000fe400000f0eff */
[C---:B------:R-:W-:Y:S02]  /*1ab0*/  LEA R90, P1, R123.reuse, R2, 0x1 ;  /* 0x000000027b5a7211 */ /* 0x040fe400078208ff */
[----:B------:R-:W-:Y:S01]  /*1ac0*/  LEA R121, R16, R155, 0x1 ;  /* 0x0000009b10797211 */ /* 0x000fe200078e08ff */
[----:B------:R2:W3:Y:S01]  /*1ad0*/  LDG.E.U16 R126, desc[UR4][R84.64] ;  /* 0x00000004547e7981 */ /* 0x0004e2000c1e1500 */
[----:B------:R-:W-:-:S02]  /*1ae0*/  LEA.HI.X.SX32 R91, R123, R0, 0x1, P1 ;  /* 0x000000007b5b7211 */ /* 0x000fc400008f0eff */
[-C--:B0-----:R-:W-:Y:S01]  /*1af0*/  LEA R82, P0, R147, R2.reuse, 0x1 ;  /* 0x0000000293527211 */ /* 0x081fe200078008ff */
[C---:B------:R-:W-:Y:S01]  /*1b00*/  IMAD R123, R16.reuse, 0x2, R121 ;  /* 0x00000002107b7824 */ /* 0x040fe200078e0279 */
[----:B-1----:R-:W-:Y:S01]  /*1b10*/  LEA R80, P1, R119, R2, 0x1 ;  /* 0x0000000277507211 */ /* 0x002fe200078208ff */
[----:B------:R0:W3:Y:S01]  /*1b20*/  LDG.E.U16 R130, desc[UR4][R90.64] ;  /* 0x000000045a827981 */ /* 0x0000e2000c1e1500 */
[----:B------:R-:W-:Y:S01]  /*1b30*/  LEA.HI.X.SX32 R83, R147, R0, 0x1, P0 ;  /* 0x0000000093537211 */ /* 0x000fe200000f0eff */
[C---:B------:R-:W-:Y:S01]  /*1b40*/  IMAD R147, R16.reuse, 0x2, R123 ;  /* 0x0000000210937824 */ /* 0x040fe200078e027b */
[----:B------:R-:W-:Y:S02]  /*1b50*/  LEA R86, P0, R97, R2, 0x1 ;  /* 0x0000000261567211 */ /* 0x000fe400078008ff */
[----:B------:R-:W-:Y:S01]  /*1b60*/  LEA.HI.X.SX32 R81, R119, R0, 0x1, P1 ;  /* 0x0000000077517211 */ /* 0x000fe200008f0eff */
[----:B------:R1:W3:Y:S01]  /*1b70*/  LDG.E.U16 R134, desc[UR4][R82.64] ;  /* 0x0000000452867981 */ /* 0x0002e2000c1e1500 */
[----:B------:R-:W-:-:S02]  /*1b80*/  LEA R157, R16, R147, 0x1 ;  /* 0x00000093109d7211 */ /* 0x000fc400078e08ff */
[----:B------:R-:W-:Y:S01]  /*1b90*/  LEA.HI.X.SX32 R87, R97, R0, 0x1, P0 ;  /* 0x0000000061577211 */ /* 0x000fe200000f0eff */
[----:B------:R1:W3:Y:S01]  /*1ba0*/  LDG.E.U16 R140, desc[UR4][R80.64] ;  /* 0x00000004508c7981 */ /* 0x0002e2000c1e1500 */
[C---:B----4-:R-:W-:Y:S01]  /*1bb0*/  LEA R88, P0, R123.reuse, R2, 0x1 ;  /* 0x000000027b587211 */ /* 0x050fe200078008ff */
[C---:B------:R-:W-:Y:S02]  /*1bc0*/  IMAD R159, R16.reuse, 0x2, R157 ;  /* 0x00000002109f7824 */ /* 0x040fe400078e029d */
[----:B------:R4:W3:Y:S01]  /*1bd0*/  LDG.E.U16 R138, desc[UR4][R86.64] ;  /* 0x00000004568a7981 */ /* 0x0008e2000c1e1500 */
[----:B------:R-:W-:Y:S01]  /*1be0*/  LEA.HI.X.SX32 R89, R123, R0, 0x1, P0 ;  /* 0x000000007b597211 */ /* 0x000fe200000f0eff */
[----:B------:R-:W-:Y:S01]  /*1bf0*/  IMAD R119, R16, 0x2, R159 ;  /* 0x0000000210777824 */ /* 0x000fe200078e029f */
[----:B--2---:R-:W-:-:S03]  /*1c00*/  LEA R84, P0, R135, R2, 0x1 ;  /* 0x0000000287547211 */ /* 0x004fc600078008ff */
[----:B------:R2:W3:Y:S01]  /*1c10*/  LDG.E.U16 R144, desc[UR4][R88.64] ;  /* 0x0000000458907981 */ /* 0x0004e2000c1e1500 */
[----:B------:R-:W-:Y:S02]  /*1c20*/  LEA.HI.X.SX32 R85, R135, R0, 0x1, P0 ;  /* 0x0000000087557211 */ /* 0x000fe400000f0eff */
[-C--:B0-----:R-:W-:Y:S02]  /*1c30*/  LEA R90, P1, R119, R2.reuse, 0x1 ;  /* 0x00000002775a7211 */ /* 0x081fe400078208ff */
[----:B------:R-:W-:Y:S01]  /*1c40*/  LEA R96, P0, R103, R2, 0x1 ;  /* 0x0000000267607211 */ /* 0x000fe200078008ff */
[----:B------:R0:W3:Y:S01]  /*1c50*/  LDG.E.U16 R122, desc[UR4][R84.64] ;  /* 0x00000004547a7981 */ /* 0x0000e2000c1e1500 */
[-C--:B------:R-:W-:Y:S02]  /*1c60*/  LEA.HI.X.SX32 R91, R119, R0.reuse, 0x1, P1 ;  /* 0x00000000775b7211 */ /* 0x080fe400008f0eff */
[----:B------:R-:W-:Y:S02]  /*1c70*/  LEA.HI.X.SX32 R97, R103, R0, 0x1, P0 ;  /* 0x0000000067617211 */ /* 0x000fe400000f0eff */
[-C--:B-1----:R-:W-:Y:S01]  /*1c80*/  LEA R82, P1, R139, R2.reuse, 0x1 ;  /* 0x000000028b527211 */ /* 0x082fe200078208ff */
[----:B------:R1:W3:Y:S01]  /*1c90*/  LDG.E.U16 R148, desc[UR4][R90.64] ;  /* 0x000000045a947981 */ /* 0x0002e2000c1e1500 */
[----:B------:R-:W-:-:S02]  /*1ca0*/  LEA R80, P0, R129, R2, 0x1 ;  /* 0x0000000281507211 */ /* 0x000fc400078008ff */
[-C--:B------:R-:W-:Y:S01]  /*1cb0*/  LEA.HI.X.SX32 R83, R139, R0.reuse, 0x1, P1 ;  /* 0x000000008b537211 */ /* 0x080fe200008f0eff */
[----:B------:R-:W3:Y:S01]  /*1cc0*/  LDG.E.U16 R128, desc[UR4][R96.64] ;  /* 0x0000000460807981 */ /* 0x000ee2000c1e1500 */
[----:B------:R-:W-:Y:S02]  /*1cd0*/  LEA.HI.X.SX32 R81, R129, R0, 0x1, P0 ;  /* 0x0000000081517211 */ /* 0x000fe400000f0eff */
[-C--:B----4-:R-:W-:Y:S01]  /*1ce0*/  LEA R86, P1, R125, R2.reuse, 0x1 ;  /* 0x000000027d567211 */ /* 0x090fe200078208ff */
[----:B------:R-:W4:Y:S01]  /*1cf0*/  LDG.E.U16 R123, desc[UR4][R82.64] ;  /* 0x00000004527b7981 */ /* 0x000f22000c1e1500 */
[----:B--2---:R-:W-:Y:S02]  /*1d00*/  LEA R88, P0, R131, R2, 0x1 ;  /* 0x0000000283587211 */ /* 0x004fe400078008ff */
[-C--:B------:R-:W-:Y:S01]  /*1d10*/  LEA.HI.X.SX32 R87, R125, R0.reuse, 0x1, P1 ;  /* 0x000000007d577211 */ /* 0x080fe200008f0eff */
[----:B------:R-:W2:Y:S01]  /*1d20*/  LDG.E.U16 R135, desc[UR4][R80.64] ;  /* 0x0000000450877981 */ /* 0x000ea2000c1e1500 */
[----:B------:R-:W-:-:S02]  /*1d30*/  LEA.HI.X.SX32 R89, R131, R0, 0x1, P0 ;  /* 0x0000000083597211 */ /* 0x000fc400000f0eff */
[-C--:B0-----:R-:W-:Y:S01]  /*1d40*/  LEA R84, P0, R147, R2.reuse, 0x1 ;  /* 0x0000000293547211 */ /* 0x081fe200078008ff */
[----:B------:R0:W2:Y:S01]  /*1d50*/  LDG.E.U16 R132, desc[UR4][R86.64] ;  /* 0x0000000456847981 */ /* 0x0000a2000c1e1500 */
[----:B-1----:R-:W-:Y:S02]  /*1d60*/  LEA R90, P1, R137, R2, 0x1 ;  /* 0x00000002895a7211 */ /* 0x002fe400078208ff */
[-C--:B------:R-:W-:Y:S02]  /*1d70*/  LEA.HI.X.SX32 R85, R147, R0.reuse, 0x1, P0 ;  /* 0x0000000093557211 */ /* 0x080fe400000f0eff */
[----:B------:R-:W-:Y:S02]  /*1d80*/  LEA R119, R16, R119, 0x1 ;  /* 0x0000007710777211 */ /* 0x000fe400078e08ff */
[----:B------:R-:W-:Y:S01]  /*1d90*/  LEA.HI.X.SX32 R91, R137, R0, 0x1, P1 ;  /* 0x00000000895b7211 */ /* 0x000fe200008f0eff */
[----:B------:R-:W2:Y:S01]  /*1da0*/  LDG.E.U16 R146, desc[UR4][R84.64] ;  /* 0x0000000454927981 */ /* 0x000ea2000c1e1500 */
[----:B0-----:R-:W-:-:S02]  /*1db0*/  LEA R86, P0, R141, R2, 0x1 ;  /* 0x000000028d567211 */ /* 0x001fc400078008ff */
[----:B------:R-:W-:Y:S01]  /*1dc0*/  LEA R82, P1, R119, R2, 0x1 ;  /* 0x0000000277527211 */ /* 0x000fe200078208ff */
[----:B------:R0:W2:Y:S01]  /*1dd0*/  LDG.E.U16 R137, desc[UR4][R88.64] ;  /* 0x0000000458897981 */ /* 0x0000a2000c1e1500 */
[----:B------:R-:W-:Y:S02]  /*1de0*/  LEA.HI.X.SX32 R87, R141, R0, 0x1, P0 ;  /* 0x000000008d577211 */ /* 0x000fe400000f0eff */
[----:B------:R-:W-:Y:S01]  /*1df0*/  LEA R96, P0, R145, R2, 0x1 ;  /* 0x0000000291607211 */ /* 0x000fe200078008ff */
[----:B------:R-:W2:Y:S01]  /*1e00*/  LDG.E.U16 R142, desc[UR4][R90.64] ;  /* 0x000000045a8e7981 */ /* 0x000ea2000c1e1500 */
[----:B------:R-:W-:Y:S02]  /*1e10*/  LEA.HI.X.SX32 R83, R119, R0, 0x1, P1 ;  /* 0x0000000077537211 */ /* 0x000fe400008f0eff */
[----:B------:R-:W-:Y:S01]  /*1e20*/  LEA R80, P1, R143, R2, 0x1 ;  /* 0x000000028f507211 */ /* 0x000fe200078208ff */
[----:B------:R-:W2:Y:S01]  /*1e30*/  LDG.E.U16 R125, desc[UR4][R86.64] ;  /* 0x00000004567d7981 */ /* 0x000ea2000c1e1500 */
[----:B------:R-:W-:-:S02]  /*1e40*/  LEA.HI.X.SX32 R97, R145, R0, 0x1, P0 ;  /* 0x0000000091617211 */ /* 0x000fc400000f0eff */
[----:B0-----:R-:W-:Y:S01]  /*1e50*/  LEA R88, P0, R153, R2, 0x1 ;  /* 0x0000000299587211 */ /* 0x001fe200078008ff */
[----:B------:R-:W-:Y:S01]  /*1e60*/  IMAD R119, R16, 0x2, R119 ;  /* 0x0000000210777824 */ /* 0x000fe200078e0277 */
[----:B------:R-:W-:Y:S01]  /*1e70*/  LEA.HI.X.SX32 R81, R143, R0, 0x1, P1 ;  /* 0x000000008f517211 */ /* 0x000fe200008f0eff */
[----:B------:R0:W2:Y:S01]  /*1e80*/  LDG.E.U16 R141, desc[UR4][R82.64] ;  /* 0x00000004528d7981 */ /* 0x0000a2000c1e1500 */
[----:B------:R-:W-:Y:S02]  /*1e90*/  LEA R102, P1, R149, R2, 0x1 ;  /* 0x0000000295667211 */ /* 0x000fe400078208ff */
[----:B------:R-:W-:Y:S01]  /*1ea0*/  LEA.HI.X.SX32 R89, R153, R0, 0x1, P0 ;  /* 0x0000000099597211 */ /* 0x000fe200000f0eff */
[----:B------:R1:W2:Y:S01]  /*1eb0*/  LDG.E.U16 R129, desc[UR4][R80.64] ;  /* 0x0000000450817981 */ /* 0x0002a2000c1e1500 */
[----:B------:R-:W-:Y:S02]  /*1ec0*/  LEA R84, P0, R155, R2, 0x1 ;  /* 0x000000029b547211 */ /* 0x000fe400078008ff */
[-C--:B------:R-:W-:Y:S01]  /*1ed0*/  LEA.HI.X.SX32 R103, R149, R0.reuse, 0x1, P1 ;  /* 0x0000000095677211 */ /* 0x080fe200008f0eff */
[----:B------:R1:W2:Y:S01]  /*1ee0*/  LDG.E.U16 R131, desc[UR4][R96.64] ;  /* 0x0000000460837981 */ /* 0x0002a2000c1e1500 */
[----:B------:R-:W-:-:S02]  /*1ef0*/  LEA.HI.X.SX32 R85, R155, R0, 0x1, P0 ;  /* 0x000000009b557211 */ /* 0x000fc400000f0eff */
[-C--:B0-----:R-:W-:Y:S01]  /*1f00*/  LEA R82, P1, R157, R2.reuse, 0x1 ;  /* 0x000000029d527211 */ /* 0x081fe200078208ff */
[----:B------:R0:W2:Y:S01]  /*1f10*/  LDG.E.U16 R139, desc[UR4][R88.64] ;  /* 0x00000004588b7981 */ /* 0x0000a2000c1e1500 */
[----:B------:R-:W-:Y:S01]  /*1f20*/  LEA R86, P0, R119, R2, 0x1 ;  /* 0x0000000277567211 */ /* 0x000fe200078008ff */
[----:B-1----:R-:W-:Y:S01]  /*1f30*/  IMAD R81, R16, 0x2, R119 ;  /* 0x0000000210517824 */ /* 0x002fe200078e0277 */
[-C--:B------:R-:W-:Y:S01]  /*1f40*/  LEA.HI.X.SX32 R83, R157, R0.reuse, 0x1, P1 ;  /* 0x000000009d537211 */ /* 0x080fe200008f0eff */
[----:B------:R1:W2:Y:S01]  /*1f50*/  LDG.E.U16 R16, desc[UR4][R84.64] ;  /* 0x0000000454107981 */ /* 0x0002a2000c1e1500 */
[----:B------:R-:W-:Y:S02]  /*1f60*/  LEA.HI.X.SX32 R87, R119, R0, 0x1, P0 ;  /* 0x0000000077577211 */ /* 0x000fe400000f0eff */
[-C--:B------:R-:W-:Y:S01]  /*1f70*/  LEA R90, P1, R81, R2.reuse, 0x1 ;  /* 0x00000002515a7211 */ /* 0x080fe200078208ff */
[----:B------:R1:W2:Y:S01]  /*1f80*/  LDG.E.U16 R119, desc[UR4][R82.64] ;  /* 0x0000000452777981 */ /* 0x0002a2000c1e1500 */
[----:B------:R-:W-:-:S02]  /*1f90*/  LEA R80, P0, R105, R2, 0x1 ;  /* 0x0000000269507211 */ /* 0x000fc400078008ff */
[-C--:B------:R-:W-:Y:S01]  /*1fa0*/  LEA.HI.X.SX32 R91, R81, R0.reuse, 0x1, P1 ;  /* 0x00000000515b7211 */ /* 0x080fe200008f0eff */
[----:B------:R1:W2:Y:S01]  /*1fb0*/  LDG.E.U16 R143, desc[UR4][R86.64] ;  /* 0x00000004568f7981 */ /* 0x0002a2000c1e1500 */
[----:B------:R-:W-:Y:S02]  /*1fc0*/  LEA.HI.X.SX32 R81, R105, R0, 0x1, P0 ;  /* 0x0000000069517211 */ /* 0x000fe400000f0eff */
[-C--:B------:R-:W-:Y:S01]  /*1fd0*/  LEA R96, P0, R109, R2.reuse, 0x1 ;  /* 0x000000026d607211 */ /* 0x080fe200078008ff */
[----:B------:R-:W2:Y:S01]  /*1fe0*/  LDG.E.U16 R136, desc[UR4][R102.64] ;  /* 0x0000000466887981 */ /* 0x000ea2000c1e1500 */
[----:B0-----:R-:W-:Y:S02]  /*1ff0*/  LEA R88, P1, R113, R2, 0x1 ;  /* 0x0000000271587211 */ /* 0x001fe400078208ff */
[----:B------:R-:W-:Y:S01]  /*2000*/  LEA.HI.X.SX32 R97, R109, R0, 0x1, P0 ;  /* 0x000000006d617211 */ /* 0x000fe200000f0eff */
[----:B------:R0:W2:Y:S01]  /*2010*/  LDG.E.U16 R105, desc[UR4][R90.64] ;  /* 0x000000045a697981 */ /* 0x0000a2000c1e1500 */
[----:B-1----:R-:W-:-:S02]  /*2020*/  LEA R84, P0, R127, R2, 0x1 ;  /* 0x000000027f547211 */ /* 0x002fc400078008ff */
[-C--:B------:R-:W-:Y:S01]  /*2030*/  LEA.HI.X.SX32 R89, R113, R0.reuse, 0x1, P1 ;  /* 0x0000000071597211 */ /* 0x080fe200008f0eff */
[----:B------:R-:W2:Y:S01]  /*2040*/  LDG.E.U16 R80, desc[UR4][R80.64] ;  /* 0x0000000450507981 */ /* 0x000ea2000c1e1500 */
[----:B------:R-:W-:Y:S02]  /*2050*/  LEA.HI.X.SX32 R85, R127, R0, 0x1, P0 ;  /* 0x000000007f557211 */ /* 0x000fe400000f0eff */
[-C--:B------:R-:W-:Y:S01]  /*2060*/  LEA R82, P0, R151, R2.reuse, 0x1 ;  /* 0x0000000297527211 */ /* 0x080fe200078008ff */
[----:B------:R-:W2:Y:S01]  /*2070*/  LDG.E.U16 R96, desc[UR4][R96.64] ;  /* 0x0000000460607981 */ /* 0x000ea2000c1e1500 */
[----:B------:R-:W-:Y:S02]  /*2080*/  LEA R86, P1, R133, R2, 0x1 ;  /* 0x0000000285567211 */ /* 0x000fe400078208ff */
[-C--:B------:R-:W-:Y:S01]  /*2090*/  LEA.HI.X.SX32 R83, R151, R0.reuse, 0x1, P0 ;  /* 0x0000000097537211 */ /* 0x080fe200000f0eff */
[----:B------:R1:W2:Y:S01]  /*20a0*/  LDG.E.U16 R88, desc[UR4][R88.64] ;  /* 0x0000000458587981 */ /* 0x0002a2000c1e1500 */
[----:B------:R-:W-:-:S02]  /*20b0*/  LEA.HI.X.SX32 R87, R133, R0, 0x1, P1 ;  /* 0x0000000085577211 */ /* 0x000fc400008f0eff */
[-C--:B0-----:R-:W-:Y:S01]  /*20c0*/  LEA R90, P0, R121, R2.reuse, 0x1 ;  /* 0x00000002795a7211 */ /* 0x081fe200078008ff */
[----:B------:R-:W2:Y:S01]  /*20d0*/  LDG.E.U16 R84, desc[UR4][R84.64] ;  /* 0x0000000454547981 */ /* 0x000ea2000c1e1500 */
[----:B------:R-:W-:Y:S02]  /*20e0*/  LEA R102, P1, R159, R2, 0x1 ;  /* 0x000000029f667211 */ /* 0x000fe400078208ff */
[-C--:B------:R-:W-:Y:S01]  /*20f0*/  LEA.HI.X.SX32 R91, R121, R0.reuse, 0x1, P0 ;  /* 0x00000000795b7211 */ /* 0x080fe200000f0eff */
[----:B------:R-:W2:Y:S01]  /*2100*/  LDG.E.U16 R82, desc[UR4][R82.64] ;  /* 0x0000000452527981 */ /* 0x000ea2000c1e1500 */
[----:B------:R-:W-:-:S03]  /*2110*/  LEA.HI.X.SX32 R103, R159, R0, 0x1, P1 ;  /* 0x000000009f677211 */ /* 0x000fc600008f0eff */
[----:B------:R-:W2:Y:S04]  /*2120*/  LDG.E.U16 R86, desc[UR4][R86.64] ;  /* 0x0000000456567981 */ /* 0x000ea8000c1e1500 */
[----:B------:R-:W2:Y:S04]  /*2130*/  LDG.E.U16 R90, desc[UR4][R90.64] ;  /* 0x000000045a5a7981 */ /* 0x000ea8000c1e1500 */
[----:B------:R-:W2:Y:S01]  /*2140*/  LDG.E.U16 R102, desc[UR4][R102.64] ;  /* 0x0000000466667981 */ /* 0x000ea2000c1e1500 */
[----:B-1----:R-:W0:Y:S01]  /*2150*/  S2R R89, SR_CgaCtaId ;  /* 0x0000000000597919 */ /* 0x002e220000008800 */
[----:B------:R-:W-:-:S02]  /*2160*/  SHF.R.S32.HI R2, RZ, 0x6, R5 ;  /* 0x00000006ff027819 */ /* 0x000fc40000011405 */
[----:B------:R-:W-:Y:S02]  /*2170*/  MOV R0, 0x400 ;  /* 0x0000040000007802 */ /* 0x000fe40000000f00 */
[----:B------:R-:W-:Y:S02]  /*2180*/  SGXT R2, R2, 0x1 ;  /* 0x000000010202781a */ /* 0x000fe40000000200 */
[----:B------:R-:W-:-:S04]  /*2190*/  SHF.L.U32 R81, R6, 0x1, RZ ;  /* 0x0000000106517819 */ /* 0x000fc800000006ff */
[----:B------:R-:W-:Y:S02]  /*21a0*/  LOP3.LUT R81, R81, 0x90, R2, 0x78, !PT ;  /* 0x0000009051517812 */ /* 0x000fe400078e7802 */
[----:B0-----:R-:W-:-:S05]  /*21b0*/  LEA R0, R89, R0, 0x18 ;  /* 0x0000000059007211 */ /* 0x001fca00078ec0ff */
[----:B------:R-:W-:-:S05]  /*21c0*/  IMAD.IADD R2, R81, 0x1, R0 ;  /* 0x0000000151027824 */ /* 0x000fca00078e0200 */
[----:B------:R0:W-:Y:S02]  /*21d0*/  STS.U16 [R2+0xc00], R19 ;  /* 0x000c001302007388 */ /* 0x0001e40000000400 */
[C---:B0-----:R-:W-:Y:S02]  /*21e0*/  LOP3.LUT R19, R81.reuse, 0x20, RZ, 0x3c, !PT ;  /* 0x0000002051137812 */ /* 0x041fe400078e3cff */
[----:B------:R0:W-:Y:S03]  /*21f0*/  STS.U16 [R2], R4 ;  /* 0x0000000402007388 */ /* 0x0001e60000000400 */
[----:B------:R-:W-:Y:S01]  /*2200*/  IMAD.IADD R19, R0, 0x1, R19 ;  /* 0x0000000100137824 */ /* 0x000fe200078e0213 */
[----:B------:R-:W-:Y:S04]  /*2210*/  STS.U16 [R2+0x400], R10 ;  /* 0x0004000a02007388 */ /* 0x000fe80000000400 */
[----:B------:R-:W-:Y:S01]  /*2220*/  STS.U16 [R2+0x800], R14 ;  /* 0x0008000e02007388 */ /* 0x000fe20000000400 */
[----:B0-----:R-:W0:Y:S03]  /*2230*/  LDC R4, c[0x0][0x280] ;  /* 0x0000a000ff047b82 */ /* 0x001e260000000800 */
[----:B-----5:R-:W-:Y:S04]  /*2240*/  STS.U16 [R2+0x1000], R23 ;  /* 0x0010001702007388 */ /* 0x020fe80000000400 */
[----:B------:R-:W-:Y:S04]  /*2250*/  STS.U16 [R2+0x1400], R27 ;  /* 0x0014001b02007388 */ /* 0x000fe80000000400 */
        /* <DEDUP_REMOVED lines=13> */
[----:B---3--:R-:W-:Y:S04]  /*2330*/  STS.U16 [R2+0x4c00], R95 ;  /* 0x004c005f02007388 */ /* 0x008fe80000000400 */
        /* <DEDUP_REMOVED lines=12> */
[----:B------:R1:W-:Y:S02]  /*2400*/  STS.U16 [R19+0x100], R7 ;  /* 0x0001000713007388 */ /* 0x0003e40000000400 */
[----:B-1----:R-:W-:-:S04]  /*2410*/  LOP3.LUT R7, R81, 0x40, RZ, 0x3c, !PT ;  /* 0x0000004051077812 */ /* 0x002fc800078e3cff */
[----:B------:R-:W-:Y:S01]  /*2420*/  IADD3 R2, R0, R7, RZ ;  /* 0x0000000700027210 */ /* 0x000fe20007ffe0ff */
[----:B------:R-:W-:Y:S01]  /*2430*/  STS.U16 [R19+0x500], R11 ;  /* 0x0005000b13007388 */ /* 0x000fe20000000400 */
[----:B------:R-:W-:-:S03]  /*2440*/  IMAD.MOV.U32 R7, RZ, RZ, 0x3f800000 ;  /* 0x3f800000ff077424 */ /* 0x000fc600078e00ff */
        /* <DEDUP_REMOVED lines=22> */
[----:B----4-:R-:W-:Y:S04]  /*25b0*/  STS.U16 [R19+0x6100], R123 ;  /* 0x0061007b13007388 */ /* 0x010fe80000000400 */
[----:B------:R-:W-:Y:S04]  /*25c0*/  STS.U16 [R19+0x6500], R128 ;  /* 0x0065008013007388 */ /* 0x000fe80000000400 */
[----:B--2---:R-:W-:Y:S04]  /*25d0*/  STS.U16 [R19+0x6900], R132 ;  /* 0x0069008413007388 */ /* 0x004fe80000000400 */
[----:B------:R-:W-:Y:S04]  /*25e0*/  STS.U16 [R19+0x6d00], R135 ;  /* 0x006d008713007388 */ /* 0x000fe80000000400 */
[----:B------:R-:W-:Y:S04]  /*25f0*/  STS.U16 [R19+0x7100], R137 ;  /* 0x0071008913007388 */ /* 0x000fe80000000400 */
[----:B------:R-:W-:Y:S04]  /*2600*/  STS.U16 [R19+0x7500], R142 ;  /* 0x0075008e13007388 */ /* 0x000fe80000000400 */
[----:B------:R-:W-:Y:S04]  /*2610*/  STS.U16 [R19+0x7900], R146 ;  /* 0x0079009213007388 */ /* 0x000fe80000000400 */
[----:B------:R-:W-:Y:S04]  /*2620*/  STS.U16 [R19+0x7d00], R141 ;  /* 0x007d008d13007388 */ /* 0x000fe80000000400 */
[----:B------:R1:W-:Y:S02]  /*2630*/  STS.U16 [R2+0x200], R8 ;  /* 0x0002000802007388 */ /* 0x0003e40000000400 */
[----:B-1----:R-:W-:-:S05]  /*2640*/  MOV R8, 0x3f800000 ;  /* 0x3f80000000087802 */ /* 0x002fca0000000f00 */
[----:B------:R-:W-:Y:S04]  /*2650*/  STL [R1+0xcc], R8 ;  /* 0x0000cc0801007387 */ /* 0x000fe80000100800 */
[----:B------:R-:W-:Y:S01]  /*2660*/  STL [R1+0xc8], R7 ;  /* 0x0000c80701007387 */ /* 0x000fe20000100800 */
[----:B0-----:R-:W-:Y:S02]  /*2670*/  ISETP.GE.AND P0, PT, R4, 0x1, PT ;  /* 0x000000010400780c */ /* 0x001fe40003f06270 */
[----:B------:R-:W-:Y:S01]  /*2680*/  LOP3.LUT R81, R81, 0x60, RZ, 0x3c, !PT ;  /* 0x0000006051517812 */ /* 0x000fe200078e3cff */
[----:B------:R-:W-:Y:S04]  /*2690*/  STS.U16 [R2+0x600], R12 ;  /* 0x0006000c02007388 */ /* 0x000fe80000000400 */
[----:B------:R-:W-:Y:S01]  /*26a0*/  IMAD.IADD R81, R0, 0x1, R81 ;  /* 0x0000000100517824 */ /* 0x000fe200078e0251 */
[----:B------:R-:W-:Y:S01]  /*26b0*/  STS.U16 [R2+0xa00], R17 ;  /* 0x000a001102007388 */ /* 0x000fe20000000400 */
[----:B------:R-:W-:Y:S01]  /*26c0*/  IMAD.MOV.U32 R4, RZ, RZ, -0x800000 ;  /* 0xff800000ff047424 */ /* 0x000fe200078e00ff */
[----:B------:R-:W-:-:S02]  /*26d0*/  CS2R R108, SRZ ;  /* 0x00000000006c7805 */ /* 0x000fc4000001ff00 */
[----:B------:R-:W-:Y:S01]  /*26e0*/  STS.U16 [R2+0xe00], R21 ;  /* 0x000e001502007388 */ /* 0x000fe20000000400 */
[----:B------:R-:W-:Y:S02]  /*26f0*/  CS2R R114, SRZ ;  /* 0x0000000000727805 */ /* 0x000fe4000001ff00 */
[----:B------:R-:W-:Y:S01]  /*2700*/  CS2R R120, SRZ ;  /* 0x0000000000787805 */ /* 0x000fe2000001ff00 */
[----:B------:R0:W-:Y:S01]  /*2710*/  STS.U16 [R2+0x1200], R25 ;  /* 0x0012001902007388 */ /* 0x0001e20000000400 */
[----:B------:R-:W-:Y:S02]  /*2720*/  CS2R R126, SRZ ;  /* 0x00000000007e7805 */ /* 0x000fe4000001ff00 */
[----:B------:R-:W-:Y:S01]  /*2730*/  CS2R R132, SRZ ;  /* 0x0000000000847805 */ /* 0x000fe2000001ff00 */
[----:B------:R1:W-:Y:S01]  /*2740*/  STS.U16 [R2+0x1600], R29 ;  /* 0x0016001d02007388 */ /* 0x0003e20000000400 */
[----:B------:R-:W-:Y:S02]  /*2750*/  CS2R R134, SRZ ;  /* 0x0000000000867805 */ /* 0x000fe4000001ff00 */
[----:B------:R-:W-:Y:S01]  /*2760*/  CS2R R140, SRZ ;  /* 0x00000000008c7805 */ /* 0x000fe2000001ff00 */
[----:B------:R2:W-:Y:S01]  /*2770*/  STS.U16 [R2+0x1a00], R33 ;  /* 0x001a002102007388 */ /* 0x0005e20000000400 */
[----:B------:R-:W-:-:S02]  /*2780*/  CS2R R144, SRZ ;  /* 0x0000000000907805 */ /* 0x000fc4000001ff00 */
[----:B0-----:R-:W-:Y:S01]  /*2790*/  CS2R R24, SRZ ;  /* 0x0000000000187805 */ /* 0x001fe2000001ff00 */
[----:B------:R0:W-:Y:S01]  /*27a0*/  STS.U16 [R2+0x1e00], R37 ;  /* 0x001e002502007388 */ /* 0x0001e20000000400 */
[----:B------:R-:W-:Y:S02]  /*27b0*/  CS2R R146, SRZ ;  /* 0x0000000000927805 */ /* 0x000fe4000001ff00 */
[----:B-1----:R-:W-:Y:S01]  /*27c0*/  CS2R R28, SRZ ;  /* 0x00000000001c7805 */ /* 0x002fe2000001ff00 */
[----:B------:R1:W-:Y:S01]  /*27d0*/  STS.U16 [R2+0x2200], R41 ;  /* 0x0022002902007388 */ /* 0x0003e20000000400 */
[----:B------:R-:W-:Y:S02]  /*27e0*/  CS2R R148, SRZ ;  /* 0x0000000000947805 */ /* 0x000fe4000001ff00 */
[----:B--2---:R-:W-:Y:S01]  /*27f0*/  CS2R R32, SRZ ;  /* 0x0000000000207805 */ /* 0x004fe2000001ff00 */
[----:B------:R2:W-:Y:S01]  /*2800*/  STS.U16 [R2+0x2600], R45 ;  /* 0x0026002d02007388 */ /* 0x0005e20000000400 */
[----:B------:R-:W-:-:S02]  /*2810*/  CS2R R150, SRZ ;  /* 0x0000000000967805 */ /* 0x000fc4000001ff00 */
[----:B0-----:R-:W-:Y:S01]  /*2820*/  CS2R R36, SRZ ;  /* 0x0000000000247805 */ /* 0x001fe2000001ff00 */
[----:B------:R0:W-:Y:S01]  /*2830*/  STS.U16 [R2+0x2a00], R49 ;  /* 0x002a003102007388 */ /* 0x0001e20000000400 */
[----:B------:R-:W-:Y:S02]  /*2840*/  LOP3.LUT R5, R5, 0x7f, RZ, 0xc0, !PT ;  /* 0x0000007f05057812 */ /* 0x000fe400078ec0ff */
[----:B-1----:R-:W-:Y:S01]  /*2850*/  CS2R R40, SRZ ;  /* 0x0000000000287805 */ /* 0x002fe2000001ff00 */
[----:B------:R1:W-:Y:S01]  /*2860*/  STS.U16 [R2+0x2e00], R53 ;  /* 0x002e003502007388 */ /* 0x0003e20000000400 */
[----:B--2---:R-:W-:-:S03]  /*2870*/  CS2R R44, SRZ ;  /* 0x00000000002c7805 */ /* 0x004fc6000001ff00 */
[----:B------:R2:W-:Y:S01]  /*2880*/  STS.U16 [R2+0x3200], R57 ;  /* 0x0032003902007388 */ /* 0x0005e20000000400 */
[----:B0-----:R-:W-:-:S03]  /*2890*/  CS2R R48, SRZ ;  /* 0x0000000000307805 */ /* 0x001fc6000001ff00 */
[----:B------:R0:W-:Y:S01]  /*28a0*/  STS.U16 [R2+0x3600], R61 ;  /* 0x0036003d02007388 */ /* 0x0001e20000000400 */
[----:B-1----:R-:W-:-:S03]  /*28b0*/  CS2R R52, SRZ ;  /* 0x0000000000347805 */ /* 0x002fc6000001ff00 */
        /* <DEDUP_REMOVED lines=12> */
[----:B------:R-:W-:Y:S01]  /*2980*/  STS.U16 [R2+0x5200], R106 ;  /* 0x0052006a02007388 */ /* 0x000fe20000000400 */
[----:B--2---:R-:W-:-:S03]  /*2990*/  CS2R R92, SRZ ;  /* 0x00000000005c7805 */ /* 0x004fc6000001ff00 */
[----:B------:R1:W-:Y:S01]  /*29a0*/  STS.U16 [R2+0x5600], R111 ;  /* 0x0056006f02007388 */ /* 0x0003e20000000400 */
[----:B0-----:R-:W-:-:S03]  /*29b0*/  CS2R R98, SRZ ;  /* 0x0000000000627805 */ /* 0x001fc6000001ff00 */
[----:B------:R-:W-:Y:S04]  /*29c0*/  STS.U16 [R2+0x5a00], R116 ;  /* 0x005a007402007388 */ /* 0x000fe80000000400 */
[----:B------:R0:W-:Y:S01]  /*29d0*/  STS.U16 [R2+0x5e00], R122 ;  /* 0x005e007a02007388 */ /* 0x0001e20000000400 */
[----:B-1----:R-:W-:-:S03]  /*29e0*/  CS2R R110, SRZ ;  /* 0x00000000006e7805 */ /* 0x002fc6000001ff00 */
[----:B------:R1:W-:Y:S04]  /*29f0*/  STS.U16 [R2+0x6200], R125 ;  /* 0x0062007d02007388 */ /* 0x0003e80000000400 */
        /* <DEDUP_REMOVED lines=8> */
[----:B------:R-:W-:Y:S01]  /*2a80*/  STS.U16 [R2+0x7600], R16 ;  /* 0x0076001002007388 */ /* 0x000fe20000000400 */
[----:B-1----:R-:W-:-:S03]  /*2a90*/  CS2R R136, SRZ ;  /* 0x0000000000887805 */ /* 0x002fc6000001ff00 */
[----:B------:R0:W-:Y:S01]  /*2aa0*/  STS.U16 [R2+0x7a00], R119 ;  /* 0x007a007702007388 */ /* 0x0001e20000000400 */
[----:B--2---:R-:W-:-:S03]  /*2ab0*/  CS2R R138, SRZ ;  /* 0x00000000008a7805 */ /* 0x004fc6000001ff00 */
[----:B------:R1:W-:Y:S04]  /*2ac0*/  STS.U16 [R2+0x7e00], R143 ;  /* 0x007e008f02007388 */ /* 0x0003e80000000400 */
[----:B------:R-:W-:Y:S01]  /*2ad0*/  STS.U16 [R81+0x300], R9 ;  /* 0x0003000951007388 */ /* 0x000fe20000000400 */
[----:B0-----:R-:W-:-:S03]  /*2ae0*/  CS2R R118, SRZ ;  /* 0x0000000000767805 */ /* 0x001fc6000001ff00 */
[----:B------:R-:W-:Y:S01]  /*2af0*/  STS.U16 [R81+0x700], R13 ;  /* 0x0007000d51007388 */ /* 0x000fe20000000400 */
[----:B-1----:R-:W-:Y:S01]  /*2b00*/  IMAD.MOV.U32 R2, RZ, RZ, -0x800000 ;  /* 0xff800000ff027424 */ /* 0x002fe200078e00ff */
[----:B------:R-:W-:Y:S02]  /*2b10*/  CS2R R142, SRZ ;  /* 0x00000000008e7805 */ /* 0x000fe4000001ff00 */
[----:B------:R-:W-:Y:S04]  /*2b20*/  STS.U16 [R81+0xb00], R18 ;  /* 0x000b001251007388 */ /* 0x000fe80000000400 */
[----:B------:R-:W-:Y:S04]  /*2b30*/  STS.U16 [R81+0xf00], R22 ;  /* 0x000f001651007388 */ /* 0x000fe80000000400 */
[----:B------:R0:W-:Y:S04]  /*2b40*/  STS.U16 [R81+0x1300], R26 ;  /* 0x0013001a51007388 */ /* 0x0001e80000000400 */
        /* <DEDUP_REMOVED lines=37> */
[----:B------:R-:W-:Y:S01]  /*2da0*/  STS.U16 [R81+0x5f00], R80 ;  /* 0x005f005051007388 */ /* 0x000fe20000000400 */
[----:B0-----:R-:W-:-:S03]  /*2db0*/  CS2R R112, SRZ ;  /* 0x0000000000707805 */ /* 0x001fc6000001ff00 */
        /* <DEDUP_REMOVED lines=12> */
[----:B-1----:R-:W-:Y:S02]  /*2e80*/  CS2R R86, SRZ ;  /* 0x0000000000567805 */ /* 0x002fe4000001ff00 */
[----:B--2---:R-:W-:Y:S02]  /*2e90*/  CS2R R90, SRZ ;  /* 0x00000000005a7805 */ /* 0x004fe4000001ff00 */
[----:B0-----:R-:W-:Y:S02]  /*2ea0*/  CS2R R80, SRZ ;  /* 0x0000000000507805 */ /* 0x001fe4000001ff00 */
[----:B------:R-:W-:Y:S01]  /*2eb0*/  CS2R R102, SRZ ;  /* 0x0000000000667805 */ /* 0x000fe2000001ff00 */
[----:B------:R-:W-:Y:S06]  /*2ec0*/  @!P0 BRA `(.L_x_0) ;  /* 0x00000094007c8947 */ /* 0x000fec0003800000 */
[----:B------:R-:W0:Y:S01]  /*2ed0*/  LDC R4, c[0x0][0x268] ;  /* 0x00009a00ff047b82 */ /* 0x000e220000000800 */
[----:B------:R-:W-:Y:S01]  /*2ee0*/  VIADD R2, R0, 0x8000 ;  /* 0x0000800000027836 */ /* 0x000fe20000000000 */
[----:B------:R-:W-:Y:S02]  /*2ef0*/  CS2R R98, SRZ ;  /* 0x0000000000627805 */ /* 0x000fe4000001ff00 */
[----:B------:R-:W-:Y:S02]  /*2f00*/  CS2R R100, SRZ ;  /* 0x0000000000647805 */ /* 0x000fe4000001ff00 */
[----:B------:R-:W-:Y:S02]  /*2f10*/  CS2R R102, SRZ ;  /* 0x0000000000667805 */ /* 0x000fe4000001ff00 */
[----:B------:R-:W-:Y:S02]  /*2f20*/  CS2R R104, SRZ ;  /* 0x0000000000687805 */ /* 0x000fe4000001ff00 */
[----:B------:R-:W-:-:S02]  /*2f30*/  SHF.R.U32.HI R2, RZ, 0x4, R2 ;  /* 0x00000004ff027819 */ /* 0x000fc40000011602 */
[----:B------:R-:W-:Y:S01]  /*2f40*/  CS2R R106, SRZ ;  /* 0x00000000006a7805 */ /* 0x000fe2000001ff00 */
[----:B------:R-:W1:Y:S01]  /*2f50*/  LDC.64 R86, c[0x0][0x260] ;  /* 0x00009800ff567b82 */ /* 0x000e620000000a00 */
[----:B------:R-:W-:Y:S02]  /*2f60*/  CS2R R108, SRZ ;  /* 0x00000000006c7805 */ /* 0x000fe4000001ff00 */
[----:B------:R-:W-:Y:S02]  /*2f70*/  SGXT.U32 R2, R2, 0xe ;  /* 0x0000000e0202781a */ /* 0x000fe40000000000 */
[----:B------:R-:W-:Y:S02]  /*2f80*/  CS2R R110, SRZ ;  /* 0x00000000006e7805 */ /* 0x000fe4000001ff00 */
[----:B------:R-:W-:Y:S02]  /*2f90*/  CS2R R112, SRZ ;  /* 0x0000000000707805 */ /* 0x000fe4000001ff00 */
[----:B------:R-:W-:-:S02]  /*2fa0*/  CS2R R114, SRZ ;  /* 0x0000000000727805 */ /* 0x000fc4000001ff00 */
[----:B------:R-:W-:Y:S02]  /*2fb0*/  R2UR UR58, R2 ;  /* 0x00000000023a72ca */ /* 0x000fe400000e0000 */
[----:B------:R-:W-:Y:S01]  /*2fc0*/  CS2R R116, SRZ ;  /* 0x0000000000747805 */ /* 0x000fe2000001ff00 */
[----:B------:R-:W2:Y:S01]  /*2fd0*/  LDC R10, c[0x0][0x250] ;  /* 0x00009400ff0a7b82 */ /* 0x000ea20000000800 */
[----:B------:R-:W-:Y:S02]  /*2fe0*/  CS2R R118, SRZ ;  /* 0x0000000000767805 */ /* 0x000fe4000001ff00 */
[----:B------:R-:W-:Y:S02]  /*2ff0*/  CS2R R120, SRZ ;  /* 0x0000000000787805 */ /* 0x000fe4000001ff00 */
[----:B------:R-:W-:Y:S02]  /*3000*/  CS2R R122, SRZ ;  /* 0x00000000007a7805 */ /* 0x000fe4000001ff00 */
[----:B------:R-:W-:-:S02]  /*3010*/  CS2R R124, SRZ ;  /* 0x00000000007c7805 */ /* 0x000fc4000001ff00 */
[----:B------:R-:W-:Y:S02]  /*3020*/  CS2R R126, SRZ ;  /* 0x00000000007e7805 */ /* 0x000fe4000001ff00 */
[----:B------:R-:W-:Y:S02]  /*3030*/  CS2R R128, SRZ ;  /* 0x0000000000807805 */ /* 0x000fe4000001ff00 */
[----:B------:R-:W-:Y:S01]  /*3040*/  CS2R R130, SRZ ;  /* 0x0000000000827805 */ /* 0x000fe2000001ff00 */
[----:B0-----:R-:W-:Y:S01]  /*3050*/  IMAD R9, R3, R4, RZ ;  /* 0x0000000403097224 */ /* 0x001fe200078e02ff */
[----:B------:R-:W-:Y:S01]  /*3060*/  SHF.R.U32.HI R3, RZ, 0x4, R0 ;  /* 0x00000004ff037819 */ /* 0x000fe20000011600 */
[----:B------:R-:W0:Y:S01]  /*3070*/  LDC R12, c[0x0][0x258] ;  /* 0x00009600ff0c7b82 */ /* 0x000e220000000800 */
[----:B------:R-:W-:Y:S02]  /*3080*/  CS2R R132, SRZ ;  /* 0x0000000000847805 */ /* 0x000fe4000001ff00 */
[----:B------:R-:W-:-:S02]  /*3090*/  CS2R R134, SRZ ;  /* 0x0000000000867805 */ /* 0x000fc4000001ff00 */
[----:B------:R-:W-:Y:S02]  /*30a0*/  LEA R11, R4, R9, 0x1 ;  /* 0x00000009040b7211 */ /* 0x000fe400078e08ff */
[----:B------:R-:W-:Y:S02]  /*30b0*/  CS2R R136, SRZ ;  /* 0x0000000000887805 */ /* 0x000fe4000001ff00 */
[----:B------:R-:W-:Y:S01]  /*30c0*/  SGXT.U32 R7, R3, 0xe ;  /* 0x0000000e0307781a */ /* 0x000fe20000000000 */
[----:B-1----:R-:W-:Y:S01]  /*30d0*/  IMAD R6, R6, R87, RZ ;  /* 0x0000005706067224 */ /* 0x002fe200078e02ff */
[----:B------:R-:W-:Y:S01]  /*30e0*/  IADD3 R3, P1, R2, 0x2, RZ ;  /* 0x0000000202037810 */ /* 0x000fe20007f3e0ff */
[----:B------:R-:W-:Y:S01]  /*30f0*/  IMAD R13, R4, 0x2, R11 ;  /* 0x00000002040d7824 */ /* 0x000fe200078e020b */
[----:B------:R-:W1:Y:S01]  /*3100*/  LDC.64 R204, c[0x0][0x218] ;  /* 0x00008600ffcc7b82 */ /* 0x000e620000000a00 */
[----:B------:R-:W-:Y:S01]  /*3110*/  IADD3 R7, P0, R7, 0x80, RZ ;  /* 0x0000008007077810 */ /* 0x000fe20007f1e0ff */
[----:B------:R-:W-:Y:S01]  /*3120*/  IMAD.SHL.U32 R8, R6, 0x2, RZ ;  /* 0x0000000206087824 */ /* 0x000fe200078e00ff */
[----:B------:R-:W-:Y:S01]  /*3130*/  R2UR UR10, R3 ;  /* 0x00000000030a72ca */ /* 0x000fe200000e0000 */
[----:B------:R-:W-:Y:S01]  /*3140*/  IMAD R15, R4, 0x2, R13 ;  /* 0x00000002040f7824 */ /* 0x000fe200078e020d */
[----:B------:R-:W-:-:S02]  /*3150*/  CS2R R2, SRZ ;  /* 0x0000000000027805 */ /* 0x000fc4000001ff00 */
[----:B------:R-:W-:Y:S01]  /*3160*/  R2UR UR8, R7 ;  /* 0x00000000070872ca */ /* 0x000fe200000e0000 */
[----:B------:R-:W-:Y:S01]  /*3170*/  IMAD R7, R184, R86, RZ ;  /* 0x00000056b8077224 */ /* 0x000fe200078e02ff */
[----:B------:R-:W3:Y:S01]  /*3180*/  LDC.64 R96, c[0x0][0x220] ;  /* 0x00008800ff607b82 */ /* 0x000ee20000000a00 */
[----:B------:R-:W-:Y:S02]  /*3190*/  LEA R17, R4, R15, 0x1 ;  /* 0x0000000f04117211 */ /* 0x000fe400078e08ff */
[----:B------:R-:W-:Y:S02]  /*31a0*/  CS2R R138, SRZ ;  /* 0x00000000008a7805 */ /* 0x000fe4000001ff00 */
[----:B------:R-:W-:Y:S02]  /*31b0*/  IADD3.X R2, R2, 0x40000040, RZ, P0, !PT ;  /* 0x4000004002027810 */ /* 0x000fe400007fe4ff */
[----:B------:R-:W-:Y:S02]  /*31c0*/  CS2R R140, SRZ ;  /* 0x00000000008c7805 */ /* 0x000fe4000001ff00 */
[----:B------:R-:W-:Y:S01]  /*31d0*/  CS2R R142, SRZ ;  /* 0x00000000008e7805 */ /* 0x000fe2000001ff00 */
[----:B------:R-:W-:Y:S01]  /*31e0*/  IMAD R19, R4, 0x2, R17 ;  /* 0x0000000204137824 */ /* 0x000fe200078e0211 */
[----:B------:R-:W-:Y:S01]  /*31f0*/  R2UR UR9, R2 ;  /* 0x00000000020972ca */ /* 0x000fe200000e0000 */
[----:B0-----:R-:W-:Y:S01]  /*3200*/  IMAD R5, R5, R12, RZ ;  /* 0x0000000c05057224 */ /* 0x001fe200078e02ff */
[----:B------:R-:W-:Y:S01]  /*3210*/  IADD3.X R2, R3, 0x40000040, RZ, P1, !PT ;  /* 0x4000004003027810 */ /* 0x000fe20000ffe4ff */
[----:B------:R-:W-:Y:S01]  /*3220*/  IMAD R21, R4, 0x2, R19 ;  /* 0x0000000204157824 */ /* 0x000fe200078e0213 */
[----:B------:R-:W-:Y:S01]  /*3230*/  CS2R R144, SRZ ;  /* 0x0000000000907805 */ /* 0x000fe2000001ff00 */
[----:B------:R-:W-:Y:S01]  /*3240*/  IMAD.SHL.U32 R3, R7, 0x2, RZ ;  /* 0x0000000207037824 */ /* 0x000fe200078e00ff */
[----:B------:R-:W-:Y:S01]  /*3250*/  R2UR UR11, R2 ;  /* 0x00000000020b72ca */ /* 0x000fe200000e0000 */
[----:B--2---:R-:W-:Y:S01]  /*3260*/  IMAD R2, R184, R10, RZ ;  /* 0x0000000ab8027224 */ /* 0x004fe200078e02ff */
[----:B------:R-:W-:-:S02]  /*3270*/  LEA R23, R4, R21, 0x1 ;  /* 0x0000001504177211 */ /* 0x000fc400078e08ff */
[----:B------:R-:W-:Y:S02]  /*3280*/  CS2R R146, SRZ ;  /* 0x0000000000927805 */ /* 0x000fe4000001ff00 */
[----:B------:R-:W-:Y:S02]  /*3290*/  CS2R R148, SRZ ;  /* 0x0000000000947805 */ /* 0x000fe4000001ff00 */
[----:B------:R-:W-:Y:S02]  /*32a0*/  CS2R R150, SRZ ;  /* 0x0000000000967805 */ /* 0x000fe4000001ff00 */
[----:B-1----:R-:W-:Y:S01]  /*32b0*/  LEA R204, P0, R2, R204, 0x1 ;  /* 0x000000cc02cc7211 */ /* 0x002fe200078008ff */
[----:B------:R-:W-:Y:S01]  /*32c0*/  IMAD R25, R4, 0x2, R23 ;  /* 0x0000000204197824 */ /* 0x000fe200078e0217 */
[----:B------:R-:W-:Y:S02]  /*32d0*/  UIADD3.64 UR6, UR8, 0x180, URZ ;  /* 0x0000018008067897 */ /* 0x000fe4000fffe03f */
[----:B------:R-:W-:Y:S01]  /*32e0*/  LEA.HI.X.SX32 R10, R2, R205, 0x1, P0 ;  /* 0x000000cd020a7211 */ /* 0x000fe200000f0eff */
[----:B------:R-:W-:Y:S01]  /*32f0*/  IMAD R27, R4, 0x2, R25 ;  /* 0x00000002041b7824 */ /* 0x000fe200078e0219 */
[----:B---3--:R-:W-:Y:S01]  /*3300*/  IADD3 R3, P2, P3, R8, R96, R3 ;  /* 0x0000006008037210 */ /* 0x008fe20007b5e003 */
[----:B------:R-:W-:Y:S01]  /*3310*/  IMAD.HI R8, R7, 0x2, RZ ;  /* 0x0000000207087827 */ /* 0x000fe200078e02ff */
[C---:B------:R-:W-:Y:S01]  /*3320*/  LEA R202, P0, R5.reuse, R204, 0x1 ;  /* 0x000000cc05ca7211 */ /* 0x040fe200078008ff */
[----:B------:R-:W-:Y:S01]  /*3330*/  UIADD3.64 UR6, UR8, 0x280, URZ ;  /* 0x0000028008067897 */ /* 0x000fe2000fffe03f */
[----:B------:R-:W-:Y:S01]  /*3340*/  LEA R29, R4, R27, 0x1 ;  /* 0x0000001b041d7211 */ /* 0x000fe200078e08ff */
[----:B------:R-:W-:Y:S01]  /*3350*/  IMAD.HI R7, R6, 0x2, RZ ;  /* 0x0000000206077827 */ /* 0x000fe200078e02ff */
[----:B------:R-:W-:Y:S01]  /*3360*/  LEA R6, R12, R5, 0x7 ;  /* 0x000000050c067211 */ /* 0x000fe200078e38ff */
[----:B------:R-:W-:Y:S01]  /*3370*/  UIADD3.64 UR14, UR8, 0x200, URZ ;  /* 0x00000200080e7897 */ /* 0x000fe2000fffe03f */
[----:B------:R-:W-:Y:S01]  /*3380*/  LEA.HI.X.SX32 R203, R5, R10, 0x1, P0 ;  /* 0x0000000a05cb7211 */ /* 0x000fe200000f0eff */
[----:B------:R-:W-:Y:S01]  /*3390*/  IMAD R31, R4, 0x2, R29 ;  /* 0x00000002041f7824 */ /* 0x000fe200078e021d */
[----:B------:R-:W-:-:S02]  /*33a0*/  IADD3.X R2, R7, R97, R8, P2, P3 ;  /* 0x0000006107027210 */ /* 0x000fc400017e6408 */
[----:B------:R-:W-:Y:S02]  /*33b0*/  CS2R R96, SRZ ;  /* 0x0000000000607805 */ /* 0x000fe4000001ff00 */
[C---:B------:R-:W-:Y:S01]  /*33c0*/  LEA R184, P0, R9.reuse, R3, 0x1 ;  /* 0x0000000309b87211 */ /* 0x040fe200078008ff */
[----:B------:R-:W-:Y:S01]  /*33d0*/  IMAD R33, R4, 0x2, R31 ;  /* 0x0000000204217824 */ /* 0x000fe200078e021f */
[----:B------:R-:W-:Y:S01]  /*33e0*/  LEA R204, P1, R6, R204, 0x1 ;  /* 0x000000cc06cc7211 */ /* 0x000fe200078208ff */
[----:B------:R-:W-:Y:S01]  /*33f0*/  UIADD3.64 UR6, UR10, 0x1fe, URZ ;  /* 0x000001fe0a067897 */ /* 0x000fe2000fffe03f */
[----:B------:R-:W-:Y:S01]  /*3400*/  LEA.HI.X.SX32 R185, R9, R2, 0x1, P0 ;  /* 0x0000000209b97211 */ /* 0x000fe200000f0eff */
[----:B------:R-:W-:Y:S01]  /*3410*/  UIADD3.64 UR22, UR10, 0x200, URZ ;  /* 0x000002000a167897 */ /* 0x000fe2000fffe03f */
[----:B------:R-:W-:Y:S01]  /*3420*/  LEA R35, R4, R33, 0x1 ;  /* 0x0000002104237211 */ /* 0x000fe200078e08ff */
[----:B------:R-:W-:Y:S01]  /*3430*/  UIADD3.64 UR12, UR8, 0x80, URZ ;  /* 0x00000080080c7897 */ /* 0x000fe2000fffe03f */
[----:B------:R-:W-:Y:S01]  /*3440*/  LEA.HI.X.SX32 R205, R6, R10, 0x1, P1 ;  /* 0x0000000a06cd7211 */ /* 0x000fe200008f0eff */
[----:B------:R0:W-:Y:S01]  /*3450*/  STL.64 [R1+0x4c8], R184 ;  /* 0x0004c8b801007387 */ /* 0x0001e20000100a00 */
[-C--:B------:R-:W-:Y:S01]  /*3460*/  LEA R188, P1, R11, R3.reuse, 0x1 ;  /* 0x000000030bbc7211 */ /* 0x080fe200078208ff */
[C---:B------:R-:W-:Y:S01]  /*3470*/  IMAD R37, R4.reuse, 0x2, R35 ;  /* 0x0000000204257824 */ /* 0x040fe200078e0223 */
[----:B------:R-:W-:Y:S01]  /*3480*/  LEA R186, P2, R13, R3, 0x1 ;  /* 0x000000030dba7211 */ /* 0x000fe200078408ff */
[----:B------:R-:W-:Y:S01]  /*3490*/  UIADD3.64 UR16, UR8, 0x100, URZ ;  /* 0x0000010008107897 */ /* 0x000fe2000fffe03f */
[-C--:B------:R-:W-:Y:S01]  /*34a0*/  LEA.HI.X.SX32 R189, R11, R2.reuse, 0x1, P1 ;  /* 0x000000020bbd7211 */ /* 0x080fe200008f0eff */
[----:B------:R-:W-:Y:S01]  /*34b0*/  IMAD R39, R4, 0x2, R37 ;  /* 0x0000000204277824 */ /* 0x000fe200078e0225 */
[----:B------:R-:W-:Y:S01]  /*34c0*/  LEA.HI.X.SX32 R187, R13, R2, 0x1, P2 ;  /* 0x000000020dbb7211 */ /* 0x000fe200010f0eff */
[----:B------:R-:W-:-:S02]  /*34d0*/  UIADD3.64 UR20, UR8, 0x300, URZ ;  /* 0x0000030008147897 */ /* 0x000fc4000fffe03f */
[----:B------:R1:W-:Y:S01]  /*34e0*/  STL.64 [R1+0x4c0], R188 ;  /* 0x0004c0bc01007387 */ /* 0x0003e20000100a00 */
[C---:B------:R-:W-:Y:S01]  /*34f0*/  LEA R41, R4.reuse, R39, 0x1 ;  /* 0x0000002704297211 */ /* 0x040fe200078e08ff */
[----:B------:R-:W-:Y:S01]  /*3500*/  UIADD3.64 UR24, UR8, 0x380, URZ ;  /* 0x0000038008187897 */ /* 0x000fe2000fffe03f */
[CC--:B0-----:R-:W-:Y:S01]  /*3510*/  LEA R184, P0, R15.reuse, R3.reuse, 0x1 ;  /* 0x000000030fb87211 */ /* 0x0c1fe200078008ff */
[----:B------:R0:W-:Y:S01]  /*3520*/  STL.64 [R1+0x4b8], R186 ;  /* 0x0004b8ba01007387 */ /* 0x0001e20000100a00 */
[----:B------:R-:W-:Y:S01]  /*3530*/  UIADD3.64 UR28, UR8, 0x400, URZ ;  /* 0x00000400081c7897 */ /* 0x000fe2000fffe03f */
[C---:B------:R-:W-:Y:S01]  /*3540*/  IMAD R43, R4.reuse, 0x2, R41 ;  /* 0x00000002042b7824 */ /* 0x040fe200078e0229 */
[-C--:B------:R-:W-:Y:S01]  /*3550*/  LEA.HI.X.SX32 R185, R15, R2.reuse, 0x1, P0 ;  /* 0x000000020fb97211 */ /* 0x080fe200000f0eff */
[----:B------:R-:W-:Y:S02]  /*3560*/  UIADD3.64 UR32, UR8, 0x480, URZ ;  /* 0x0000048008207897 */ /* 0x000fe4000fffe03f */
[C---:B------:R-:W-:Y:S01]  /*3570*/  IMAD R45, R4.reuse, 0x2, R43 ;  /* 0x00000002042d7824 */ /* 0x040fe200078e022b */
[----:B------:R-:W-:Y:S01]  /*3580*/  UIADD3.64 UR36, UR8, 0x500, URZ ;  /* 0x0000050008247897 */ /* 0x000fe2000fffe03f */
[----:B-1----:R-:W-:Y:S01]  /*3590*/  LEA R188, P0, R17, R3, 0x1 ;  /* 0x0000000311bc7211 */ /* 0x002fe200078008ff */
[----:B------:R1:W-:Y:S01]  /*35a0*/  STL.64 [R1+0x4b0], R184 ;  /* 0x0004b0b801007387 */ /* 0x0003e20000100a00 */
[----:B------:R-:W-:Y:S01]  /*35b0*/  UIADD3.64 UR40, UR8, 0x580, URZ ;  /* 0x0000058008287897 */ /* 0x000fe2000fffe03f */
[C---:B------:R-:W-:Y:S01]  /*35c0*/  LEA R47, R4.reuse, R45, 0x1 ;  /* 0x0000002d042f7211 */ /* 0x040fe200078e08ff */
[----:B------:R-:W-:Y:S01]  /*35d0*/  UIADD3.64 UR44, UR8, 0x600, URZ ;  /* 0x00000600082c7897 */ /* 0x000fe2000fffe03f */
[----:B0-----:R-:W-:Y:S01]  /*35e0*/  LEA R186, P1, R19, R3, 0x1 ;  /* 0x0000000313ba7211 */ /* 0x001fe200078208ff */
[----:B------:R-:W-:Y:S01]  /*35f0*/  UIADD3.64 UR48, UR8, 0x680, URZ ;  /* 0x0000068008307897 */ /* 0x000fe2000fffe03f */
[-C--:B------:R-:W-:Y:S01]  /*3600*/  LEA.HI.X.SX32 R189, R17, R2.reuse, 0x1, P0 ;  /* 0x0000000211bd7211 */ /* 0x080fe200000f0eff */
[----:B------:R-:W-:Y:S01]  /*3610*/  IMAD R49, R4, 0x2, R47 ;  /* 0x0000000204317824 */ /* 0x000fe200078e022f */
[----:B------:R-:W-:Y:S01]  /*3620*/  LEA.HI.X.SX32 R187, R19, R2, 0x1, P1 ;  /* 0x0000000213bb7211 */ /* 0x000fe200008f0eff */
[----:B------:R-:W-:-:S02]  /*3630*/  UIADD3.64 UR52, UR8, 0x700, URZ ;  /* 0x0000070008347897 */ /* 0x000fc4000fffe03f */
[C---:B------:R-:W-:Y:S01]  /*3640*/  IMAD R51, R4.reuse, 0x2, R49 ;  /* 0x0000000204337824 */ /* 0x040fe200078e0231 */
[C---:B-1----:R-:W-:Y:S01]  /*3650*/  LEA R184, P2, R21.reuse, R3, 0x1 ;  /* 0x0000000315b87211 */ /* 0x042fe200078408ff */
[----:B------:R-:W-:Y:S01]  /*3660*/  STL.64 [R1+0x4a8], R188 ;  /* 0x0004a8bc01007387 */ /* 0x000fe20000100a00 */
[----:B------:R-:W-:Y:S02]  /*3670*/  UIADD3.64 UR14, UR10, 0x2, URZ ;  /* 0x000000020a0e7897 */ /* 0x000fe4000fffe03f */
[C---:B------:R-:W-:Y:S01]  /*3680*/  LEA R53, R4.reuse, R51, 0x1 ;  /* 0x0000003304357211 */ /* 0x040fe200078e08ff */
[----:B------:R0:W-:Y:S01]  /*3690*/  STL.64 [R1+0x4a0], R186 ;  /* 0x0004a0ba01007387 */ /* 0x0001e20000100a00 */
[-C--:B------:R-:W-:Y:S01]  /*36a0*/  LEA.HI.X.SX32 R185, R21, R2.reuse, 0x1, P2 ;  /* 0x0000000215b97211 */ /* 0x080fe200010f0eff */
[----:B------:R-:W-:Y:S01]  /*36b0*/  UIADD3.64 UR18, UR10, 0x4, URZ ;  /* 0x000000040a127897 */ /* 0x000fe2000fffe03f */
[CC--:B------:R-:W-:Y:S01]  /*36c0*/  LEA R18, P2, R27.reuse, R3.reuse, 0x1 ;  /* 0x000000031b127211 */ /* 0x0c0fe200078408ff */
[C---:B------:R-:W-:Y:S01]  /*36d0*/  IMAD R55, R4.reuse, 0x2, R53 ;  /* 0x0000000204377824 */ /* 0x040fe200078e0235 */
[----:B------:R-:W-:Y:S01]  /*36e0*/  UIADD3.64 UR6, UR10, 0x202, URZ ;  /* 0x000002020a067897 */ /* 0x000fe2000fffe03f */
[----:B------:R1:W-:Y:S01]  /*36f0*/  STL.64 [R1+0x498], R184 ;  /* 0x000498b801007387 */ /* 0x0003e20000100a00 */
[-C--:B------:R-:W-:Y:S01]  /*3700*/  LEA.HI.X.SX32 R19, R27, R2.reuse, 0x1, P2 ;  /* 0x000000021b137211 */ /* 0x080fe200010f0eff */
[C---:B------:R-:W-:Y:S01]  /*3710*/  IMAD R57, R4.reuse, 0x2, R55 ;  /* 0x0000000204397824 */ /* 0x040fe200078e0237 */
[-C--:B------:R-:W-:Y:S01]  /*3720*/  LEA R22, P2, R33, R3.reuse, 0x1 ;  /* 0x0000000321167211 */ /* 0x080fe200078408ff */
[----:B------:R-:W-:Y:S01]  /*3730*/  UIADD3.64 UR22, UR10, 0x204, URZ ;  /* 0x000002040a167897 */ /* 0x000fe2000fffe03f */
[C---:B0-----:R-:W-:Y:S01]  /*3740*/  LEA R186, P0, R23.reuse, R3, 0x1 ;  /* 0x0000000317ba7211 */ /* 0x041fe200078008ff */
[----:B------:R-:W-:Y:S01]  /*3750*/  STL.64 [R1+0x480], R18 ;  /* 0x0004801201007387 */ /* 0x000fe20000100a00 */
[C---:B------:R-:W-:Y:S01]  /*3760*/  LEA R59, R4.reuse, R57, 0x1 ;  /* 0x00000039043b7211 */ /* 0x040fe200078e08ff */
[----:B------:R-:W-:Y:S01]  /*3770*/  UIADD3.64 UR26, UR10, 0x3fe, URZ ;  /* 0x000003fe0a1a7897 */ /* 0x000fe2000fffe03f */
[-C--:B------:R-:W-:Y:S01]  /*3780*/  LEA.HI.X.SX32 R187, R23, R2.reuse, 0x1, P0 ;  /* 0x0000000217bb7211 */ /* 0x080fe200000f0eff */
[----:B------:R-:W-:Y:S01]  /*3790*/  UIADD3.64 UR30, UR10, 0x400, URZ ;  /* 0x000004000a1e7897 */ /* 0x000fe2000fffe03f */
[----:B-1----:R-:W-:Y:S01]  /*37a0*/  LEA R184, P1, R25, R3, 0x1 ;  /* 0x0000000319b87211 */ /* 0x002fe200078208ff */
[C---:B------:R-:W-:Y:S01]  /*37b0*/  IMAD R61, R4.reuse, 0x2, R59 ;  /* 0x00000002043d7824 */ /* 0x040fe200078e023b */
[-C--:B------:R-:W-:Y:S01]  /*37c0*/  LEA.HI.X.SX32 R23, R33, R2.reuse, 0x1, P2 ;  /* 0x0000000221177211 */ /* 0x080fe200010f0eff */
[----:B------:R0:W-:Y:S01]  /*37d0*/  STL.64 [R1+0x490], R186 ;  /* 0x000490ba01007387 */ /* 0x0001e20000100a00 */
[----:B------:R-:W-:Y:S01]  /*37e0*/  LEA.HI.X.SX32 R185, R25, R2, 0x1, P1 ;  /* 0x0000000219b97211 */ /* 0x000fe200008f0eff */
[----:B------:R-:W-:Y:S01]  /*37f0*/  IMAD R63, R4, 0x2, R61 ;  /* 0x00000002043f7824 */ /* 0x000fe200078e023d */
[----:B------:R-:W-:Y:S01]  /*3800*/  UMOV UR59, 0x40000040 ;  /* 0x40000040003b7882 */ /* 0x000fe20000000000 */
[----:B------:R-:W-:-:S02]  /*3810*/  UIADD3.64 UR34, UR10, 0x402, URZ ;  /* 0x000004020a227897 */ /* 0x000fc4000fffe03f */
[----:B------:R1:W-:Y:S01]  /*3820*/  STL.64 [R1+0x488], R184 ;  /* 0x000488b801007387 */ /* 0x0003e20000100a00 */
[C---:B------:R-:W-:Y:S01]  /*3830*/  LEA R65, R4.reuse, R63, 0x1 ;  /* 0x0000003f04417211 */ /* 0x040fe200078e08ff */
[----:B------:R-:W-:Y:S02]  /*3840*/  UIADD3.64 UR38, UR10, 0x404, URZ ;  /* 0x000004040a267897 */ /* 0x000fe4000fffe03f */
[----:B------:R-:W-:Y:S01]  /*3850*/  STL.64 [R1+0x468], R22 ;  /* 0x0004681601007387 */ /* 0x000fe20000100a00 */
[----:B------:R-:W-:Y:S01]  /*3860*/  UIADD3.64 UR42, UR10, 0x5fe, URZ ;  /* 0x000005fe0a2a7897 */ /* 0x000fe2000fffe03f */
[C---:B------:R-:W-:Y:S01]  /*3870*/  IMAD R67, R4.reuse, 0x2, R65 ;  /* 0x0000000204437824 */ /* 0x040fe200078e0241 */
[CC--:B0-----:R-:W-:Y:S01]  /*3880*/  LEA R186, P0, R29.reuse, R3.reuse, 0x1 ;  /* 0x000000031dba7211 */ /* 0x0c1fe200078008ff */
[----:B------:R-:W-:Y:S02]  /*3890*/  UIADD3.64 UR46, UR10, 0x600, URZ ;  /* 0x000006000a2e7897 */ /* 0x000fe4000fffe03f */
[C---:B------:R-:W-:Y:S01]  /*38a0*/  IMAD R69, R4.reuse, 0x2, R67 ;  /* 0x0000000204457824 */ /* 0x040fe200078e0243 */
[-C--:B------:R-:W-:Y:S01]  /*38b0*/  LEA.HI.X.SX32 R187, R29, R2.reuse, 0x1, P0 ;  /* 0x000000021dbb7211 */ /* 0x080fe200000f0eff */
[----:B------:R-:W-:Y:S01]  /*38c0*/  UIADD3.64 UR50, UR10, 0x602, URZ ;  /* 0x000006020a327897 */ /* 0x000fe2000fffe03f */
[C---:B-1----:R-:W-:Y:S01]  /*38d0*/  LEA R184, P1, R31.reuse, R3, 0x1 ;  /* 0x000000031fb87211 */ /* 0x042fe200078208ff */
[----:B------:R-:W-:Y:S01]  /*38e0*/  UIADD3.64 UR54, UR10, 0x604, URZ ;  /* 0x000006040a367897 */ /* 0x000fe2000fffe03f */
[----:B------:R-:W-:Y:S01]  /*38f0*/  LEA R71, R4, R69, 0x1 ;  /* 0x0000004504477211 */ /* 0x000fe200078e08ff */
[----:B------:R0:W-:Y:S01]  /*3900*/  STL.64 [R1+0x478], R186 ;  /* 0x000478ba01007387 */ /* 0x0001e20000100a00 */
[----:B------:R-:W-:-:S02]  /*3910*/  LEA.HI.X.SX32 R185, R31, R2, 0x1, P1 ;  /* 0x000000021fb97211 */ /* 0x000fc400008f0eff */
[C---:B------:R-:W-:Y:S01]  /*3920*/  LEA R188, P0, R35.reuse, R3, 0x1 ;  /* 0x0000000323bc7211 */ /* 0x040fe200078008ff */
[C---:B------:R-:W-:Y:S02]  /*3930*/  IMAD R73, R4.reuse, 0x2, R71 ;  /* 0x0000000204497824 */ /* 0x040fe400078e0247 */
[----:B------:R1:W-:Y:S01]  /*3940*/  STL.64 [R1+0x470], R184 ;  /* 0x000470b801007387 */ /* 0x0003e20000100a00 */
[-C--:B------:R-:W-:Y:S02]  /*3950*/  LEA.HI.X.SX32 R189, R35, R2.reuse, 0x1, P0 ;  /* 0x0000000223bd7211 */ /* 0x080fe400000f0eff */
[C---:B------:R-:W-:Y:S02]  /*3960*/  LEA R75, R4.reuse, R73, 0x1 ;  /* 0x00000049044b7211 */ /* 0x040fe400078e08ff */
[C---:B0-----:R-:W-:Y:S01]  /*3970*/  LEA R186, P1, R37.reuse, R3, 0x1 ;  /* 0x0000000325ba7211 */ /* 0x041fe200078208ff */
[----:B------:R0:W-:Y:S02]  /*3980*/  STL.64 [R1+0x460], R188 ;  /* 0x000460bc01007387 */ /* 0x0001e40000100a00 */
[----:B------:R-:W-:Y:S01]  /*3990*/  IMAD R77, R4, 0x2, R75 ;  /* 0x00000002044d7824 */ /* 0x000fe200078e024b */
[----:B------:R-:W-:-:S03]  /*39a0*/  LEA.HI.X.SX32 R187, R37, R2, 0x1, P1 ;  /* 0x0000000225bb7211 */ /* 0x000fc600008f0eff */
[C---:B------:R-:W-:Y:S01]  /*39b0*/  IMAD R79, R4.reuse, 0x2, R77 ;  /* 0x00000002044f7824 */ /* 0x040fe200078e024d */
[C---:B-1----:R-:W-:Y:S01]  /*39c0*/  LEA R184, P2, R39.reuse, R3, 0x1 ;  /* 0x0000000327b87211 */ /* 0x042fe200078408ff */
[----:B------:R1:W-:Y:S03]  /*39d0*/  STL.64 [R1+0x458], R186 ;  /* 0x000458ba01007387 */ /* 0x0003e60000100a00 */
[C---:B------:R-:W-:Y:S02]  /*39e0*/  LEA R81, R4.reuse, R79, 0x1 ;  /* 0x0000004f04517211 */ /* 0x040fe400078e08ff */
[----:B------:R-:W-:Y:S02]  /*39f0*/  LEA.HI.X.SX32 R185, R39, R2, 0x1, P2 ;  /* 0x0000000227b97211 */ /* 0x000fe400010f0eff */
[----:B0-----:R-:W-:Y:S01]  /*3a00*/  LEA R188, P0, R41, R3, 0x1 ;  /* 0x0000000329bc7211 */ /* 0x001fe200078008ff */
[----:B------:R-:W-:-:S02]  /*3a10*/  IMAD R83, R4, 0x2, R81 ;  /* 0x0000000204537824 */ /* 0x000fc400078e0251 */
[----:B------:R0:W-:Y:S01]  /*3a20*/  STL.64 [R1+0x450], R184 ;  /* 0x000450b801007387 */ /* 0x0001e20000100a00 */
[----:B------:R-:W-:Y:S01]  /*3a30*/  LEA.HI.X.SX32 R189, R41, R2, 0x1, P0 ;  /* 0x0000000229bd7211 */ /* 0x000fe200000f0eff */
[----:B------:R-:W-:Y:S01]  /*3a40*/  IMAD R85, R4, 0x2, R83 ;  /* 0x0000000204557824 */ /* 0x000fe200078e0253 */
[----:B-1----:R-:W-:-:S03]  /*3a50*/  LEA R186, P1, R43, R3, 0x1 ;  /* 0x000000032bba7211 */ /* 0x002fc600078208ff */
[----:B------:R1:W-:Y:S01]  /*3a60*/  STL.64 [R1+0x448], R188 ;  /* 0x000448bc01007387 */ /* 0x0003e20000100a00 */
[C---:B------:R-:W-:Y:S02]  /*3a70*/  LEA R87, R4.reuse, R85, 0x1 ;  /* 0x0000005504577211 */ /* 0x040fe400078e08ff */
[-C--:B------:R-:W-:Y:S02]  /*3a80*/  LEA.HI.X.SX32 R187, R43, R2.reuse, 0x1, P1 ;  /* 0x000000022bbb7211 */ /* 0x080fe400008f0eff */
[C---:B------:R-:W-:Y:S02]  /*3a90*/  LEA R89, R4.reuse, R87, 0x1 ;  /* 0x0000005704597211 */ /* 0x040fe400078e08ff */
[C---:B0-----:R-:W-:Y:S01]  /*3aa0*/  LEA R184, P2, R45.reuse, R3, 0x1 ;  /* 0x000000032db87211 */ /* 0x041fe200078408ff */
[----:B------:R0:W-:Y:S02]  /*3ab0*/  STL.64 [R1+0x440], R186 ;  /* 0x000440ba01007387 */ /* 0x0001e40000100a00 */
[----:B------:R-:W-:Y:S01]  /*3ac0*/  IMAD R91, R4, 0x2, R89 ;  /* 0x00000002045b7824 */ /* 0x000fe200078e0259 */
[----:B------:R-:W-:-:S02]  /*3ad0*/  LEA.HI.X.SX32 R185, R45, R2, 0x1, P2 ;  /* 0x000000022db97211 */ /* 0x000fc400010f0eff */
[CC--:B-1----:R-:W-:Y:S01]  /*3ae0*/  LEA R188, P0, R47.reuse, R3.reuse, 0x1 ;  /* 0x000000032fbc7211 */ /* 0x0c2fe200078008ff */
[C---:B------:R-:W-:Y:S02]  /*3af0*/  IMAD R93, R4.reuse, 0x2, R91 ;  /* 0x00000002045d7824 */ /* 0x040fe400078e025b */
[----:B------:R1:W-:Y:S01]  /*3b00*/  STL.64 [R1+0x438], R184 ;  /* 0x000438b801007387 */ /* 0x0003e20000100a00 */
[----:B------:R-:W-:Y:S01]  /*3b10*/  LEA.HI.X.SX32 R189, R47, R2, 0x1, P0 ;  /* 0x000000022fbd7211 */ /* 0x000fe200000f0eff */
[----:B------:R-:W-:Y:S01]  /*3b20*/  IMAD R95, R4, 0x2, R93 ;  /* 0x00000002045f7824 */ /* 0x000fe200078e025d */
[----:B0-----:R-:W-:-:S03]  /*3b30*/  LEA R186, P1, R49, R3, 0x1 ;  /* 0x0000000331ba7211 */ /* 0x001fc600078208ff */
[----:B------:R-:W-:Y:S01]  /*3b40*/  IMAD R5, R4, 0x2, R95 ;  /* 0x0000000204057824 */ /* 0x000fe200078e025f */
[----:B------:R0:W-:Y:S01]  /*3b50*/  STL.64 [R1+0x430], R188 ;  /* 0x000430bc01007387 */ /* 0x0001e20000100a00 */
[----:B------:R-:W-:-:S03]  /*3b60*/  LEA.HI.X.SX32 R187, R49, R2, 0x1, P1 ;  /* 0x0000000231bb7211 */ /* 0x000fc600008f0eff */
[C---:B------:R-:W-:Y:S02]  /*3b70*/  LEA R7, R4.reuse, R5, 0x1 ;  /* 0x0000000504077211 */ /* 0x040fe400078e08ff */
[CC--:B-1----:R-:W-:Y:S01]  /*3b80*/  LEA R184, P2, R51.reuse, R3.reuse, 0x1 ;  /* 0x0000000333b87211 */ /* 0x0c2fe200078408ff */
[----:B------:R1:W-:Y:S02]  /*3b90*/  STL.64 [R1+0x428], R186 ;  /* 0x000428ba01007387 */ /* 0x0003e40000100a00 */
[C---:B------:R-:W-:Y:S01]  /*3ba0*/  IMAD R9, R4.reuse, 0x2, R7 ;  /* 0x0000000204097824 */ /* 0x040fe200078e0207 */
[-C--:B------:R-:W-:Y:S02]  /*3bb0*/  LEA.HI.X.SX32 R185, R51, R2.reuse, 0x1, P2 ;  /* 0x0000000233b97211 */ /* 0x080fe400010f0eff */
[C---:B0-----:R-:W-:Y:S01]  /*3bc0*/  LEA R188, P0, R53.reuse, R3, 0x1 ;  /* 0x0000000335bc7211 */ /* 0x041fe200078008ff */
[----:B------:R-:W-:Y:S02]  /*3bd0*/  IMAD R11, R4, 0x2, R9 ;  /* 0x00000002040b7824 */ /* 0x000fe400078e0209 */
[----:B------:R0:W-:Y:S01]  /*3be0*/  STL.64 [R1+0x420], R184 ;  /* 0x000420b801007387 */ /* 0x0001e20000100a00 */
[----:B------:R-:W-:-:S02]  /*3bf0*/  LEA.HI.X.SX32 R189, R53, R2, 0x1, P0 ;  /* 0x0000000235bd7211 */ /* 0x000fc400000f0eff */
[C---:B------:R-:W-:Y:S02]  /*3c00*/  LEA R13, R4.reuse, R11, 0x1 ;  /* 0x0000000b040d7211 */ /* 0x040fe400078e08ff */
[C---:B-1----:R-:W-:Y:S01]  /*3c10*/  LEA R186, P1, R55.reuse, R3, 0x1 ;  /* 0x0000000337ba7211 */ /* 0x042fe200078208ff */
[----:B------:R1:W-:Y:S02]  /*3c20*/  STL.64 [R1+0x418], R188 ;  /* 0x000418bc01007387 */ /* 0x0003e40000100a00 */
[----:B------:R-:W-:Y:S01]  /*3c30*/  IMAD R15, R4, 0x2, R13 ;  /* 0x00000002040f7824 */ /* 0x000fe200078e020d */
[----:B------:R-:W-:-:S03]  /*3c40*/  LEA.HI.X.SX32 R187, R55, R2, 0x1, P1 ;  /* 0x0000000237bb7211 */ /* 0x000fc600008f0eff */
[C---:B------:R-:W-:Y:S01]  /*3c50*/  IMAD R17, R4.reuse, 0x2, R15 ;  /* 0x0000000204117824 */ /* 0x040fe200078e020f */
[C---:B0-----:R-:W-:Y:S01]  /*3c60*/  LEA R184, P2, R57.reuse, R3, 0x1 ;  /* 0x0000000339b87211 */ /* 0x041fe200078408ff */
[----:B------:R0:W-:Y:S03]  /*3c70*/  STL.64 [R1+0x410], R186 ;  /* 0x000410ba01007387 */ /* 0x0001e60000100a00 */
[C---:B------:R-:W-:Y:S02]  /*3c80*/  LEA R19, R4.reuse, R17, 0x1 ;  /* 0x0000001104137211 */ /* 0x040fe400078e08ff */
[----:B------:R-:W-:Y:S02]  /*3c90*/  LEA.HI.X.SX32 R185, R57, R2, 0x1, P2 ;  /* 0x0000000239b97211 */ /* 0x000fe400010f0eff */
[----:B-1----:R-:W-:Y:S01]  /*3ca0*/  LEA R188, P0, R59, R3, 0x1 ;  /* 0x000000033bbc7211 */ /* 0x002fe200078008ff */
[----:B------:R-:W-:-:S02]  /*3cb0*/  IMAD R21, R4, 0x2, R19 ;  /* 0x0000000204157824 */ /* 0x000fc400078e0213 */
[----:B------:R1:W-:Y:S01]  /*3cc0*/  STL.64 [R1+0x408], R184 ;  /* 0x000408b801007387 */ /* 0x0003e20000100a00 */
[----:B------:R-:W-:Y:S01]  /*3cd0*/  LEA.HI.X.SX32 R189, R59, R2, 0x1, P0 ;  /* 0x000000023bbd7211 */ /* 0x000fe200000f0eff */
[----:B------:R-:W-:Y:S01]  /*3ce0*/  IMAD R23, R4, 0x2, R21 ;  /* 0x0000000204177824 */ /* 0x000fe200078e0215 */
[----:B0-----:R-:W-:-:S03]  /*3cf0*/  LEA R186, P1, R61, R3, 0x1 ;  /* 0x000000033dba7211 */ /* 0x001fc600078208ff */
[----:B------:R0:W-:Y:S01]  /*3d00*/  STL.64 [R1+0x400], R188 ;  /* 0x000400bc01007387 */ /* 0x0001e20000100a00 */
[----:B------:R-:W-:Y:S02]  /*3d10*/  LEA R25, R4, R23, 0x1 ;  /* 0x0000001704197211 */ /* 0x000fe400078e08ff */
[----:B------:R-:W-:-:S03]  /*3d20*/  LEA.HI.X.SX32 R187, R61, R2, 0x1, P1 ;  /* 0x000000023dbb7211 */ /* 0x000fc600008f0eff */
[C---:B------:R-:W-:Y:S01]  /*3d30*/  IMAD R27, R4.reuse, 0x2, R25 ;  /* 0x00000002041b7824 */ /* 0x040fe200078e0219 */
[CC--:B-1----:R-:W-:Y:S01]  /*3d40*/  LEA R184, P2, R63.reuse, R3.reuse, 0x1 ;  /* 0x000000033fb87211 */ /* 0x0c2fe200078408ff */
[----:B------:R1:W-:Y:S02]  /*3d50*/  STL.64 [R1+0x3f8], R186 ;  /* 0x0003f8ba01007387 */ /* 0x0003e40000100a00 */
[C---:B------:R-:W-:Y:S01]  /*3d60*/  IMAD R29, R4.reuse, 0x2, R27 ;  /* 0x00000002041d7824 */ /* 0x040fe200078e021b */
[-C--:B------:R-:W-:Y:S02]  /*3d70*/  LEA.HI.X.SX32 R185, R63, R2.reuse, 0x1, P2 ;  /* 0x000000023fb97211 */ /* 0x080fe400010f0eff */
[C---:B0-----:R-:W-:Y:S02]  /*3d80*/  LEA R188, P0, R65.reuse, R3, 0x1 ;  /* 0x0000000341bc7211 */ /* 0x041fe400078008ff */
[----:B------:R-:W-:Y:S01]  /*3d90*/  LEA R31, R4, R29, 0x1 ;  /* 0x0000001d041f7211 */ /* 0x000fe200078e08ff */
[----:B------:R0:W-:Y:S01]  /*3da0*/  STL.64 [R1+0x3f0], R184 ;  /* 0x0003f0b801007387 */ /* 0x0001e20000100a00 */
[----:B------:R-:W-:-:S03]  /*3db0*/  LEA.HI.X.SX32 R189, R65, R2, 0x1, P0 ;  /* 0x0000000241bd7211 */ /* 0x000fc600000f0eff */
[C---:B------:R-:W-:Y:S01]  /*3dc0*/  IMAD R33, R4.reuse, 0x2, R31 ;  /* 0x0000000204217824 */ /* 0x040fe200078e021f */
[CC--:B-1----:R-:W-:Y:S01]  /*3dd0*/  LEA R186, P1, R67.reuse, R3.reuse, 0x1 ;  /* 0x0000000343ba7211 */ /* 0x0c2fe200078208ff */
[----:B------:R1:W-:Y:S02]  /*3de0*/  STL.64 [R1+0x3e8], R188 ;  /* 0x0003e8bc01007387 */ /* 0x0003e40000100a00 */
[C---:B------:R-:W-:Y:S01]  /*3df0*/  IMAD R35, R4.reuse, 0x2, R33 ;  /* 0x0000000204237824 */ /* 0x040fe200078e0221 */
[-C--:B------:R-:W-:Y:S02]  /*3e00*/  LEA.HI.X.SX32 R187, R67, R2.reuse, 0x1, P1 ;  /* 0x0000000243bb7211 */ /* 0x080fe400008f0eff */
[----:B------:R-:W-:Y:S02]  /*3e10*/  CS2R R66, SRZ ;  /* 0x0000000000427805 */ /* 0x000fe4000001ff00 */
[C---:B0-----:R-:W-:Y:S02]  /*3e20*/  LEA R184, P2, R69.reuse, R3, 0x1 ;  /* 0x0000000345b87211 */ /* 0x041fe400078408ff */
[----:B------:R-:W-:Y:S01]  /*3e30*/  LEA R37, R4, R35, 0x1 ;  /* 0x0000002304257211 */ /* 0x000fe200078e08ff */
[----:B------:R0:W-:Y:S01]  /*3e40*/  STL.64 [R1+0x3e0], R186 ;  /* 0x0003e0ba01007387 */ /* 0x0001e20000100a00 */
[----:B------:R-:W-:-:S02]  /*3e50*/  LEA.HI.X.SX32 R185, R69, R2, 0x1, P2 ;  /* 0x0000000245b97211 */ /* 0x000fc400010f0eff */
[----:B------:R-:W-:Y:S02]  /*3e60*/  CS2R R68, SRZ ;  /* 0x0000000000447805 */ /* 0x000fe4000001ff00 */
[CC--:B-1----:R-:W-:Y:S01]  /*3e70*/  LEA R188, P0, R71.reuse, R3.reuse, 0x1 ;  /* 0x0000000347bc7211 */ /* 0x0c2fe200078008ff */
[C---:B------:R-:W-:Y:S01]  /*3e80*/  IMAD R39, R4.reuse, 0x2, R37 ;  /* 0x0000000204277824 */ /* 0x040fe200078e0225 */
[----:B------:R1:W-:Y:S02]  /*3e90*/  STL.64 [R1+0x3d8], R184 ;  /* 0x0003d8b801007387 */ /* 0x0003e40000100a00 */
[----:B------:R-:W-:Y:S01]  /*3ea0*/  LEA.HI.X.SX32 R189, R71, R2, 0x1, P0 ;  /* 0x0000000247bd7211 */ /* 0x000fe200000f0eff */
[C---:B------:R-:W-:Y:S01]  /*3eb0*/  IMAD R41, R4.reuse, 0x2, R39 ;  /* 0x0000000204297824 */ /* 0x040fe200078e0227 */
[----:B------:R-:W-:Y:S02]  /*3ec0*/  CS2R R70, SRZ ;  /* 0x0000000000467805 */ /* 0x000fe4000001ff00 */
[----:B0-----:R-:W-:Y:S01]  /*3ed0*/  LEA R186, P1, R73, R3, 0x1 ;  /* 0x0000000349ba7211 */ /* 0x001fe200078208ff */
[----:B------:R0:W-:Y:S01]  /*3ee0*/  STL.64 [R1+0x3d0], R188 ;  /* 0x0003d0bc01007387 */ /* 0x0001e20000100a00 */
[----:B------:R-:W-:-:S02]  /*3ef0*/  LEA R43, R4, R41, 0x1 ;  /* 0x00000029042b7211 */ /* 0x000fc400078e08ff */
[-C--:B------:R-:W-:Y:S02]  /*3f00*/  LEA.HI.X.SX32 R187, R73, R2.reuse, 0x1, P1 ;  /* 0x0000000249bb7211 */ /* 0x080fe400008f0eff */
[----:B------:R-:W-:Y:S02]  /*3f10*/  CS2R R72, SRZ ;  /* 0x0000000000487805 */ /* 0x000fe4000001ff00 */
[C---:B-1----:R-:W-:Y:S01]  /*3f20*/  LEA R184, P2, R75.reuse, R3, 0x1 ;  /* 0x000000034bb87211 */ /* 0x042fe200078408ff */
[C---:B------:R-:W-:Y:S01]  /*3f30*/  IMAD R45, R4.reuse, 0x2, R43 ;  /* 0x00000002042d7824 */ /* 0x040fe200078e022b */
[----:B------:R1:W-:Y:S02]  /*3f40*/  STL.64 [R1+0x3c8], R186 ;  /* 0x0003c8ba01007387 */ /* 0x0003e40000100a00 */
[----:B------:R-:W-:Y:S01]  /*3f50*/  LEA.HI.X.SX32 R185, R75, R2, 0x1, P2 ;  /* 0x000000024bb97211 */ /* 0x000fe200010f0eff */
[----:B------:R-:W-:Y:S01]  /*3f60*/  IMAD R47, R4, 0x2, R45 ;  /* 0x00000002042f7824 */ /* 0x000fe200078e022d */
[----:B------:R-:W-:-:S02]  /*3f70*/  CS2R R74, SRZ ;  /* 0x00000000004a7805 */ /* 0x000fc4000001ff00 */
[C---:B0-----:R-:W-:Y:S01]  /*3f80*/  LEA R188, P0, R77.reuse, R3, 0x1 ;  /* 0x000000034dbc7211 */ /* 0x041fe200078008ff */
[----:B------:R0:W-:Y:S01]  /*3f90*/  STL.64 [R1+0x3c0], R184 ;  /* 0x0003c0b801007387 */ /* 0x0001e20000100a00 */
[C---:B------:R-:W-:Y:S02]  /*3fa0*/  LEA R49, R4.reuse, R47, 0x1 ;  /* 0x0000002f04317211 */ /* 0x040fe400078e08ff */
[-C--:B------:R-:W-:Y:S02]  /*3fb0*/  LEA.HI.X.SX32 R189, R77, R2.reuse, 0x1, P0 ;  /* 0x000000024dbd7211 */ /* 0x080fe400000f0eff */
[----:B------:R-:W-:Y:S02]  /*3fc0*/  CS2R R76, SRZ ;  /* 0x00000000004c7805 */ /* 0x000fe4000001ff00 */
[CC--:B-1----:R-:W-:Y:S01]  /*3fd0*/  LEA R186, P1, R79.reuse, R3.reuse, 0x1 ;  /* 0x000000034fba7211 */ /* 0x0c2fe200078208ff */
[C---:B------:R-:W-:Y:S01]  /*3fe0*/  IMAD R51, R4.reuse, 0x2, R49 ;  /* 0x0000000204337824 */ /* 0x040fe200078e0231 */
[----:B------:R1:W-:Y:S02]  /*3ff0*/  STL.64 [R1+0x3b8], R188 ;  /* 0x0003b8bc01007387 */ /* 0x0003e40000100a00 */
[----:B------:R-:W-:Y:S01]  /*4000*/  LEA.HI.X.SX32 R187, R79, R2, 0x1, P1 ;  /* 0x000000024fbb7211 */ /* 0x000fe200008f0eff */
[----:B------:R-:W-:Y:S01]  /*4010*/  IMAD R53, R4, 0x2, R51 ;  /* 0x0000000204357824 */ /* 0x000fe200078e0233 */
[----:B0-----:R-:W-:-:S02]  /*4020*/  LEA R184, P2, R81, R3, 0x1 ;  /* 0x0000000351b87211 */ /* 0x001fc400078408ff */
[----:B------:R-:W-:Y:S01]  /*4030*/  CS2R R78, SRZ ;  /* 0x00000000004e7805 */ /* 0x000fe2000001ff00 */
[----:B------:R0:W-:Y:S01]  /*4040*/  STL.64 [R1+0x3b0], R186 ;  /* 0x0003b0ba01007387 */ /* 0x0001e20000100a00 */
[-C--:B------:R-:W-:Y:S02]  /*4050*/  LEA.HI.X.SX32 R185, R81, R2.reuse, 0x1, P2 ;  /* 0x0000000251b97211 */ /* 0x080fe400010f0eff */
[----:B------:R-:W-:Y:S02]  /*4060*/  CS2R R80, SRZ ;  /* 0x0000000000507805 */ /* 0x000fe4000001ff00 */
[C---:B------:R-:W-:Y:S02]  /*4070*/  LEA R55, R4.reuse, R53, 0x1 ;  /* 0x0000003504377211 */ /* 0x040fe400078e08ff */
[C---:B-1----:R-:W-:Y:S01]  /*4080*/  LEA R188, P0, R83.reuse, R3, 0x1 ;  /* 0x0000000353bc7211 */ /* 0x042fe200078008ff */
[----:B------:R1:W-:Y:S02]  /*4090*/  STL.64 [R1+0x3a8], R184 ;  /* 0x0003a8b801007387 */ /* 0x0003e40000100a00 */
[----:B------:R-:W-:Y:S01]  /*40a0*/  IMAD R57, R4, 0x2, R55 ;  /* 0x0000000204397824 */ /* 0x000fe200078e0237 */
[----:B------:R-:W-:-:S02]  /*40b0*/  LEA.HI.X.SX32 R189, R83, R2, 0x1, P0 ;  /* 0x0000000253bd7211 */ /* 0x000fc400000f0eff */
[----:B------:R-:W-:Y:S02]  /*40c0*/  CS2R R82, SRZ ;  /* 0x0000000000527805 */ /* 0x000fe4000001ff00 */
[CC--:B0-----:R-:W-:Y:S01]  /*40d0*/  LEA R186, P1, R85.reuse, R3.reuse, 0x1 ;  /* 0x0000000355ba7211 */ /* 0x0c1fe200078208ff */
[----:B------:R-:W-:Y:S01]  /*40e0*/  IMAD R59, R4, 0x2, R57 ;  /* 0x00000002043b7824 */ /* 0x000fe200078e0239 */
[----:B------:R0:W-:Y:S02]  /*40f0*/  STL.64 [R1+0x3a0], R188 ;  /* 0x0003a0bc01007387 */ /* 0x0001e40000100a00 */
[----:B------:R-:W-:Y:S02]  /*4100*/  LEA.HI.X.SX32 R187, R85, R2, 0x1, P1 ;  /* 0x0000000255bb7211 */ /* 0x000fe400008f0eff */
[----:B------:R-:W-:Y:S02]  /*4110*/  CS2R R84, SRZ ;  /* 0x0000000000547805 */ /* 0x000fe4000001ff00 */
[----:B-1----:R-:W-:-:S02]  /*4120*/  LEA R184, P2, R87, R3, 0x1 ;  /* 0x0000000357b87211 */ /* 0x002fc400078408ff */
[C---:B------:R-:W-:Y:S01]  /*4130*/  LEA R61, R4.reuse, R59, 0x1 ;  /* 0x0000003b043d7211 */ /* 0x040fe200078e08ff */
[----:B------:R1:W-:Y:S01]  /*4140*/  STL.64 [R1+0x398], R186 ;  /* 0x000398ba01007387 */ /* 0x0003e20000100a00 */
[-C--:B------:R-:W-:Y:S02]  /*4150*/  LEA.HI.X.SX32 R185, R87, R2.reuse, 0x1, P2 ;  /* 0x0000000257b97211 */ /* 0x080fe400010f0eff */
[----:B------:R-:W-:Y:S01]  /*4160*/  CS2R R86, SRZ ;  /* 0x0000000000567805 */ /* 0x000fe2000001ff00 */
[C---:B------:R-:W-:Y:S01]  /*4170*/  IMAD R63, R4.reuse, 0x2, R61 ;  /* 0x00000002043f7824 */ /* 0x040fe200078e023d */
[C---:B0-----:R-:W-:Y:S01]  /*4180*/  LEA R188, P0, R89.reuse, R3, 0x1 ;  /* 0x0000000359bc7211 */ /* 0x041fe200078008ff */
[----:B------:R0:W-:Y:S02]  /*4190*/  STL.64 [R1+0x390], R184 ;  /* 0x000390b801007387 */ /* 0x0001e40000100a00 */
[----:B------:R-:W-:Y:S01]  /*41a0*/  IMAD R65, R4, 0x2, R63 ;  /* 0x0000000204417824 */ /* 0x000fe200078e023f */
[----:B------:R-:W-:-:S02]  /*41b0*/  LEA.HI.X.SX32 R189, R89, R2, 0x1, P0 ;  /* 0x0000000259bd7211 */ /* 0x000fc400000f0eff */
[----:B------:R-:W-:Y:S02]  /*41c0*/  CS2R R88, SRZ ;  /* 0x0000000000587805 */ /* 0x000fe4000001ff00 */
[CC--:B-1----:R-:W-:Y:S01]  /*41d0*/  LEA R186, P1, R91.reuse, R3.reuse, 0x1 ;  /* 0x000000035bba7211 */ /* 0x0c2fe200078208ff */
[----:B------:R1:W-:Y:S03]  /*41e0*/  STL.64 [R1+0x388], R188 ;  /* 0x000388bc01007387 */ /* 0x0003e60000100a00 */
[-C--:B------:R-:W-:Y:S02]  /*41f0*/  LEA.HI.X.SX32 R187, R91, R2.reuse, 0x1, P1 ;  /* 0x000000025bbb7211 */ /* 0x080fe400008f0eff */
[----:B------:R-:W-:Y:S02]  /*4200*/  CS2R R90, SRZ ;  /* 0x00000000005a7805 */ /* 0x000fe4000001ff00 */
[C---:B0-----:R-:W-:Y:S01]  /*4210*/  LEA R184, P2, R93.reuse, R3, 0x1 ;  /* 0x000000035db87211 */ /* 0x041fe200078408ff */
[----:B------:R0:W-:Y:S03]  /*4220*/  STL.64 [R1+0x380], R186 ;  /* 0x000380ba01007387 */ /* 0x0001e60000100a00 */
        /* <DEDUP_REMOVED lines=9> */
[C---:B-1----:R-:W-:Y:S02]  /*42c0*/  LEA R184, P2, R7.reuse, R3, 0x1 ;  /* 0x0000000307b87211 */ /* 0x042fe400078408ff */
[----:B------:R-:W-:Y:S01]  /*42d0*/  LEA R5, R4, R65, 0x1 ;  /* 0x0000004104057211 */ /* 0x000fe200078e08ff */
[----:B------:R1:W-:Y:S01]  /*42e0*/  STL.64 [R1+0x368], R186 ;  /* 0x000368ba01007387 */ /* 0x0003e20000100a00 */
[----:B------:R-:W-:-:S03]  /*42f0*/  LEA.HI.X.SX32 R185, R7, R2, 0x1, P2 ;  /* 0x0000000207b97211 */ /* 0x000fc600010f0eff */
[C---:B------:R-:W-:Y:S01]  /*4300*/  IMAD R7, R4.reuse, 0x2, R5 ;  /* 0x0000000204077824 */ /* 0x040fe200078e0205 */
[CC--:B0-----:R-:W-:Y:S01]  /*4310*/  LEA R188, P0, R9.reuse, R3.reuse, 0x1 ;  /* 0x0000000309bc7211 */ /* 0x0c1fe200078008ff */
[----:B------:R0:W-:Y:S03]  /*4320*/  STL.64 [R1+0x360], R184 ;  /* 0x000360b801007387 */ /* 0x0001e60000100a00 */
[----:B------:R-:W-:Y:S01]  /*4330*/  LEA.HI.X.SX32 R189, R9, R2, 0x1, P0 ;  /* 0x0000000209bd7211 */ /* 0x000fe200000f0eff */
[----:B------:R-:W-:Y:S01]  /*4340*/  IMAD R9, R4, 0x2, R7 ;  /* 0x0000000204097824 */ /* 0x000fe200078e0207 */
[----:B-1----:R-:W-:-:S03]  /*4350*/  LEA R186, P1, R11, R3, 0x1 ;  /* 0x000000030bba7211 */ /* 0x002fc600078208ff */
[----:B------:R1:W-:Y:S01]  /*4360*/  STL.64 [R1+0x358], R188 ;  /* 0x000358bc01007387 */ /* 0x0003e20000100a00 */
[-C--:B------:R-:W-:Y:S02]  /*4370*/  LEA.HI.X.SX32 R187, R11, R2.reuse, 0x1, P1 ;  /* 0x000000020bbb7211 */ /* 0x080fe400008f0eff */
[C---:B0-----:R-:W-:Y:S02]  /*4380*/  LEA R184, P2, R13.reuse, R3, 0x1 ;  /* 0x000000030db87211 */ /* 0x041fe400078408ff */
[----:B------:R-:W-:Y:S01]  /*4390*/  LEA R11, R4, R9, 0x1 ;  /* 0x00000009040b7211 */ /* 0x000fe200078e08ff */
[----:B------:R0:W-:Y:S01]  /*43a0*/  STL.64 [R1+0x350], R186 ;  /* 0x000350ba01007387 */ /* 0x0001e20000100a00 */
[----:B------:R-:W-:-:S03]  /*43b0*/  LEA.HI.X.SX32 R185, R13, R2, 0x1, P2 ;  /* 0x000000020db97211 */ /* 0x000fc600010f0eff */
[C---:B------:R-:W-:Y:S01]  /*43c0*/  IMAD R13, R4.reuse, 0x2, R11 ;  /* 0x00000002040d7824 */ /* 0x040fe200078e020b */
[CC--:B-1----:R-:W-:Y:S01]  /*43d0*/  LEA R188, P0, R15.reuse, R3.reuse, 0x1 ;  /* 0x000000030fbc7211 */ /* 0x0c2fe200078008ff */
[----:B------:R1:W-:Y:S03]  /*43e0*/  STL.64 [R1+0x348], R184 ;  /* 0x000348b801007387 */ /* 0x0003e60000100a00 */
[----:B------:R-:W-:Y:S01]  /*43f0*/  LEA.HI.X.SX32 R189, R15, R2, 0x1, P0 ;  /* 0x000000020fbd7211 */ /* 0x000fe200000f0eff */
[----:B------:R-:W-:Y:S01]  /*4400*/  IMAD R15, R4, 0x2, R13 ;  /* 0x00000002040f7824 */ /* 0x000fe200078e020d */
[----:B0-----:R-:W-:-:S03]  /*4410*/  LEA R186, P1, R17, R3, 0x1 ;  /* 0x0000000311ba7211 */ /* 0x001fc600078208ff */
[----:B------:R-:W-:Y:S01]  /*4420*/  STL.64 [R1+0x340], R188 ;  /* 0x000340bc01007387 */ /* 0x000fe20000100a00 */
[----:B------:R-:W-:Y:S02]  /*4430*/  LEA.HI.X.SX32 R187, R17, R2, 0x1, P1 ;  /* 0x0000000211bb7211 */ /* 0x000fe400008f0eff */
[----:B-1----:R-:W-:-:S03]  /*4440*/  LEA R184, P2, R19, R3, 0x1 ;  /* 0x0000000313b87211 */ /* 0x002fc600078408ff */
[----:B------:R0:W-:Y:S01]  /*4450*/  STL.64 [R1+0x338], R186 ;  /* 0x000338ba01007387 */ /* 0x0001e20000100a00 */
[----:B------:R-:W-:Y:S02]  /*4460*/  LEA.HI.X.SX32 R185, R19, R2, 0x1, P2 ;  /* 0x0000000213b97211 */ /* 0x000fe400010f0eff */
[----:B------:R-:W-:-:S03]  /*4470*/  LEA R16, P2, R25, R3, 0x1 ;  /* 0x0000000319107211 */ /* 0x000fc600078408ff */
[----:B------:R1:W-:Y:S01]  /*4480*/  STL.64 [R1+0x330], R184 ;  /* 0x000330b801007387 */ /* 0x0003e20000100a00 */
[-C--:B------:R-:W-:Y:S02]  /*4490*/  LEA.HI.X.SX32 R17, R25, R2.reuse, 0x1, P2 ;  /* 0x0000000219117211 */ /* 0x080fe400010f0eff */
[-C--:B------:R-:W-:Y:S02]  /*44a0*/  LEA R20, P2, R31, R3.reuse, 0x1 ;  /* 0x000000031f147211 */ /* 0x080fe400078408ff */
[CC--:B0-----:R-:W-:Y:S01]  /*44b0*/  LEA R186, P0, R21.reuse, R3.reuse, 0x1 ;  /* 0x0000000315ba7211 */ /* 0x0c1fe200078008ff */
[----:B------:R0:W-:Y:S03]  /*44c0*/  STL.64 [R1+0x318], R16 ;  /* 0x0003181001007387 */ /* 0x0001e60000100a00 */
[----:B------:R-:W-:Y:S02]  /*44d0*/  LEA.HI.X.SX32 R187, R21, R2, 0x1, P0 ;  /* 0x0000000215bb7211 */ /* 0x000fe400000f0eff */
[----:B-1----:R-:W-:-:S02]  /*44e0*/  LEA R184, P1, R23, R3, 0x1 ;  /* 0x0000000317b87211 */ /* 0x002fc400078208ff */
[-C--:B------:R-:W-:Y:S01]  /*44f0*/  LEA.HI.X.SX32 R21, R31, R2.reuse, 0x1, P2 ;  /* 0x000000021f157211 */ /* 0x080fe200010f0eff */
[----:B------:R1:W-:Y:S01]  /*4500*/  STL.64 [R1+0x328], R186 ;  /* 0x000328ba01007387 */ /* 0x0003e20000100a00 */
[-C--:B------:R-:W-:Y:S02]  /*4510*/  LEA.HI.X.SX32 R185, R23, R2.reuse, 0x1, P1 ;  /* 0x0000000217b97211 */ /* 0x080fe400008f0eff */
[C---:B------:R-:W-:Y:S02]  /*4520*/  LEA R22, P1, R29.reuse, R3, 0x1 ;  /* 0x000000031d167211 */ /* 0x040fe400078208ff */
[----:B0-----:R-:W-:Y:S01]  /*4530*/  LEA R17, R4, R15, 0x1 ;  /* 0x0000000f04117211 */ /* 0x001fe200078e08ff */
[----:B------:R0:W-:Y:S01]  /*4540*/  STL.64 [R1+0x320], R184 ;  /* 0x000320b801007387 */ /* 0x0001e20000100a00 */
[----:B------:R-:W-:-:S03]  /*4550*/  LEA.HI.X.SX32 R23, R29, R2, 0x1, P1 ;  /* 0x000000021d177211 */ /* 0x000fc600008f0eff */
[----:B------:R2:W-:Y:S01]  /*4560*/  STL.64 [R1+0x300], R20 ;  /* 0x0003001401007387 */ /* 0x0005e20000100a00 */
[----:B------:R-:W-:Y:S01]  /*4570*/  IMAD R19, R4, 0x2, R17 ;  /* 0x0000000204137824 */ /* 0x000fe200078e0211 */
[----:B-1----:R-:W-:-:S04]  /*4580*/  LEA R186, P1, R35, R3, 0x1 ;  /* 0x0000000323ba7211 */ /* 0x002fc800078208ff */
[----:B------:R-:W-:Y:S02]  /*4590*/  LEA.HI.X.SX32 R187, R35, R2, 0x1, P1 ;  /* 0x0000000223bb7211 */ /* 0x000fe400008f0eff */
[----:B0-----:R-:W-:-:S04]  /*45a0*/  LEA R184, P0, R27, R3, 0x1 ;  /* 0x000000031bb87211 */ /* 0x001fc800078008ff */
[----:B------:R-:W-:Y:S01]  /*45b0*/  LEA.HI.X.SX32 R185, R27, R2, 0x1, P0 ;  /* 0x000000021bb97211 */ /* 0x000fe200000f0eff */
[----:B--2---:R-:W-:Y:S01]  /*45c0*/  IMAD R21, R4, 0x2, R19 ;  /* 0x0000000204157824 */ /* 0x004fe200078e0213 */
[----:B------:R-:W-:-:S03]  /*45d0*/  LEA R188, P0, R33, R3, 0x1 ;  /* 0x0000000321bc7211 */ /* 0x000fc600078008ff */
[----:B------:R0:W-:Y:S01]  /*45e0*/  STL.64 [R1+0x310], R184 ;  /* 0x000310b801007387 */ /* 0x0001e20000100a00 */
[----:B------:R-:W-:-:S03]  /*45f0*/  LEA.HI.X.SX32 R189, R33, R2, 0x1, P0 ;  /* 0x0000000221bd7211 */ /* 0x000fc600000f0eff */
[----:B------:R1:W-:Y:S04]  /*4600*/  STL.64 [R1+0x308], R22 ;  /* 0x0003081601007387 */ /* 0x0003e80000100a00 */
[----:B------:R2:W-:Y:S01]  /*4610*/  STL.64 [R1+0x2f8], R188 ;  /* 0x0002f8bc01007387 */ /* 0x0005e20000100a00 */
[----:B0-----:R-:W-:-:S03]  /*4620*/  LEA R184, P2, R37, R3, 0x1 ;  /* 0x0000000325b87211 */ /* 0x001fc600078408ff */
[----:B------:R0:W-:Y:S01]  /*4630*/  STL.64 [R1+0x2f0], R186 ;  /* 0x0002f0ba01007387 */ /* 0x0001e20000100a00 */
[-C--:B------:R-:W-:Y:S02]  /*4640*/  LEA.HI.X.SX32 R185, R37, R2.reuse, 0x1, P2 ;  /* 0x0000000225b97211 */ /* 0x080fe400010f0eff */
[C---:B-1----:R-:W-:Y:S02]  /*4650*/  LEA R23, R4.reuse, R21, 0x1 ;  /* 0x0000001504177211 */ /* 0x042fe400078e08ff */
[CC--:B--2---:R-:W-:Y:S01]  /*4660*/  LEA R188, P0, R39.reuse, R3.reuse, 0x1 ;  /* 0x0000000327bc7211 */ /* 0x0c4fe200078008ff */
[----:B------:R1:W-:Y:S02]  /*4670*/  STL.64 [R1+0x2e8], R184 ;  /* 0x0002e8b801007387 */ /* 0x0003e40000100a00 */
[C---:B------:R-:W-:Y:S01]  /*4680*/  IMAD R25, R4.reuse, 0x2, R23 ;  /* 0x0000000204197824 */ /* 0x040fe200078e0217 */
[----:B------:R-:W-:Y:S02]  /*4690*/  LEA.HI.X.SX32 R189, R39, R2, 0x1, P0 ;  /* 0x0000000227bd7211 */ /* 0x000fe400000f0eff */
[----:B0-----:R-:W-:Y:S01]  /*46a0*/  LEA R186, P1, R41, R3, 0x1 ;  /* 0x0000000329ba7211 */ /* 0x001fe200078208ff */
[----:B------:R-:W-:-:S02]  /*46b0*/  IMAD R27, R4, 0x2, R25 ;  /* 0x00000002041b7824 */ /* 0x000fc400078e0219 */
[----:B------:R0:W-:Y:S01]  /*46c0*/  STL.64 [R1+0x2e0], R188 ;  /* 0x0002e0bc01007387 */ /* 0x0001e20000100a00 */
[-C--:B------:R-:W-:Y:S02]  /*46d0*/  LEA.HI.X.SX32 R187, R41, R2.reuse, 0x1, P1 ;  /* 0x0000000229bb7211 */ /* 0x080fe400008f0eff */
[C---:B------:R-:W-:Y:S02]  /*46e0*/  LEA R29, R4.reuse, R27, 0x1 ;  /* 0x0000001b041d7211 */ /* 0x040fe400078e08ff */
[CC--:B-1----:R-:W-:Y:S01]  /*46f0*/  LEA R184, P2, R43.reuse, R3.reuse, 0x1 ;  /* 0x000000032bb87211 */ /* 0x0c2fe200078408ff */
[----:B------:R1:W-:Y:S02]  /*4700*/  STL.64 [R1+0x2d8], R186 ;  /* 0x0002d8ba01007387 */ /* 0x0003e40000100a00 */
[C---:B------:R-:W-:Y:S01]  /*4710*/  IMAD R31, R4.reuse, 0x2, R29 ;  /* 0x00000002041f7824 */ /* 0x040fe200078e021d */
[----:B------:R-:W-:Y:S02]  /*4720*/  LEA.HI.X.SX32 R185, R43, R2, 0x1, P2 ;  /* 0x000000022bb97211 */ /* 0x000fe400010f0eff */
[----:B0-----:R-:W-:Y:S01]  /*4730*/  LEA R188, P0, R45, R3, 0x1 ;  /* 0x000000032dbc7211 */ /* 0x001fe200078008ff */
[----:B------:R-:W-:-:S02]  /*4740*/  IMAD R33, R4, 0x2, R31 ;  /* 0x0000000204217824 */ /* 0x000fc400078e021f */
[----:B------:R0:W-:Y:S01]  /*4750*/  STL.64 [R1+0x2d0], R184 ;  /* 0x0002d0b801007387 */ /* 0x0001e20000100a00 */
[-C--:B------:R-:W-:Y:S02]  /*4760*/  LEA.HI.X.SX32 R189, R45, R2.reuse, 0x1, P0 ;  /* 0x000000022dbd7211 */ /* 0x080fe400000f0eff */
[C---:B-1----:R-:W-:Y:S02]  /*4770*/  LEA R186, P1, R47.reuse, R3, 0x1 ;  /* 0x000000032fba7211 */ /* 0x042fe400078208ff */
        /* <DEDUP_REMOVED lines=10> */
[C---:B-1----:R-:W-:Y:S01]  /*4820*/  LEA R188, P0, R51.reuse, R3, 0x1 ;  /* 0x0000000333bc7211 */ /* 0x042fe200078008ff */
[----:B------:R1:W-:Y:S01]  /*4830*/  STL.64 [R1+0x2b8], R184 ;  /* 0x0002b8b801007387 */ /* 0x0003e20000100a00 */
[C---:B------:R-:W-:Y:S02]  /*4840*/  LEA R41, R4.reuse, R39, 0x1 ;  /* 0x0000002704297211 */ /* 0x040fe400078e08ff */
[-C--:B------:R-:W-:Y:S02]  /*4850*/  LEA.HI.X.SX32 R189, R51, R2.reuse, 0x1, P0 ;  /* 0x0000000233bd7211 */ /* 0x080fe400000f0eff */
[----:B------:R-:W-:Y:S02]  /*4860*/  CS2R R50, SRZ ;  /* 0x0000000000327805 */ /* 0x000fe4000001ff00 */
[C---:B0-----:R-:W-:Y:S01]  /*4870*/  LEA R186, P1, R53.reuse, R3, 0x1 ;  /* 0x0000000335ba7211 */ /* 0x041fe200078208ff */
[----:B------:R-:W-:Y:S01]  /*4880*/  IMAD R43, R4, 0x2, R41 ;  /* 0x00000002042b7824 */ /* 0x000fe200078e0229 */
[----:B------:R0:W-:Y:S02]  /*4890*/  STL.64 [R1+0x2b0], R188 ;  /* 0x0002b0bc01007387 */ /* 0x0001e40000100a00 */
        /* <DEDUP_REMOVED lines=28> */
[----:B------:R-:W-:Y:S01]  /*4a60*/  LEA.HI.X.SX32 R185, R5, R2, 0x1, P2 ;  /* 0x0000000205b97211 */ /* 0x000fe200010f0eff */
[----:B------:R-:W-:Y:S01]  /*4a70*/  IMAD R5, R4, 0x2, R43 ;  /* 0x0000000204057824 */ /* 0x000fe200078e022b */
[----:B0-----:R-:W-:-:S03]  /*4a80*/  LEA R188, P0, R7, R3, 0x1 ;  /* 0x0000000307bc7211 */ /* 0x001fc600078008ff */
[----:B------:R0:W-:Y:S01]  /*4a90*/  STL.64 [R1+0x270], R184 ;  /* 0x000270b801007387 */ /* 0x0001e20000100a00 */
[----:B------:R-:W-:Y:S02]  /*4aa0*/  LEA R45, R4, R5, 0x1 ;  /* 0x00000005042d7211 */ /* 0x000fe400078e08ff */
[----:B------:R-:W-:Y:S02]  /*4ab0*/  LEA.HI.X.SX32 R189, R7, R2, 0x1, P0 ;  /* 0x0000000207bd7211 */ /* 0x000fe400000f0eff */
[----:B-1----:R-:W-:-:S03]  /*4ac0*/  LEA R186, P1, R9, R3, 0x1 ;  /* 0x0000000309ba7211 */ /* 0x002fc600078208ff */
[----:B------:R-:W-:Y:S01]  /*4ad0*/  STL.64 [R1+0x268], R188 ;  /* 0x000268bc01007387 */ /* 0x000fe20000100a00 */
[----:B------:R-:W-:Y:S01]  /*4ae0*/  LEA.HI.X.SX32 R187, R9, R2, 0x1, P1 ;  /* 0x0000000209bb7211 */ /* 0x000fe200008f0eff */
[----:B------:R-:W-:Y:S01]  /*4af0*/  IMAD R9, R4, 0x2, R45 ;  /* 0x0000000204097824 */ /* 0x000fe200078e022d */
[----:B0-----:R-:W-:-:S03]  /*4b00*/  LEA R184, P2, R11, R3, 0x1 ;  /* 0x000000030bb87211 */ /* 0x001fc600078408ff */
[----:B------:R0:W-:Y:S01]  /*4b10*/  STL.64 [R1+0x260], R186 ;  /* 0x000260ba01007387 */ /* 0x0001e20000100a00 */
[----:B------:R-:W-:Y:S01]  /*4b20*/  LEA.HI.X.SX32 R185, R11, R2, 0x1, P2 ;  /* 0x000000020bb97211 */ /* 0x000fe200010f0eff */
[----:B------:R-:W-:Y:S01]  /*4b30*/  IMAD R11, R4, 0x2, R9 ;  /* 0x00000002040b7824 */ /* 0x000fe200078e0209 */
[----:B------:R-:W-:-:S03]  /*4b40*/  LEA R6, P2, R17, R3, 0x1 ;  /* 0x0000000311067211 */ /* 0x000fc600078408ff */
[----:B------:R1:W-:Y:S01]  /*4b50*/  STL.64 [R1+0x258], R184 ;  /* 0x000258b801007387 */ /* 0x0003e20000100a00 */
[----:B------:R-:W-:Y:S02]  /*4b60*/  LEA.HI.X.SX32 R7, R17, R2, 0x1, P2 ;  /* 0x0000000211077211 */ /* 0x000fe400010f0eff */
[----:B0-----:R-:W-:-:S04]  /*4b70*/  LEA R186, P0, R13, R3, 0x1 ;  /* 0x000000030dba7211 */ /* 0x001fc800078008ff */
[-C--:B------:R-:W-:Y:S02]  /*4b80*/  LEA.HI.X.SX32 R187, R13, R2.reuse, 0x1, P0 ;  /* 0x000000020dbb7211 */ /* 0x080fe400000f0eff */
[C---:B------:R-:W-:Y:S02]  /*4b90*/  LEA R13, R4.reuse, R11, 0x1 ;  /* 0x0000000b040d7211 */ /* 0x040fe400078e08ff */
[C---:B-1----:R-:W-:Y:S01]  /*4ba0*/  LEA R184, P1, R15.reuse, R3, 0x1 ;  /* 0x000000030fb87211 */ /* 0x042fe200078208ff */
[----:B------:R0:W-:Y:S03]  /*4bb0*/  STL.64 [R1+0x250], R186 ;  /* 0x000250ba01007387 */ /* 0x0001e60000100a00 */
[----:B------:R-:W-:Y:S01]  /*4bc0*/  LEA.HI.X.SX32 R185, R15, R2, 0x1, P1 ;  /* 0x000000020fb97211 */ /* 0x000fe200008f0eff */
[----:B------:R-:W-:-:S04]  /*4bd0*/  IMAD R15, R4, 0x2, R13 ;  /* 0x00000002040f7824 */ /* 0x000fc800078e020d */
[----:B------:R1:W-:Y:S01]  /*4be0*/  STL.64 [R1+0x248], R184 ;  /* 0x000248b801007387 */ /* 0x0003e20000100a00 */
[----:B0-----:R-:W-:-:S03]  /*4bf0*/  LEA R186, P0, R19, R3, 0x1 ;  /* 0x0000000313ba7211 */ /* 0x001fc600078008ff */
[----:B------:R0:W-:Y:S01]  /*4c00*/  STL.64 [R1+0x240], R6 ;  /* 0x0002400601007387 */ /* 0x0001e20000100a00 */
[-C--:B------:R-:W-:Y:S02]  /*4c10*/  LEA.HI.X.SX32 R187, R19, R2.reuse, 0x1, P0 ;  /* 0x0000000213bb7211 */ /* 0x080fe400000f0eff */
[-C--:B------:R-:W-:Y:S02]  /*4c20*/  LEA R18, P0, R25, R3.reuse, 0x1 ;  /* 0x0000000319127211 */ /* 0x080fe400078008ff */
[-C--:B-1----:R-:W-:Y:S01]  /*4c30*/  LEA R184, P1, R21, R3.reuse, 0x1 ;  /* 0x0000000315b87211 */ /* 0x082fe200078208ff */
[----:B------:R-:W-:Y:S01]  /*4c40*/  STL.64 [R1+0x238], R186 ;  /* 0x000238ba01007387 */ /* 0x000fe20000100a00 */
[-C--:B------:R-:W-:Y:S02]  /*4c50*/  LEA.HI.X.SX32 R19, R25, R2.reuse, 0x1, P0 ;  /* 0x0000000219137211 */ /* 0x080fe400000f0eff */
[----:B------:R-:W-:Y:S01]  /*4c60*/  LEA.HI.X.SX32 R185, R21, R2, 0x1, P1 ;  /* 0x0000000215b97211 */ /* 0x000fe200008f0eff */
[----:B------:R-:W-:Y:S01]  /*4c70*/  IMAD R21, R4, 0x2, R15 ;  /* 0x0000000204157824 */ /* 0x000fe200078e020f */
[----:B0-----:R-:W-:-:S02]  /*4c80*/  LEA R6, P2, R23, R3, 0x1 ;  /* 0x0000000317067211 */ /* 0x001fc400078408ff */
[----:B------:R-:W-:Y:S01]  /*4c90*/  LEA R16, P1, R27, R3, 0x1 ;  /* 0x000000031b107211 */ /* 0x000fe200078208ff */
[----:B------:R-:W-:Y:S01]  /*4ca0*/  STL.64 [R1+0x230], R184 ;  /* 0x000230b801007387 */ /* 0x000fe20000100a00 */
[-C--:B------:R-:W-:Y:S02]  /*4cb0*/  LEA.HI.X.SX32 R7, R23, R2.reuse, 0x1, P2 ;  /* 0x0000000217077211 */ /* 0x080fe400010f0eff */
[----:B------:R-:W-:Y:S02]  /*4cc0*/  LEA.HI.X.SX32 R17, R27, R2, 0x1, P1 ;  /* 0x000000021b117211 */ /* 0x000fe400008f0eff */
[C---:B------:R-:W-:Y:S01]  /*4cd0*/  LEA R23, R4.reuse, R21, 0x1 ;  /* 0x0000001504177211 */ /* 0x040fe200078e08ff */
[----:B------:R0:W-:Y:S04]  /*4ce0*/  STL.64 [R1+0x228], R6 ;  /* 0x0002280601007387 */ /* 0x0001e80000100a00 */
[----:B------:R1:W-:Y:S01]  /*4cf0*/  STL.64 [R1+0x220], R18 ;  /* 0x0002201201007387 */ /* 0x0003e20000100a00 */
[----:B------:R-:W-:-:S03]  /*4d00*/  IMAD R25, R4, 0x2, R23 ;  /* 0x0000000204197824 */ /* 0x000fc600078e0217 */
[----:B------:R2:W-:Y:S01]  /*4d10*/  STL.64 [R1+0x218], R16 ;  /* 0x0002181001007387 */ /* 0x0005e20000100a00 */
[----:B------:R-:W-:Y:S01]  /*4d20*/  IMAD R27, R4, 0x2, R25 ;  /* 0x00000002041b7824 */ /* 0x000fe200078e0219 */
[-C--:B0-----:R-:W-:Y:S02]  /*4d30*/  LEA R6, P2, R29, R3.reuse, 0x1 ;  /* 0x000000031d067211 */ /* 0x081fe400078408ff */
[-C--:B-1----:R-:W-:Y:S02]  /*4d40*/  LEA R18, P0, R31, R3.reuse, 0x1 ;  /* 0x000000031f127211 */ /* 0x082fe400078008ff */
[-C--:B------:R-:W-:Y:S02]  /*4d50*/  LEA.HI.X.SX32 R7, R29, R2.reuse, 0x1, P2 ;  /* 0x000000021d077211 */ /* 0x080fe400010f0eff */
[----:B------:R-:W-:Y:S02]  /*4d60*/  LEA.HI.X.SX32 R19, R31, R2, 0x1, P0 ;  /* 0x000000021f137211 */ /* 0x000fe400000f0eff */
[-C--:B--2---:R-:W-:Y:S01]  /*4d70*/  LEA R16, P1, R33, R3.reuse, 0x1 ;  /* 0x0000000321107211 */ /* 0x084fe200078208ff */
[----:B------:R0:W-:Y:S01]  /*4d80*/  STL.64 [R1+0x210], R6 ;  /* 0x0002100601007387 */ /* 0x0001e20000100a00 */
[----:B------:R-:W-:-:S02]  /*4d90*/  LEA R184, P0, R37, R3, 0x1 ;  /* 0x0000000325b87211 */ /* 0x000fc400078008ff */
[-C--:B------:R-:W-:Y:S01]  /*4da0*/  LEA.HI.X.SX32 R17, R33, R2.reuse, 0x1, P1 ;  /* 0x0000000221117211 */ /* 0x080fe200008f0eff */
[----:B------:R1:W-:Y:S01]  /*4db0*/  STL.64 [R1+0x208], R18 ;  /* 0x0002081201007387 */ /* 0x0003e20000100a00 */
[----:B------:R-:W-:Y:S02]  /*4dc0*/  LEA.HI.X.SX32 R185, R37, R2, 0x1, P0 ;  /* 0x0000000225b97211 */ /* 0x000fe400000f0eff */
[----:B------:R-:W-:Y:S02]  /*4dd0*/  CS2R R36, SRZ ;  /* 0x0000000000247805 */ /* 0x000fe4000001ff00 */
[----:B------:R-:W-:Y:S01]  /*4de0*/  LEA R29, R4, R27, 0x1 ;  /* 0x0000001b041d7211 */ /* 0x000fe200078e08ff */
[----:B------:R2:W-:Y:S01]  /*4df0*/  STL.64 [R1+0x200], R16 ;  /* 0x0002001001007387 */ /* 0x0005e20000100a00 */
[-C--:B0-----:R-:W-:Y:S02]  /*4e00*/  LEA R6, P2, R35, R3.reuse, 0x1 ;  /* 0x0000000323067211 */ /* 0x081fe400078408ff */
[----:B-1----:R-:W-:-:S02]  /*4e10*/  LEA R18, P1, R39, R3, 0x1 ;  /* 0x0000000327127211 */ /* 0x002fc400078208ff */
[-C--:B------:R-:W-:Y:S02]  /*4e20*/  LEA.HI.X.SX32 R7, R35, R2.reuse, 0x1, P2 ;  /* 0x0000000223077211 */ /* 0x080fe400010f0eff */
[----:B------:R-:W-:Y:S02]  /*4e30*/  CS2R R34, SRZ ;  /* 0x0000000000227805 */ /* 0x000fe4000001ff00 */
[-C--:B------:R-:W-:Y:S02]  /*4e40*/  LEA.HI.X.SX32 R19, R39, R2.reuse, 0x1, P1 ;  /* 0x0000000227137211 */ /* 0x080fe400008f0eff */
[----:B------:R-:W-:Y:S02]  /*4e50*/  CS2R R38, SRZ ;  /* 0x0000000000267805 */ /* 0x000fe4000001ff00 */
[C---:B--2---:R-:W-:Y:S01]  /*4e60*/  LEA R16, P2, R41.reuse, R3, 0x1 ;  /* 0x0000000329107211 */ /* 0x044fe200078408ff */
[----:B------:R0:W-:Y:S03]  /*4e70*/  STL.64 [R1+0x1f8], R6 ;  /* 0x0001f80601007387 */ /* 0x0001e60000100a00 */
[----:B------:R-:W-:Y:S01]  /*4e80*/  LEA.HI.X.SX32 R17, R41, R2, 0x1, P2 ;  /* 0x0000000229117211 */ /* 0x000fe200010f0eff */
[----:B------:R1:W-:Y:S01]  /*4e90*/  STL.64 [R1+0x1f0], R184 ;  /* 0x0001f0b801007387 */ /* 0x0003e20000100a00 */
[----:B------:R-:W-:-:S03]  /*4ea0*/  CS2R R40, SRZ ;  /* 0x0000000000287805 */ /* 0x000fc6000001ff00 */
[----:B------:R2:W-:Y:S04]  /*4eb0*/  STL.64 [R1+0x1e8], R18 ;  /* 0x0001e81201007387 */ /* 0x0005e80000100a00 */
[----:B------:R3:W-:Y:S01]  /*4ec0*/  STL.64 [R1+0x1e0], R16 ;  /* 0x0001e01001007387 */ /* 0x0007e20000100a00 */
[----:B0-----:R-:W-:Y:S01]  /*4ed0*/  IMAD R7, R4, 0x2, R29 ;  /* 0x0000000204077824 */ /* 0x001fe200078e021d */
[----:B-1----:R-:W-:-:S03]  /*4ee0*/  LEA R184, P0, R43, R3, 0x1 ;  /* 0x000000032bb87211 */ /* 0x002fc600078008ff */
[----:B------:R-:W-:Y:S01]  /*4ef0*/  IMAD R31, R4, 0x2, R7 ;  /* 0x00000002041f7824 */ /* 0x000fe200078e0207 */
[-C--:B--2---:R-:W-:Y:S02]  /*4f00*/  LEA R18, P1, R5, R3.reuse, 0x1 ;  /* 0x0000000305127211 */ /* 0x084fe400078208ff */
[-C--:B------:R-:W-:Y:S02]  /*4f10*/  LEA.HI.X.SX32 R185, R43, R2.reuse, 0x1, P0 ;  /* 0x000000022bb97211 */ /* 0x080fe400000f0eff */
[----:B------:R-:W-:Y:S02]  /*4f20*/  CS2R R42, SRZ ;  /* 0x00000000002a7805 */ /* 0x000fe4000001ff00 */
[----:B------:R-:W-:Y:S02]  /*4f30*/  LEA.HI.X.SX32 R19, R5, R2, 0x1, P1 ;  /* 0x0000000205137211 */ /* 0x000fe400008f0eff */
[-C--:B---3--:R-:W-:Y:S01]  /*4f40*/  LEA R16, P2, R45, R3.reuse, 0x1 ;  /* 0x000000032d107211 */ /* 0x088fe200078408ff */
[----:B------:R0:W-:Y:S01]  /*4f50*/  STL.64 [R1+0x1d8], R184 ;  /* 0x0001d8b801007387 */ /* 0x0001e20000100a00 */
[----:B------:R-:W-:-:S02]  /*4f60*/  LEA R186, P0, R9, R3, 0x1 ;  /* 0x0000000309ba7211 */ /* 0x000fc400078008ff */
[-C--:B------:R-:W-:Y:S01]  /*4f70*/  LEA.HI.X.SX32 R17, R45, R2.reuse, 0x1, P2 ;  /* 0x000000022d117211 */ /* 0x080fe200010f0eff */
[----:B------:R1:W-:Y:S01]  /*4f80*/  STL.64 [R1+0x1d0], R18 ;  /* 0x0001d01201007387 */ /* 0x0003e20000100a00 */
[C---:B------:R-:W-:Y:S02]  /*4f90*/  LEA R33, R4.reuse, R31, 0x1 ;  /* 0x0000001f04217211 */ /* 0x040fe400078e08ff */
[----:B------:R-:W-:Y:S02]  /*4fa0*/  CS2R R44, SRZ ;  /* 0x00000000002c7805 */ /* 0x000fe4000001ff00 */
[----:B------:R-:W-:Y:S01]  /*4fb0*/  LEA.HI.X.SX32 R187, R9, R2, 0x1, P0 ;  /* 0x0000000209bb7211 */ /* 0x000fe200000f0eff */
[----:B------:R2:W-:Y:S01]  /*4fc0*/  STL.64 [R1+0x1c8], R16 ;  /* 0x0001c81001007387 */ /* 0x0005e20000100a00 */
[----:B------:R-:W-:Y:S01]  /*4fd0*/  IMAD R5, R4, 0x2, R33 ;  /* 0x0000000204057824 */ /* 0x000fe200078e0221 */
[-C--:B0-----:R-:W-:Y:S02]  /*4fe0*/  LEA R184, P1, R11, R3.reuse, 0x1 ;  /* 0x000000030bb87211 */ /* 0x081fe400078208ff */
[----:B-1----:R-:W-:-:S02]  /*4ff0*/  LEA R18, P2, R13, R3, 0x1 ;  /* 0x000000030d127211 */ /* 0x002fc400078408ff */
[-C--:B------:R-:W-:Y:S02]  /*5000*/  LEA.HI.X.SX32 R185, R11, R2.reuse, 0x1, P1 ;  /* 0x000000020bb97211 */ /* 0x080fe400008f0eff */
[----:B------:R-:W-:Y:S01]  /*5010*/  LEA.HI.X.SX32 R19, R13, R2, 0x1, P2 ;  /* 0x000000020d137211 */ /* 0x000fe200010f0eff */
[----:B--2---:R-:W-:Y:S01]  /*5020*/  IMAD R17, R4, 0x2, R5 ;  /* 0x0000000204117824 */ /* 0x004fe200078e0205 */
[----:B------:R-:W-:-:S03]  /*5030*/  LEA R10, P2, R23, R3, 0x1 ;  /* 0x00000003170a7211 */ /* 0x000fc600078408ff */
[----:B------:R0:W-:Y:S01]  /*5040*/  STL.64 [R1+0x1b0], R18 ;  /* 0x0001b01201007387 */ /* 0x0001e20000100a00 */
[----:B------:R-:W-:-:S03]  /*5050*/  LEA.HI.X.SX32 R11, R23, R2, 0x1, P2 ;  /* 0x00000002170b7211 */ /* 0x000fc600010f0eff */
[----:B------:R1:W-:Y:S04]  /*5060*/  STL.64 [R1+0x1c0], R186 ;  /* 0x0001c0ba01007387 */ /* 0x0003e80000100a00 */
[----:B------:R2:W-:Y:S01]  /*5070*/  STL.64 [R1+0x1b8], R184 ;  /* 0x0001b8b801007387 */ /* 0x0005e20000100a00 */
[----:B0-----:R-:W-:Y:S02]  /*5080*/  LEA R19, R4, R17, 0x1 ;  /* 0x0000001104137211 */ /* 0x001fe400078e08ff */
[----:B-1----:R-:W-:-:S03]  /*5090*/  LEA R186, P0, R15, R3, 0x1 ;  /* 0x000000030fba7211 */ /* 0x002fc600078008ff */
[----:B------:R-:W-:Y:S01]  /*50a0*/  IMAD R9, R4, 0x2, R19 ;  /* 0x0000000204097824 */ /* 0x000fe200078e0213 */
[----:B--2---:R-:W-:-:S03]  /*50b0*/  LEA R184, P1, R21, R3, 0x1 ;  /* 0x0000000315b87211 */ /* 0x004fc600078208ff */
[C---:B------:R-:W-:Y:S01]  /*50c0*/  IMAD R13, R4.reuse, 0x2, R9 ;  /* 0x00000002040d7824 */ /* 0x040fe200078e0209 */
[-C--:B------:R-:W-:Y:S02]  /*50d0*/  LEA.HI.X.SX32 R187, R15, R2.reuse, 0x1, P0 ;  /* 0x000000020fbb7211 */ /* 0x080fe400000f0eff */
[-C--:B------:R-:W-:Y:S02]  /*50e0*/  LEA.HI.X.SX32 R185, R21, R2.reuse, 0x1, P1 ;  /* 0x0000000215b97211 */ /* 0x080fe400008f0eff */
[C---:B------:R-:W-:Y:S01]  /*50f0*/  LEA R20, P1, R27.reuse, R3, 0x1 ;  /* 0x000000031b147211 */ /* 0x040fe200078208ff */
[----:B------:R-:W-:Y:S01]  /*5100*/  STL.64 [R1+0x1a8], R186 ;  /* 0x0001a8ba01007387 */ /* 0x000fe20000100a00 */
[C---:B------:R-:W-:Y:S02]  /*5110*/  LEA R15, R4.reuse, R13, 0x1 ;  /* 0x0000000d040f7211 */ /* 0x040fe400078e08ff */
[-C--:B------:R-:W-:Y:S01]  /*5120*/  LEA.HI.X.SX32 R21, R27, R2.reuse, 0x1, P1 ;  /* 0x000000021b157211 */ /* 0x080fe200008f0eff */
[----:B------:R0:W-:Y:S01]  /*5130*/  STL.64 [R1+0x1a0], R184 ;  /* 0x0001a0b801007387 */ /* 0x0001e20000100a00 */
[C---:B------:R-:W-:Y:S01]  /*5140*/  LEA R22, P1, R31.reuse, R3, 0x1 ;  /* 0x000000031f167211 */ /* 0x040fe200078208ff */
[----:B------:R-:W-:Y:S01]  /*5150*/  IMAD R8, R4, 0x2, R15 ;  /* 0x0000000204087824 */ /* 0x000fe200078e020f */
[----:B------:R-:W-:Y:S01]  /*5160*/  CS2R R26, SRZ ;  /* 0x00000000001a7805 */ /* 0x000fe2000001ff00 */
[----:B------:R1:W-:Y:S01]  /*5170*/  STL.64 [R1+0x198], R10 ;  /* 0x0001980a01007387 */ /* 0x0003e20000100a00 */
[----:B------:R-:W-:-:S02]  /*5180*/  LEA.HI.X.SX32 R23, R31, R2, 0x1, P1 ;  /* 0x000000021f177211 */ /* 0x000fc400008f0eff */
[----:B------:R-:W-:Y:S02]  /*5190*/  CS2R R30, SRZ ;  /* 0x00000000001e7805 */ /* 0x000fe4000001ff00 */
[----:B0-----:R-:W-:-:S04]  /*51a0*/  LEA R184, P0, R25, R3, 0x1 ;  /* 0x0000000319b87211 */ /* 0x001fc800078008ff */
[-C--:B------:R-:W-:Y:S02]  /*51b0*/  LEA.HI.X.SX32 R185, R25, R2.reuse, 0x1, P0 ;  /* 0x0000000219b97211 */ /* 0x080fe400000f0eff */
[----:B------:R-:W-:Y:S02]  /*51c0*/  CS2R R24, SRZ ;  /* 0x0000000000187805 */ /* 0x000fe4000001ff00 */
[CC--:B-1----:R-:W-:Y:S01]  /*51d0*/  LEA R10, P2, R29.reuse, R3.reuse, 0x1 ;  /* 0x000000031d0a7211 */ /* 0x0c2fe200078408ff */
[----:B------:R0:W-:Y:S03]  /*51e0*/  STL.64 [R1+0x190], R184 ;  /* 0x000190b801007387 */ /* 0x0001e60000100a00 */
[----:B------:R-:W-:Y:S02]  /*51f0*/  LEA.HI.X.SX32 R11, R29, R2, 0x1, P2 ;  /* 0x000000021d0b7211 */ /* 0x000fe400010f0eff */
[----:B------:R-:W-:Y:S01]  /*5200*/  CS2R R28, SRZ ;  /* 0x00000000001c7805 */ /* 0x000fe2000001ff00 */
[----:B------:R1:W-:Y:S04]  /*5210*/  STL.64 [R1+0x188], R20 ;  /* 0x0001881401007387 */ /* 0x0003e80000100a00 */
[----:B------:R2:W-:Y:S01]  /*5220*/  STL.64 [R1+0x180], R10 ;  /* 0x0001800a01007387 */ /* 0x0005e20000100a00 */
[----:B0-----:R-:W-:-:S02]  /*5230*/  LEA R184, P0, R7, R3, 0x1 ;  /* 0x0000000307b87211 */ /* 0x001fc400078008ff */
[----:B-1----:R-:W-:Y:S02]  /*5240*/  LEA R20, P2, R33, R3, 0x1 ;  /* 0x0000000321147211 */ /* 0x002fe400078408ff */
[-C--:B------:R-:W-:Y:S02]  /*5250*/  LEA.HI.X.SX32 R185, R7, R2.reuse, 0x1, P0 ;  /* 0x0000000207b97211 */ /* 0x080fe400000f0eff */
[----:B------:R-:W-:Y:S01]  /*5260*/  LEA.HI.X.SX32 R21, R33, R2, 0x1, P2 ;  /* 0x0000000221157211 */ /* 0x000fe200010f0eff */
[C---:B--2---:R-:W-:Y:S01]  /*5270*/  IMAD R11, R4.reuse, 0x2, R8 ;  /* 0x00000002040b7824 */ /* 0x044fe200078e0208 */
[----:B------:R-:W-:Y:S01]  /*5280*/  CS2R R32, SRZ ;  /* 0x0000000000207805 */ /* 0x000fe2000001ff00 */
[----:B------:R0:W-:Y:S03]  /*5290*/  STL.64 [R1+0x178], R184 ;  /* 0x000178b801007387 */ /* 0x0001e60000100a00 */
[C---:B------:R-:W-:Y:S01]  /*52a0*/  LEA R12, R4.reuse, R11, 0x1 ;  /* 0x0000000b040c7211 */ /* 0x040fe200078e08ff */
[----:B------:R1:W-:Y:S04]  /*52b0*/  STL.64 [R1+0x170], R22 ;  /* 0x0001701601007387 */ /* 0x0003e80000100a00 */
[----:B------:R2:W-:Y:S01]  /*52c0*/  STL.64 [R1+0x168], R20 ;  /* 0x0001681401007387 */ /* 0x0005e20000100a00 */
[----:B------:R-:W-:Y:S01]  /*52d0*/  IMAD R7, R4, 0x2, R12 ;  /* 0x0000000204077824 */ /* 0x000fe200078e020c */
[----:B0-----:R-:W-:-:S02]  /*52e0*/  LEA R184, P0, R5, R3, 0x1 ;  /* 0x0000000305b87211 */ /* 0x001fc400078008ff */
[-C--:B-1----:R-:W-:Y:S02]  /*52f0*/  LEA R22, P1, R17, R3.reuse, 0x1 ;  /* 0x0000000311167211 */ /* 0x082fe400078208ff */
[-C--:B------:R-:W-:Y:S01]  /*5300*/  LEA.HI.X.SX32 R185, R5, R2.reuse, 0x1, P0 ;  /* 0x0000000205b97211 */ /* 0x080fe200000f0eff */
[C---:B------:R-:W-:Y:S01]  /*5310*/  IMAD R5, R4.reuse, 0x2, R7 ;  /* 0x0000000204057824 */ /* 0x040fe200078e0207 */
[-C--:B--2---:R-:W-:Y:S02]  /*5320*/  LEA R20, P2, R19, R3.reuse, 0x1 ;  /* 0x0000000313147211 */ /* 0x084fe400078408ff */
[-C--:B------:R-:W-:Y:S01]  /*5330*/  LEA.HI.X.SX32 R23, R17, R2.reuse, 0x1, P1 ;  /* 0x0000000211177211 */ /* 0x080fe200008f0eff */
[----:B------:R-:W-:Y:S01]  /*5340*/  STL.64 [R1+0x160], R184 ;  /* 0x000160b801007387 */ /* 0x000fe20000100a00 */
[----:B------:R-:W-:Y:S02]  /*5350*/  LEA.HI.X.SX32 R21, R19, R2, 0x1, P2 ;  /* 0x0000000213157211 */ /* 0x000fe400010f0eff */
[----:B------:R-:W-:Y:S01]  /*5360*/  LEA R16, P2, R15, R3, 0x1 ;  /* 0x000000030f107211 */ /* 0x000fe200078408ff */
[----:B------:R0:W-:Y:S01]  /*5370*/  STL.64 [R1+0x158], R22 ;  /* 0x0001581601007387 */ /* 0x0001e20000100a00 */
[----:B------:R-:W-:-:S02]  /*5380*/  LEA R6, R4, R5, 0x1 ;  /* 0x0000000504067211 */ /* 0x000fc400078e08ff */
[-C--:B------:R-:W-:Y:S01]  /*5390*/  LEA.HI.X.SX32 R17, R15, R2.reuse, 0x1, P2 ;  /* 0x000000020f117211 */ /* 0x080fe200010f0eff */
[----:B------:R1:W-:Y:S02]  /*53a0*/  STL.64 [R1+0x150], R20 ;  /* 0x0001501401007387 */ /* 0x0003e40000100a00 */
[C---:B------:R-:W-:Y:S01]  /*53b0*/  IMAD R10, R4.reuse, 0x2, R6 ;  /* 0x00000002040a7824 */ /* 0x040fe200078e0206 */
[-C--:B0-----:R-:W-:Y:S02]  /*53c0*/  LEA R22, P0, R9, R3.reuse, 0x1 ;  /* 0x0000000309167211 */ /* 0x081fe400078008ff */
[----:B-1----:R-:W-:Y:S02]  /*53d0*/  LEA R20, P1, R13, R3, 0x1 ;  /* 0x000000030d147211 */ /* 0x002fe400078208ff */
[-C--:B------:R-:W-:Y:S01]  /*53e0*/  LEA.HI.X.SX32 R23, R9, R2.reuse, 0x1, P0 ;  /* 0x0000000209177211 */ /* 0x080fe200000f0eff */
[----:B------:R-:W-:Y:S01]  /*53f0*/  IMAD R9, R4, 0x2, R10 ;  /* 0x0000000204097824 */ /* 0x000fe200078e020a */
[----:B------:R-:W-:-:S02]  /*5400*/  LEA.HI.X.SX32 R21, R13, R2, 0x1, P1 ;  /* 0x000000020d157211 */ /* 0x000fc400008f0eff */
[CC--:B------:R-:W-:Y:S01]  /*5410*/  LEA R18, P1, R11.reuse, R3.reuse, 0x1 ;  /* 0x000000030b127211 */ /* 0x0c0fe200078208ff */
[----:B------:R-:W-:Y:S03]  /*5420*/  STL.64 [R1+0x148], R22 ;  /* 0x0001481601007387 */ /* 0x000fe60000100a00 */
[----:B------:R-:W-:Y:S01]  /*5430*/  LEA.HI.X.SX32 R19, R11, R2, 0x1, P1 ;  /* 0x000000020b137211 */ /* 0x000fe200008f0eff */
[----:B------:R0:W-:Y:S04]  /*5440*/  STL.64 [R1+0x140], R20 ;  /* 0x0001401401007387 */ /* 0x0001e80000100a00 */
[----:B------:R1:W-:Y:S01]  /*5450*/  STL.64 [R1+0x138], R16 ;  /* 0x0001381001007387 */ /* 0x0003e20000100a00 */
[----:B0-----:R-:W-:-:S02]  /*5460*/  LEA R20, P0, R8, R3, 0x1 ;  /* 0x0000000308147211 */ /* 0x001fc400078008ff */
[----:B-1----:R-:W-:Y:S02]  /*5470*/  LEA R16, P2, R12, R3, 0x1 ;  /* 0x000000030c107211 */ /* 0x002fe400078408ff */
[-C--:B------:R-:W-:Y:S02]  /*5480*/  LEA.HI.X.SX32 R21, R8, R2.reuse, 0x1, P0 ;  /* 0x0000000208157211 */ /* 0x080fe400000f0eff */
[----:B------:R-:W-:Y:S02]  /*5490*/  LEA.HI.X.SX32 R17, R12, R2, 0x1, P2 ;  /* 0x000000020c117211 */ /* 0x000fe400010f0eff */
[----:B------:R-:W-:Y:S01]  /*54a0*/  LEA R8, R4, R9, 0x1 ;  /* 0x0000000904087211 */ /* 0x000fe200078e08ff */
[----:B------:R-:W-:Y:S01]  /*54b0*/  STL.64 [R1+0x130], R20 ;  /* 0x0001301401007387 */ /* 0x000fe20000100a00 */
[----:B------:R-:W-:-:S03]  /*54c0*/  LEA R14, P2, R6, R3, 0x1 ;  /* 0x00000003060e7211 */ /* 0x000fc600078408ff */
[----:B------:R0:W-:Y:S01]  /*54d0*/  STL.64 [R1+0x128], R18 ;  /* 0x0001281201007387 */ /* 0x0001e20000100a00 */
[----:B------:R-:W-:Y:S01]  /*54e0*/  IMAD R11, R4, 0x2, R8 ;  /* 0x00000002040b7824 */ /* 0x000fe200078e0208 */
[----:B------:R-:W-:Y:S02]  /*54f0*/  LEA.HI.X.SX32 R15, R6, R2, 0x1, P2 ;  /* 0x00000002060f7211 */ /* 0x000fe400010f0eff */
[----:B------:R1:W-:Y:S01]  /*5500*/  STL.64 [R1+0x120], R16 ;  /* 0x0001201001007387 */ /* 0x0003e20000100a00 */
[----:B------:R-:W-:Y:S01]  /*5510*/  IMAD R6, R4, 0x2, R11 ;  /* 0x0000000204067824 */ /* 0x000fe200078e020b */
[----:B------:R-:W-:-:S04]  /*5520*/  LEA R12, P2, R8, R3, 0x1 ;  /* 0x00000003080c7211 */ /* 0x000fc800078408ff */
[-C--:B------:R-:W-:Y:S02]  /*5530*/  LEA.HI.X.SX32 R13, R8, R2.reuse, 0x1, P2 ;  /* 0x00000002080d7211 */ /* 0x080fe400010f0eff */
[-C--:B0-----:R-:W-:Y:S02]  /*5540*/  LEA R18, P0, R7, R3.reuse, 0x1 ;  /* 0x0000000307127211 */ /* 0x081fe400078008ff */
[----:B-1----:R-:W-:Y:S02]  /*5550*/  LEA R16, P1, R5, R3, 0x1 ;  /* 0x0000000305107211 */ /* 0x002fe400078208ff */
[-C--:B------:R-:W-:Y:S02]  /*5560*/  LEA.HI.X.SX32 R19, R7, R2.reuse, 0x1, P0 ;  /* 0x0000000207137211 */ /* 0x080fe400000f0eff */
[----:B------:R-:W-:Y:S02]  /*5570*/  LEA.HI.X.SX32 R17, R5, R2, 0x1, P1 ;  /* 0x0000000205117211 */ /* 0x000fe400008f0eff */
[C---:B------:R-:W-:Y:S01]  /*5580*/  LEA R5, R4.reuse, R6, 0x1 ;  /* 0x0000000604057211 */ /* 0x040fe200078e08ff */
[----:B------:R-:W-:Y:S04]  /*5590*/  STL.64 [R1+0x118], R18 ;  /* 0x0001181201007387 */ /* 0x000fe80000100a00 */
[----:B------:R0:W-:Y:S01]  /*55a0*/  STL.64 [R1+0x110], R16 ;  /* 0x0001101001007387 */ /* 0x0001e20000100a00 */
[----:B------:R-:W-:-:S03]  /*55b0*/  IMAD R4, R4, 0x2, R5 ;  /* 0x0000000204047824 */ /* 0x000fc600078e0205 */
[----:B------:R1:W-:Y:S01]  /*55c0*/  STL.64 [R1+0x108], R14 ;  /* 0x0001080e01007387 */ /* 0x0003e20000100a00 */
[CC--:B0-----:R-:W-:Y:S02]  /*55d0*/  LEA R16, P0, R10.reuse, R3.reuse, 0x1 ;  /* 0x000000030a107211 */ /* 0x0c1fe400078008ff */
[CC--:B-1----:R-:W-:Y:S02]  /*55e0*/  LEA R14, P1, R9.reuse, R3.reuse, 0x1 ;  /* 0x00000003090e7211 */ /* 0x0c2fe400078208ff */
[-C--:B------:R-:W-:Y:S02]  /*55f0*/  LEA.HI.X.SX32 R17, R10, R2.reuse, 0x1, P0 ;  /* 0x000000020a117211 */ /* 0x080fe400000f0eff */
[-C--:B------:R-:W-:Y:S01]  /*5600*/  LEA.HI.X.SX32 R15, R9, R2.reuse, 0x1, P1 ;  /* 0x00000002090f7211 */ /* 0x080fe200008f0eff */
[----:B------:R-:W-:Y:S01]  /*5610*/  IMAD.MOV.U32 R9, RZ, RZ, RZ ;  /* 0x000000ffff097224 */ /* 0x000fe200078e00ff */
[CC--:B------:R-:W-:Y:S01]  /*5620*/  LEA R18, P0, R11.reuse, R3.reuse, 0x1 ;  /* 0x000000030b127211 */ /* 0x0c0fe200078008ff */
[----:B------:R0:W-:Y:S03]  /*5630*/  STL.64 [R1+0x100], R16 ;  /* 0x0001001001007387 */ /* 0x0001e60000100a00 */
[----:B------:R-:W-:Y:S01]  /*5640*/  LEA.HI.X.SX32 R19, R11, R2, 0x1, P0 ;  /* 0x000000020b137211 */ /* 0x000fe200000f0eff */
[----:B------:R1:W-:Y:S04]  /*5650*/  STL.64 [R1+0xf8], R14 ;  /* 0x0000f80e01007387 */ /* 0x0003e80000100a00 */
[----:B------:R2:W-:Y:S01]  /*5660*/  STL.64 [R1+0xf0], R12 ;  /* 0x0000f00c01007387 */ /* 0x0005e20000100a00 */
[----:B0-----:R-:W-:-:S03]  /*5670*/  LEA R16, P1, R6, R3, 0x1 ;  /* 0x0000000306107211 */ /* 0x001fc600078208ff */
[----:B------:R-:W-:Y:S01]  /*5680*/  STL.64 [R1+0xe8], R18 ;  /* 0x0000e81201007387 */ /* 0x000fe20000100a00 */
[CC--:B-1----:R-:W-:Y:S02]  /*5690*/  LEA R14, P2, R5.reuse, R3.reuse, 0x1 ;  /* 0x00000003050e7211 */ /* 0x0c2fe400078408ff */
[-C--:B------:R-:W-:Y:S02]  /*56a0*/  LEA.HI.X.SX32 R17, R6, R2.reuse, 0x1, P1 ;  /* 0x0000000206117211 */ /* 0x080fe400008f0eff */
[C---:B--2---:R-:W-:Y:S01]  /*56b0*/  LEA R12, P3, R4.reuse, R3, 0x1 ;  /* 0x00000003040c7211 */ /* 0x044fe200078608ff */
[----:B------:R-:W-:Y:S01]  /*56c0*/  IMAD.MOV.U32 R3, RZ, RZ, RZ ;  /* 0x000000ffff037224 */ /* 0x000fe200078e00ff */
[-C--:B------:R-:W-:Y:S01]  /*56d0*/  LEA.HI.X.SX32 R15, R5, R2.reuse, 0x1, P2 ;  /* 0x00000002050f7211 */ /* 0x080fe200010f0eff */
[----:B------:R-:W-:Y:S01]  /*56e0*/  STL.64 [R1+0xe0], R16 ;  /* 0x0000e01001007387 */ /* 0x000fe20000100a00 */
[----:B------:R-:W-:Y:S01]  /*56f0*/  LEA.HI.X.SX32 R13, R4, R2, 0x1, P3 ;  /* 0x00000002040d7211 */ /* 0x000fe200018f0eff */
[----:B------:R-:W-:Y:S01]  /*5700*/  IMAD.MOV.U32 R4, RZ, RZ, 0x3f800000 ;  /* 0x3f800000ff047424 */ /* 0x000fe200078e00ff */
[----:B------:R-:W-:Y:S01]  /*5710*/  MOV R2, 0xff800000 ;  /* 0xff80000000027802 */ /* 0x000fe20000000f00 */
[----:B------:R-:W-:Y:S04]  /*5720*/  STL.64 [R1+0xd8], R14 ;  /* 0x0000d80e01007387 */ /* 0x000fe80000100a00 */
[----:B------:R-:W-:Y:S04]  /*5730*/  STL.64 [R1+0xd0], R12 ;  /* 0x0000d00c01007387 */ /* 0x000fe80000100a00 */
[----:B------:R0:W-:Y:S04]  /*5740*/  STL [R1+0xcc], R4 ;  /* 0x0000cc0401007387 */ /* 0x0001e80000100800 */
[----:B------:R1:W-:Y:S01]  /*5750*/  STL [R1+0xbc], R2 ;  /* 0x0000bc0201007387 */ /* 0x0003e20000100800 */
[----:B0-----:R-:W-:Y:S01]  /*5760*/  MOV R4, 0xff800000 ;  /* 0xff80000000047802 */ /* 0x001fe20000000f00 */
[----:B-1----:R-:W-:-:S04]  /*5770*/  IMAD.MOV.U32 R2, RZ, RZ, 0x3f800000 ;  /* 0x3f800000ff027424 */ /* 0x002fc800078e00ff */
[----:B------:R0:W-:Y:S04]  /*5780*/  STL [R1+0xc4], R4 ;  /* 0x0000c40401007387 */ /* 0x0001e80000100800 */
[----:B------:R0:W-:Y:S04]  /*5790*/  STL [R1+0xc0], RZ ;  /* 0x0000c0ff01007387 */ /* 0x0001e80000100800 */
[----:B------:R0:W-:Y:S02]  /*57a0*/  STL [R1+0xc8], R2 ;  /* 0x0000c80201007387 */ /* 0x0001e40000100800 */
.L_x_1:
[----:B------:R-:W1:Y:S01]  /*57b0*/  LDC R201, c[0x0][0x254] ;  /* 0x00009500ffc97b82 */ /* 0x000e620000000800 */
[C---:B-----5:R-:W-:Y:S01]  /*57c0*/  IMAD.WIDE R14, R3.reuse, 0x2, R204 ;  /* 0x00000002030e7825 */ /* 0x060fe200078e02cc */
[----:B------:R-:W-:Y:S01]  /*57d0*/  MOV R5, UR47 ;  /* 0x0000002f00057c02 */ /* 0x000fe20008000f00 */
[----:B------:R2:W-:Y:S01]  /*57e0*/  STL [R1+0x524], R9 ;  /* 0x0005240901007387 */ /* 0x0005e20000100800 */
[----:B0-----:R-:W-:Y:S01]  /*57f0*/  MOV R4, UR46 ;  /* 0x0000002e00047c02 */ /* 0x001fe20008000f00 */
[----:B------:R-:W-:Y:S01]  /*5800*/  IMAD.WIDE R16, R3, 0x2, R202 ;  /* 0x0000000203107825 */ /* 0x000fe200078e02ca */
[----:B------:R-:W-:Y:S01]  /*5810*/  MOV R2, UR45 ;  /* 0x0000002d00027c02 */ /* 0x000fe20008000f00 */
[----:B------:R-:W3:Y:S04]  /*5820*/  LDG.E.U16 R22, desc[UR4][R14.64] ;  /* 0x000000040e167981 */ /* 0x000ee8000c1e1500 */
[----:B------:R0:W-:Y:S01]  /*5830*/  STL [R1+0x74], R5 ;  /* 0x0000740501007387 */ /* 0x0001e20000100800 */
[----:B--2---:R-:W-:-:S03]  /*5840*/  MOV R9, UR54 ;  /* 0x0000003600097c02 */ /* 0x004fc60008000f00 */
[----:B------:R2:W-:Y:S04]  /*5850*/  STL [R1+0x70], R4 ;  /* 0x0000700401007387 */ /* 0x0005e80000100800 */
[----:B------:R4:W-:Y:S01]  /*5860*/  STL [R1+0x6c], R2 ;  /* 0x00006c0201007387 */ /* 0x0009e20000100800 */
[----:B0-----:R-:W-:-:S03]  /*5870*/  MOV R5, UR44 ;  /* 0x0000002c00057c02 */ /* 0x001fc60008000f00 */
[----:B------:R-:W3:Y:S01]  /*5880*/  LDG.E.U16 R23, desc[UR4][R16.64] ;  /* 0x0000000410177981 */ /* 0x000ee2000c1e1500 */
[C---:B-1----:R-:W-:Y:S01]  /*5890*/  IMAD R8, R201.reuse, 0x25, RZ ;  /* 0x00000025c9087824 */ /* 0x042fe200078e02ff */
[----:B--2---:R-:W-:Y:S01]  /*58a0*/  MOV R4, UR51 ;  /* 0x0000003300047c02 */ /* 0x004fe20008000f00 */
[----:B------:R-:W-:Y:S01]  /*58b0*/  IMAD.WIDE R10, R201, 0x2, R204 ;  /* 0x00000002c90a7825 */ /* 0x000fe200078e02cc */
[----:B------:R0:W-:Y:S01]  /*58c0*/  STL [R1+0x68], R5 ;  /* 0x0000680501007387 */ /* 0x0001e20000100800 */
[----:B----4-:R-:W-:Y:S02]  /*58d0*/  MOV R2, UR50 ;  /* 0x0000003200027c02 */ /* 0x010fe40008000f00 */
[----:B------:R-:W-:Y:S01]  /*58e0*/  IMAD.WIDE R6, R8, 0x2, R202 ;  /* 0x0000000208067825 */ /* 0x000fe200078e02ca */
[----:B------:R1:W-:Y:S03]  /*58f0*/  STL [R1+0x64], R4 ;  /* 0x0000640401007387 */ /* 0x0003e60000100800 */
[----:B------:R-:W-:Y:S01]  /*5900*/  IMAD.WIDE R10, R3, 0x2, R10 ;  /* 0x00000002030a7825 */ /* 0x000fe200078e020a */
[----:B------:R2:W-:Y:S01]  /*5910*/  STL [R1+0x60], R2 ;  /* 0x0000600201007387 */ /* 0x0005e20000100800 */
[----:B0-----:R-:W-:-:S02]  /*5920*/  MOV R5, UR49 ;  /* 0x0000003100057c02 */ /* 0x001fc40008000f00 */
[----:B------:R-:W-:Y:S01]  /*5930*/  IMAD.WIDE R6, R3, 0x2, R6 ;  /* 0x0000000203067825 */ /* 0x000fe200078e0206 */
[----:B------:R-:W4:Y:S01]  /*5940*/  LDG.E.U16 R20, desc[UR4][R10.64] ;  /* 0x000000040a147981 */ /* 0x000f22000c1e1500 */
[----:B-1----:R-:W-:Y:S02]  /*5950*/  MOV R4, UR48 ;  /* 0x0000003000047c02 */ /* 0x002fe40008000f00 */
[C---:B------:R-:W-:Y:S01]  /*5960*/  IMAD.WIDE R12, R201.reuse, 0x2, R202 ;  /* 0x00000002c90c7825 */ /* 0x040fe200078e02ca */
[----:B------:R0:W3:Y:S01]  /*5970*/  LDG.E.U16 R15, desc[UR4][R6.64] ;  /* 0x00000004060f7981 */ /* 0x0000e2000c1e1500 */
[----:B--2---:R-:W-:Y:S02]  /*5980*/  MOV R2, UR55 ;  /* 0x0000003700027c02 */ /* 0x004fe40008000f00 */
[----:B------:R-:W-:Y:S01]  /*5990*/  IMAD.SHL.U32 R18, R201, 0x2, RZ ;  /* 0x00000002c9127824 */ /* 0x000fe200078e00ff */
[----:B------:R-:W-:Y:S01]  /*59a0*/  STL [R1+0x5c], R5 ;  /* 0x00005c0501007387 */ /* 0x000fe20000100800 */
[----:B------:R-:W-:-:S03]  /*59b0*/  IMAD.WIDE R12, R3, 0x2, R12 ;  /* 0x00000002030c7825 */ /* 0x000fc600078e020c */
[----:B------:R1:W-:Y:S01]  /*59c0*/  STL [R1+0x58], R4 ;  /* 0x0000580401007387 */ /* 0x0003e20000100800 */
[----:B0-----:R-:W-:-:S03]  /*59d0*/  SHF.L.U32 R6, R201, 0x2, RZ ;  /* 0x00000002c9067819 */ /* 0x001fc600000006ff */
[----:B------:R-:W-:Y:S02]  /*59e0*/  STL [R1+0x528], R9 ;  /* 0x0005280901007387 */ /* 0x000fe40000100800 */
[C---:B------:R-:W-:Y:S02]  /*59f0*/  IMAD.WIDE R10, R6.reuse, 0x2, R202 ;  /* 0x00000002060a7825 */ /* 0x040fe400078e02ca */
[----:B------:R0:W-:Y:S01]  /*5a00*/  STL [R1+0x54], R2 ;  /* 0x0000540201007387 */ /* 0x0001e20000100800 */
[----:B-1----:R-:W-:Y:S01]  /*5a10*/  MOV R4, UR53 ;  /* 0x0000003500047c02 */ /* 0x002fe20008000f00 */
[----:B------:R-:W-:Y:S02]  /*5a20*/  IMAD.WIDE R6, R6, 0x2, R204 ;  /* 0x0000000206067825 */ /* 0x000fe400078e02cc */
[----:B------:R1:W2:Y:S04]  /*5a30*/  LDG.E.U16 R21, desc[UR4][R12.64] ;  /* 0x000000040c157981 */ /* 0x0002a8000c1e1500 */
[----:B------:R1:W-:Y:S01]  /*5a40*/  STL [R1+0x4c], R4 ;  /* 0x00004c0401007387 */ /* 0x0003e20000100800 */
[----:B0-----:R-:W-:Y:S01]  /*5a50*/  MOV R2, UR52 ;  /* 0x0000003400027c02 */ /* 0x001fe20008000f00 */
[----:B------:R-:W-:-:S04]  /*5a60*/  IMAD.WIDE R6, R3, 0x2, R6 ;  /* 0x0000000203067825 */ /* 0x000fc800078e0206 */
[----:B------:R-:W-:Y:S01]  /*5a70*/  STL [R1+0x48], R2 ;  /* 0x0000480201007387 */ /* 0x000fe20000100800 */
[----:B-1----:R-:W-:-:S04]  /*5a80*/  IMAD.WIDE R4, R18, 0x2, R202 ;  /* 0x0000000212047825 */ /* 0x002fc800078e02ca */
[----:B------:R-:W-:-:S05]  /*5a90*/  IMAD.WIDE R4, R3, 0x2, R4 ;  /* 0x0000000203047825 */ /* 0x000fca00078e0204 */
[----:B------:R0:W4:Y:S01]  /*5aa0*/  LDG.E.U16 R14, desc[UR4][R4.64] ;  /* 0x00000004040e7981 */ /* 0x000122000c1e1500 */
[----:B------:R-:W-:-:S04]  /*5ab0*/  IMAD.WIDE R18, R18, 0x2, R204 ;  /* 0x0000000212127825 */ /* 0x000fc800078e02cc */
[----:B------:R-:W-:-:S05]  /*5ac0*/  IMAD.WIDE R18, R3, 0x2, R18 ;  /* 0x0000000203127825 */ /* 0x000fca00078e0212 */
[----:B------:R-:W4:Y:S04]  /*5ad0*/  LDG.E.U16 R9, desc[UR4][R18.64] ;  /* 0x0000000412097981 */ /* 0x000f28000c1e1500 */
[----:B---3--:R1:W-:Y:S04]  /*5ae0*/  STL [R1+0x52c], R15 ;  /* 0x00052c0f01007387 */ /* 0x0083e80000100800 */
[----:B-1----:R1:W3:Y:S01]  /*5af0*/  LDG.E.U16 R15, desc[UR4][R6.64] ;  /* 0x00000004060f7981 */ /* 0x0022e2000c1e1500 */
[C---:B------:R-:W-:Y:S02]  /*5b00*/  IMAD R12, R201.reuse, 0x3, RZ ;  /* 0x00000003c90c7824 */ /* 0x040fe400078e02ff */
[----:B------:R-:W-:-:S02]  /*5b10*/  IMAD R2, R201, 0x5, RZ ;  /* 0x00000005c9027824 */ /* 0x000fc400078e02ff */
[----:B------:R-:W-:-:S04]  /*5b20*/  IMAD.WIDE R16, R12, 0x2, R202 ;  /* 0x000000020c107825 */ /* 0x000fc800078e02ca */
[----:B------:R-:W-:-:S04]  /*5b30*/  IMAD.WIDE R12, R12, 0x2, R204 ;  /* 0x000000020c0c7825 */ /* 0x000fc800078e02cc */
[----:B0-----:R-:W-:-:S04]  /*5b40*/  IMAD.WIDE R4, R2, 0x2, R202 ;  /* 0x0000000202047825 */ /* 0x001fc800078e02ca */
[----:B------:R-:W-:-:S04]  /*5b50*/  IMAD.WIDE R16, R3, 0x2, R16 ;  /* 0x0000000203107825 */ /* 0x000fc800078e0210 */
[C---:B------:R-:W-:Y:S01]  /*5b60*/  IMAD.WIDE R12, R3.reuse, 0x2, R12 ;  /* 0x00000002030c7825 */ /* 0x040fe200078e020c */
[----:B------:R-:W4:Y:S03]  /*5b70*/  LDG.E.U16 R186, desc[UR4][R16.64] ;  /* 0x0000000410ba7981 */ /* 0x000f26000c1e1500 */
[C---:B------:R-:W-:Y:S01]  /*5b80*/  IMAD.WIDE R10, R3.reuse, 0x2, R10 ;  /* 0x00000002030a7825 */ /* 0x040fe200078e020a */
[----:B------:R0:W4:Y:S03]  /*5b90*/  LDG.E.U16 R185, desc[UR4][R12.64] ;  /* 0x000000040cb97981 */ /* 0x000126000c1e1500 */
[----:B------:R-:W-:Y:S01]  /*5ba0*/  IMAD.WIDE R4, R3, 0x2, R4 ;  /* 0x0000000203047825 */ /* 0x000fe200078e0204 */
[----:B------:R2:W4:Y:S03]  /*5bb0*/  LDG.E.U16 R184, desc[UR4][R10.64] ;  /* 0x000000040ab87981 */ /* 0x000526000c1e1500 */
[----:B-1----:R-:W-:-:S02]  /*5bc0*/  IMAD R6, R201, 0x7, RZ ;  /* 0x00000007c9067824 */ /* 0x002fc400078e02ff */
[----:B0-----:R-:W-:Y:S02]  /*5bd0*/  IMAD R12, R201, 0x6, RZ ;  /* 0x00000006c90c7824 */ /* 0x001fe400078e02ff */
[----:B------:R-:W-:-:S04]  /*5be0*/  IMAD.WIDE R18, R2, 0x2, R204 ;  /* 0x0000000202127825 */ /* 0x000fc800078e02cc */
[----:B------:R-:W-:-:S04]  /*5bf0*/  IMAD.WIDE R16, R12, 0x2, R202 ;  /* 0x000000020c107825 */ /* 0x000fc800078e02ca */
[----:B------:R-:W-:-:S04]  /*5c00*/  IMAD.WIDE R12, R12, 0x2, R204 ;  /* 0x000000020c0c7825 */ /* 0x000fc800078e02cc */
[----:B--2---:R-:W-:-:S04]  /*5c10*/  IMAD.WIDE R10, R6, 0x2, R202 ;  /* 0x00000002060a7825 */ /* 0x004fc800078e02ca */
[----:B------:R-:W-:-:S04]  /*5c20*/  IMAD.WIDE R18, R3, 0x2, R18 ;  /* 0x0000000203127825 */ /* 0x000fc800078e0212 */
[----:B------:R-:W-:-:S04]  /*5c30*/  IMAD.WIDE R16, R3, 0x2, R16 ;  /* 0x0000000203107825 */ /* 0x000fc800078e0210 */
[----:B------:R-:W-:-:S04]  /*5c40*/  IMAD.WIDE R12, R3, 0x2, R12 ;  /* 0x00000002030c7825 */ /* 0x000fc800078e020c */
[----:B------:R-:W-:-:S04]  /*5c50*/  IMAD.WIDE R10, R3, 0x2, R10 ;  /* 0x00000002030a7825 */ /* 0x000fc800078e020a */
[----:B------:R-:W-:Y:S01]  /*5c60*/  IMAD.SHL.U32 R2, R201, 0x8, RZ ;  /* 0x00000008c9027824 */ /* 0x000fe200078e00ff */
[----:B---3--:R0:W-:Y:S04]  /*5c70*/  STL [R1+0x530], R15 ;  /* 0x0005300f01007387 */ /* 0x0081e80000100800 */
[----:B0-----:R0:W2:Y:S04]  /*5c80*/  LDG.E.U16 R15, desc[UR4][R4.64] ;  /* 0x00000004040f7981 */ /* 0x0010a8000c1e1500 */
[----:B------:R1:W-:Y:S04]  /*5c90*/  STL [R1+0x2c], R23 ;  /* 0x00002c1701007387 */ /* 0x0003e80000100800 */
[----:B------:R3:W-:Y:S04]  /*5ca0*/  STL [R1+0x28], R22 ;  /* 0x0000281601007387 */ /* 0x0007e80000100800 */
[----:B------:R0:W-:Y:S04]  /*5cb0*/  STL [R1+0x44], R21 ;  /* 0x0000441501007387 */ /* 0x0001e80000100800 */
[----:B-1----:R-:W2:Y:S04]  /*5cc0*/  LDG.E.U16 R23, desc[UR4][R18.64] ;  /* 0x0000000412177981 */ /* 0x002ea8000c1e1500 */
[----:B---3--:R-:W3:Y:S04]  /*5cd0*/  LDG.E.U16 R22, desc[UR4][R16.64] ;  /* 0x0000000410167981 */ /* 0x008ee8000c1e1500 */
[----:B----4-:R1:W-:Y:S04]  /*5ce0*/  STL [R1+0x40], R20 ;  /* 0x0000401401007387 */ /* 0x0103e80000100800 */
[----:B0-----:R0:W4:Y:S04]  /*5cf0*/  LDG.E.U16 R21, desc[UR4][R12.64] ;  /* 0x000000040c157981 */ /* 0x001128000c1e1500 */
[----:B-1----:R-:W4:Y:S01]  /*5d00*/  LDG.E.U16 R20, desc[UR4][R10.64] ;  /* 0x000000040a147981 */ /* 0x002f22000c1e1500 */
[----:B------:R-:W-:-:S04]  /*5d10*/  IMAD.WIDE R4, R2, 0x2, R202 ;  /* 0x0000000202047825 */ /* 0x000fc800078e02ca */
[----:B------:R-:W-:Y:S01]  /*5d20*/  IMAD.WIDE R4, R3, 0x2, R4 ;  /* 0x0000000203047825 */ /* 0x000fe200078e0204 */
[----:B------:R1:W-:Y:S04]  /*5d30*/  STL [R1+0x3c], R14 ;  /* 0x00003c0e01007387 */ /* 0x0003e80000100800 */
[----:B-1----:R-:W4:Y:S01]  /*5d40*/  LDG.E.U16 R14, desc[UR4][R4.64] ;  /* 0x00000004040e7981 */ /* 0x002f22000c1e1500 */
[----:B------:R-:W-:-:S04]  /*5d50*/  IMAD.WIDE R6, R6, 0x2, R204 ;  /* 0x0000000206067825 */ /* 0x000fc800078e02cc */
[----:B0-----:R-:W-:Y:S02]  /*5d60*/  IMAD R12, R201, 0x9, RZ ;  /* 0x00000009c90c7824 */ /* 0x001fe400078e02ff */
[----:B------:R-:W-:Y:S01]  /*5d70*/  IMAD.WIDE R6, R3, 0x2, R6 ;  /* 0x0000000203067825 */ /* 0x000fe200078e0206 */
[----:B------:R0:W-:Y:S03]  /*5d80*/  STL [R1+0x38], R9 ;  /* 0x0000380901007387 */ /* 0x0001e60000100800 */
[----:B------:R-:W-:-:S04]  /*5d90*/  IMAD.WIDE R16, R12, 0x2, R202 ;  /* 0x000000020c107825 */ /* 0x000fc800078e02ca */
[----:B------:R-:W-:Y:S01]  /*5da0*/  IMAD.WIDE R12, R12, 0x2, R204 ;  /* 0x000000020c0c7825 */ /* 0x000fe200078e02cc */
[----:B0-----:R0:W4:Y:S03]  /*5db0*/  LDG.E.U16 R9, desc[UR4][R6.64] ;  /* 0x0000000406097981 */ /* 0x001126000c1e1500 */
[----:B------:R-:W-:-:S04]  /*5dc0*/  IMAD.WIDE R12, R3, 0x2, R12 ;  /* 0x00000002030c7825 */ /* 0x000fc800078e020c */
[----:B------:R-:W-:Y:S01]  /*5dd0*/  IMAD.WIDE R16, R3, 0x2, R16 ;  /* 0x0000000203107825 */ /* 0x000fe200078e0210 */
[----:B------:R1:W4:Y:S03]  /*5de0*/  LDG.E.U16 R251, desc[UR4][R12.64] ;  /* 0x000000040cfb7981 */ /* 0x000326000c1e1500 */
[----:B0-----:R-:W-:Y:S01]  /*5df0*/  IMAD R6, R201, 0xa, RZ ;  /* 0x0000000ac9067824 */ /* 0x001fe200078e02ff */
[----:B------:R0:W4:Y:S03]  /*5e00*/  LDG.E.U16 R252, desc[UR4][R16.64] ;  /* 0x0000000410fc7981 */ /* 0x000126000c1e1500 */
[----:B------:R-:W-:-:S04]  /*5e10*/  IMAD.WIDE R10, R6, 0x2, R202 ;  /* 0x00000002060a7825 */ /* 0x000fc800078e02ca */
[----:B------:R-:W-:-:S04]  /*5e20*/  IMAD.WIDE R6, R6, 0x2, R204 ;  /* 0x0000000206067825 */ /* 0x000fc800078e02cc */
[----:B-1----:R-:W-:Y:S02]  /*5e30*/  IMAD R12, R201, 0xc, RZ ;  /* 0x0000000cc90c7824 */ /* 0x002fe400078e02ff */
[----:B------:R-:W-:-:S04]  /*5e40*/  IMAD.WIDE R6, R3, 0x2, R6 ;  /* 0x0000000203067825 */ /* 0x000fc800078e0206 */
[----:B------:R-:W-:Y:S01]  /*5e50*/  IMAD.WIDE R10, R3, 0x2, R10 ;  /* 0x00000002030a7825 */ /* 0x000fe200078e020a */
[----:B------:R1:W4:Y:S03]  /*5e60*/  LDG.E.U16 R249, desc[UR4][R6.64] ;  /* 0x0000000406f97981 */ /* 0x000326000c1e1500 */
[C---:B0-----:R-:W-:Y:S01]  /*5e70*/  IMAD.WIDE R16, R12.reuse, 0x2, R202 ;  /* 0x000000020c107825 */ /* 0x041fe200078e02ca */
[----:B------:R0:W4:Y:S03]  /*5e80*/  LDG.E.U16 R250, desc[UR4][R10.64] ;  /* 0x000000040afa7981 */ /* 0x000126000c1e1500 */
[----:B------:R-:W-:-:S04]  /*5e90*/  IMAD.WIDE R12, R12, 0x2, R204 ;  /* 0x000000020c0c7825 */ /* 0x000fc800078e02cc */
[----:B-1----:R-:W-:Y:S02]  /*5ea0*/  IMAD R6, R201, 0xd, RZ ;  /* 0x0000000dc9067824 */ /* 0x002fe400078e02ff */
[----:B------:R-:W-:-:S04]  /*5eb0*/  IMAD.WIDE R12, R3, 0x2, R12 ;  /* 0x00000002030c7825 */ /* 0x000fc800078e020c */
[C---:B0-----:R-:W-:Y:S01]  /*5ec0*/  IMAD.WIDE R10, R6.reuse, 0x2, R202 ;  /* 0x00000002060a7825 */ /* 0x041fe200078e02ca */
[----:B------:R0:W4:Y:S03]  /*5ed0*/  LDG.E.U16 R245, desc[UR4][R12.64] ;  /* 0x000000040cf57981 */ /* 0x000126000c1e1500 */
[----:B------:R-:W-:-:S04]  /*5ee0*/  IMAD.WIDE R6, R6, 0x2, R204 ;  /* 0x0000000206067825 */ /* 0x000fc800078e02cc */
[----:B------:R-:W-:-:S04]  /*5ef0*/  IMAD.WIDE R6, R3, 0x2, R6 ;  /* 0x0000000203067825 */ /* 0x000fc800078e0206 */
[----:B0-----:R-:W-:Y:S01]  /*5f00*/  IMAD R12, R201, 0xf, RZ ;  /* 0x0000000fc90c7824 */ /* 0x001fe200078e02ff */
[----:B------:R0:W4:Y:S01]  /*5f10*/  LDG.E.U16 R243, desc[UR4][R6.64] ;  /* 0x0000000406f37981 */ /* 0x000122000c1e1500 */
[----:B------:R-:W-:-:S04]  /*5f20*/  IMAD.WIDE R10, R3, 0x2, R10 ;  /* 0x00000002030a7825 */ /* 0x000fc800078e020a */
[C---:B------:R-:W-:Y:S01]  /*5f30*/  IMAD.WIDE R238, R12.reuse, 0x2, R202 ;  /* 0x000000020cee7825 */ /* 0x040fe200078e02ca */
[----:B------:R1:W4:Y:S03]  /*5f40*/  LDG.E.U16 R244, desc[UR4][R10.64] ;  /* 0x000000040af47981 */ /* 0x000326000c1e1500 */
[----:B------:R-:W-:-:S04]  /*5f50*/  IMAD.WIDE R12, R12, 0x2, R204 ;  /* 0x000000020c0c7825 */ /* 0x000fc800078e02cc */
[----:B0-----:R-:W-:Y:S02]  /*5f60*/  IMAD.SHL.U32 R6, R201, 0x10, RZ ;  /* 0x00000010c9067824 */ /* 0x001fe400078e00ff */
[----:B------:R-:W-:-:S04]  /*5f70*/  IMAD.WIDE R12, R3, 0x2, R12 ;  /* 0x00000002030c7825 */ /* 0x000fc800078e020c */
[C---:B-1----:R-:W-:Y:S01]  /*5f80*/  IMAD.WIDE R10, R6.reuse, 0x2, R202 ;  /* 0x00000002060a7825 */ /* 0x042fe200078e02ca */
[----:B------:R0:W4:Y:S03]  /*5f90*/  LDG.E.U16 R237, desc[UR4][R12.64] ;  /* 0x000000040ced7981 */ /* 0x000126000c1e1500 */
[----:B------:R-:W-:-:S04]  /*5fa0*/  IMAD.WIDE R6, R6, 0x2, R204 ;  /* 0x0000000206067825 */ /* 0x000fc800078e02cc */
[----:B------:R-:W-:-:S04]  /*5fb0*/  IMAD.WIDE R16, R3, 0x2, R16 ;  /* 0x0000000203107825 */ /* 0x000fc800078e0210 */
[----:B------:R-:W-:Y:S01]  /*5fc0*/  IMAD.WIDE R6, R3, 0x2, R6 ;  /* 0x0000000203067825 */ /* 0x000fe200078e0206 */
[----:B------:R1:W4:Y:S03]  /*5fd0*/  LDG.E.U16 R246, desc[UR4][R16.64] ;  /* 0x0000000410f67981 */ /* 0x000326000c1e1500 */
[----:B0-----:R-:W-:Y:S01]  /*5fe0*/  IMAD R12, R201, 0x12, RZ ;  /* 0x00000012c90c7824 */ /* 0x001fe200078e02ff */
[----:B------:R0:W4:Y:S01]  /*5ff0*/  LDG.E.U16 R235, desc[UR4][R6.64] ;  /* 0x0000000406eb7981 */ /* 0x000122000c1e1500 */
[----:B------:R-:W-:-:S04]  /*6000*/  IMAD.WIDE R18, R2, 0x2, R204 ;  /* 0x0000000202127825 */ /* 0x000fc800078e02cc */
[----:B------:R-:W-:-:S04]  /*6010*/  IMAD.WIDE R10, R3, 0x2, R10 ;  /* 0x00000002030a7825 */ /* 0x000fc800078e020a */
[----:B------:R-:W-:Y:S01]  /*6020*/  IMAD R2, R201, 0xb, RZ ;  /* 0x0000000bc9027824 */ /* 0x000fe200078e02ff */
[----:B------:R0:W4:Y:S01]  /*6030*/  LDG.E.U16 R236, desc[UR4][R10.64] ;  /* 0x000000040aec7981 */ /* 0x000122000c1e1500 */
[----:B-1----:R-:W-:-:S04]  /*6040*/  IMAD.WIDE R16, R12, 0x2, R202 ;  /* 0x000000020c107825 */ /* 0x002fc800078e02ca */
[----:B0-----:R-:W-:Y:S02]  /*6050*/  IMAD R6, R201, 0x13, RZ ;  /* 0x00000013c9067824 */ /* 0x001fe400078e02ff */
[----:B------:R-:W-:Y:S01]  /*6060*/  IMAD.WIDE R12, R12, 0x2, R204 ;  /* 0x000000020c0c7825 */ /* 0x000fe200078e02cc */
[----:B------:R-:W-:Y:S03]  /*6070*/  STL [R1+0x34], R186 ;  /* 0x000034ba01007387 */ /* 0x000fe60000100800 */
[--C-:B------:R-:W-:Y:S01]  /*6080*/  IMAD.WIDE R4, R2, 0x2, R202.reuse ;  /* 0x0000000202047825 */ /* 0x100fe200078e02ca */
[----:B------:R-:W-:Y:S03]  /*6090*/  STL [R1+0x30], R185 ;  /* 0x000030b901007387 */ /* 0x000fe60000100800 */
[----:B------:R-:W-:Y:S01]  /*60a0*/  IMAD.WIDE R10, R6, 0x2, R202 ;  /* 0x00000002060a7825 */ /* 0x000fe200078e02ca */
[----:B------:R-:W-:Y:S03]  /*60b0*/  STL [R1+0x24], R184 ;  /* 0x000024b801007387 */ /* 0x000fe60000100800 */
[----:B------:R-:W-:-:S04]  /*60c0*/  IMAD.WIDE R18, R3, 0x2, R18 ;  /* 0x0000000203127825 */ /* 0x000fc800078e0212 */
[----:B------:R-:W-:-:S04]  /*60d0*/  IMAD.WIDE R6, R6, 0x2, R204 ;  /* 0x0000000206067825 */ /* 0x000fc800078e02cc */
[----:B------:R-:W-:-:S04]  /*60e0*/  IMAD.WIDE R12, R3, 0x2, R12 ;  /* 0x00000002030c7825 */ /* 0x000fc800078e020c */
[C---:B------:R-:W-:Y:S01]  /*60f0*/  IMAD.WIDE R4, R3.reuse, 0x2, R4 ;  /* 0x0000000203047825 */ /* 0x040fe200078e0204 */
[----:B------:R0:W4:Y:S03]  /*6100*/  LDG.E.U16 R229, desc[UR4][R12.64] ;  /* 0x000000040ce57981 */ /* 0x000126000c1e1500 */
[----:B------:R-:W-:Y:S01]  /*6110*/  IMAD.WIDE R16, R3, 0x2, R16 ;  /* 0x0000000203107825 */ /* 0x000fe200078e0210 */
[----:B------:R1:W4:Y:S03]  /*6120*/  LDG.E.U16 R248, desc[UR4][R4.64] ;  /* 0x0000000404f87981 */ /* 0x000326000c1e1500 */
[----:B------:R-:W-:Y:S01]  /*6130*/  IMAD R240, R201, 0xe, RZ ;  /* 0x0000000ec9f07824 */ /* 0x000fe200078e02ff */
[----:B------:R1:W4:Y:S01]  /*6140*/  LDG.E.U16 R230, desc[UR4][R16.64] ;  /* 0x0000000410e67981 */ /* 0x000322000c1e1500 */
[----:B------:R-:W-:-:S04]  /*6150*/  IMAD.WIDE R6, R3, 0x2, R6 ;  /* 0x0000000203067825 */ /* 0x000fc800078e0206 */
[----:B0-----:R-:W-:Y:S01]  /*6160*/  IMAD R12, R201, 0x15, RZ ;  /* 0x00000015c90c7824 */ /* 0x001fe200078e02ff */
[----:B------:R0:W4:Y:S01]  /*6170*/  LDG.E.U16 R226, desc[UR4][R6.64] ;  /* 0x0000000406e27981 */ /* 0x000122000c1e1500 */
[----:B-1----:R-:W-:-:S04]  /*6180*/  IMAD.WIDE R4, R240, 0x2, R202 ;  /* 0x00000002f0047825 */ /* 0x002fc800078e02ca */
[----:B------:R-:W-:-:S04]  /*6190*/  IMAD.WIDE R10, R3, 0x2, R10 ;  /* 0x00000002030a7825 */ /* 0x000fc800078e020a */
[C---:B------:R-:W-:Y:S01]  /*61a0*/  IMAD.WIDE R16, R12.reuse, 0x2, R202 ;  /* 0x000000020c107825 */ /* 0x040fe200078e02ca */
[----:B------:R1:W4:Y:S03]  /*61b0*/  LDG.E.U16 R227, desc[UR4][R10.64] ;  /* 0x000000040ae37981 */ /* 0x000326000c1e1500 */
[----:B0-----:R-:W-:Y:S02]  /*61c0*/  IMAD R6, R201, 0x16, RZ ;  /* 0x00000016c9067824 */ /* 0x001fe400078e02ff */
[----:B------:R-:W-:-:S04]  /*61d0*/  IMAD.WIDE R12, R12, 0x2, R204 ;  /* 0x000000020c0c7825 */ /* 0x000fc800078e02cc */
[----:B------:R-:W-:-:S04]  /*61e0*/  IMAD.WIDE R4, R3, 0x2, R4 ;  /* 0x0000000203047825 */ /* 0x000fc800078e0204 */
[C---:B-1----:R-:W-:Y:S01]  /*61f0*/  IMAD.WIDE R10, R6.reuse, 0x2, R202 ;  /* 0x00000002060a7825 */ /* 0x042fe200078e02ca */
[----:B------:R-:W4:Y:S03]  /*6200*/  LDG.E.U16 R242, desc[UR4][R4.64] ;  /* 0x0000000404f27981 */ /* 0x000f26000c1e1500 */
[----:B------:R-:W-:-:S04]  /*6210*/  IMAD.WIDE R6, R6, 0x2, R204 ;  /* 0x0000000206067825 */ /* 0x000fc800078e02cc */
[----:B------:R-:W-:-:S04]  /*6220*/  IMAD.WIDE R12, R3, 0x2, R12 ;  /* 0x00000002030c7825 */ /* 0x000fc800078e020c */
[C---:B------:R-:W-:Y:S01]  /*6230*/  IMAD.WIDE R16, R3.reuse, 0x2, R16 ;  /* 0x0000000203107825 */ /* 0x040fe200078e0210 */
[----:B------:R0:W4:Y:S03]  /*6240*/  LDG.E.U16 R222, desc[UR4][R12.64] ;  /* 0x000000040cde7981 */ /* 0x000126000c1e1500 */
[C---:B------:R-:W-:Y:S01]  /*6250*/  IMAD.WIDE R6, R3.reuse, 0x2, R6 ;  /* 0x0000000203067825 */ /* 0x040fe200078e0206 */
[----:B------:R1:W4:Y:S03]  /*6260*/  LDG.E.U16 R223, desc[UR4][R16.64] ;  /* 0x0000000410df7981 */ /* 0x000326000c1e1500 */
[----:B------:R-:W-:Y:S01]  /*6270*/  IMAD.WIDE R10, R3, 0x2, R10 ;  /* 0x00000002030a7825 */ /* 0x000fe200078e020a */
[----:B------:R-:W4:Y:S03]  /*6280*/  LDG.E.U16 R219, desc[UR4][R6.64] ;  /* 0x0000000406db7981 */ /* 0x000f26000c1e1500 */
[----:B0-----:R-:W-:Y:S01]  /*6290*/  IMAD R12, R201, 0x18, RZ ;  /* 0x00000018c90c7824 */ /* 0x001fe200078e02ff */
[----:B------:R-:W4:Y:S03]  /*62a0*/  LDG.E.U16 R221, desc[UR4][R10.64] ;  /* 0x000000040add7981 */ /* 0x000f26000c1e1500 */
[----:B-1----:R-:W-:Y:S01]  /*62b0*/  IMAD.WIDE R16, R12, 0x2, R202 ;  /* 0x000000020c107825 */ /* 0x002fe200078e02ca */
[----:B--2---:R0:W-:Y:S04]  /*62c0*/  STL [R1+0x1c], R15 ;  /* 0x00001c0f01007387 */ /* 0x0041e80000100800 */
[----:B0-----:R0:W2:Y:S02]  /*62d0*/  LDG.E.U16 R15, desc[UR4][R18.64] ;  /* 0x00000004120f7981 */ /* 0x0010a4000c1e1500 */
[----:B0-----:R-:W-:-:S04]  /*62e0*/  IMAD.WIDE R18, R2, 0x2, R204 ;  /* 0x0000000202127825 */ /* 0x001fc800078e02cc */
[----:B------:R-:W-:-:S05]  /*62f0*/  IMAD.WIDE R18, R3, 0x2, R18 ;  /* 0x0000000203127825 */ /* 0x000fca00078e0212 */
[----:B------:R0:W2:Y:S02]  /*6300*/  LDG.E.U16 R247, desc[UR4][R18.64] ;  /* 0x0000000412f77981 */ /* 0x0000a4000c1e1500 */
[----:B0-----:R-:W-:-:S04]  /*6310*/  IMAD R18, R201, 0x11, RZ ;  /* 0x00000011c9127824 */ /* 0x001fc800078e02ff */
[----:B------:R-:W-:-:S04]  /*6320*/  IMAD.WIDE R4, R18, 0x2, R202 ;  /* 0x0000000212047825 */ /* 0x000fc800078e02ca */
[----:B------:R-:W-:-:S04]  /*6330*/  IMAD.WIDE R18, R18, 0x2, R204 ;  /* 0x0000000212127825 */ /* 0x000fc800078e02cc */
[----:B------:R-:W-:-:S04]  /*6340*/  IMAD.WIDE R4, R3, 0x2, R4 ;  /* 0x0000000203047825 */ /* 0x000fc800078e0204 */
[----:B------:R-:W-:Y:S01]  /*6350*/  IMAD R6, R201, 0x19, RZ ;  /* 0x00000019c9067824 */ /* 0x000fe200078e02ff */
[----:B------:R0:W2:Y:S01]  /*6360*/  LDG.E.U16 R234, desc[UR4][R4.64] ;  /* 0x0000000404ea7981 */ /* 0x0000a2000c1e1500 */
[----:B------:R-:W-:-:S04]  /*6370*/  IMAD.WIDE R12, R12, 0x2, R204 ;  /* 0x000000020c0c7825 */ /* 0x000fc800078e02cc */
[----:B------:R-:W-:Y:S02]  /*6380*/  IMAD R2, R201, 0x14, RZ ;  /* 0x00000014c9027824 */ /* 0x000fe400078e02ff */
[----:B------:R-:W-:-:S04]  /*6390*/  IMAD.WIDE R10, R6, 0x2, R202 ;  /* 0x00000002060a7825 */ /* 0x000fc800078e02ca */
[----:B0-----:R-:W-:-:S04]  /*63a0*/  IMAD.WIDE R4, R2, 0x2, R202 ;  /* 0x0000000202047825 */ /* 0x001fc800078e02ca */
[----:B------:R-:W-:-:S04]  /*63b0*/  IMAD.WIDE R6, R6, 0x2, R204 ;  /* 0x0000000206067825 */ /* 0x000fc800078e02cc */
[----:B------:R-:W-:-:S04]  /*63c0*/  IMAD.WIDE R18, R3, 0x2, R18 ;  /* 0x0000000203127825 */ /* 0x000fc800078e0212 */
[C---:B------:R-:W-:Y:S01]  /*63d0*/  IMAD.WIDE R12, R3.reuse, 0x2, R12 ;  /* 0x00000002030c7825 */ /* 0x040fe200078e020c */
[----:B------:R0:W2:Y:S03]  /*63e0*/  LDG.E.U16 R231, desc[UR4][R18.64] ;  /* 0x0000000412e77981 */ /* 0x0000a6000c1e1500 */
[C---:B------:R-:W-:Y:S01]  /*63f0*/  IMAD.WIDE R16, R3.reuse, 0x2, R16 ;  /* 0x0000000203107825 */ /* 0x040fe200078e0210 */
[----:B------:R1:W2:Y:S03]  /*6400*/  LDG.E.U16 R213, desc[UR4][R12.64] ;  /* 0x000000040cd57981 */ /* 0x0002a6000c1e1500 */
[C---:B------:R-:W-:Y:S01]  /*6410*/  IMAD.WIDE R4, R3.reuse, 0x2, R4 ;  /* 0x0000000203047825 */ /* 0x040fe200078e0204 */
[----:B------:R3:W2:Y:S03]  /*6420*/  LDG.E.U16 R215, desc[UR4][R16.64] ;  /* 0x0000000410d77981 */ /* 0x0006a6000c1e1500 */
[----:B------:R-:W-:Y:S01]  /*6430*/  IMAD.WIDE R6, R3, 0x2, R6 ;  /* 0x0000000203067825 */ /* 0x000fe200078e0206 */
[----:B------:R3:W2:Y:S03]  /*6440*/  LDG.E.U16 R225, desc[UR4][R4.64] ;  /* 0x0000000404e17981 */ /* 0x0006a6000c1e1500 */
[----:B0-----:R-:W-:Y:S01]  /*6450*/  IMAD.WIDE R18, R2, 0x2, R204 ;  /* 0x0000000202127825 */ /* 0x001fe200078e02cc */
[----:B------:R0:W2:Y:S03]  /*6460*/  LDG.E.U16 R209, desc[UR4][R6.64] ;  /* 0x0000000406d17981 */ /* 0x0000a6000c1e1500 */
[----:B-1----:R-:W-:-:S02]  /*6470*/  IMAD R12, R201, 0x1b, RZ ;  /* 0x0000001bc90c7824 */ /* 0x002fc400078e02ff */
[----:B------:R-:W-:Y:S02]  /*6480*/  IMAD R2, R201, 0x17, RZ ;  /* 0x00000017c9027824 */ /* 0x000fe400078e02ff */
[----:B------:R-:W-:-:S04]  /*6490*/  IMAD.WIDE R10, R3, 0x2, R10 ;  /* 0x00000002030a7825 */ /* 0x000fc800078e020a */
[--C-:B---3--:R-:W-:Y:S01]  /*64a0*/  IMAD.WIDE R16, R12, 0x2, R202.reuse ;  /* 0x000000020c107825 */ /* 0x108fe200078e02ca */
[----:B------:R1:W3:Y:S03]  /*64b0*/  LDG.E.U16 R211, desc[UR4][R10.64] ;  /* 0x000000040ad37981 */ /* 0x0002e6000c1e1500 */
[----:B------:R-:W-:-:S04]  /*64c0*/  IMAD.WIDE R4, R2, 0x2, R202 ;  /* 0x0000000202047825 */ /* 0x000fc800078e02ca */
[----:B0-----:R-:W-:Y:S02]  /*64d0*/  IMAD R6, R201, 0x1c, RZ ;  /* 0x0000001cc9067824 */ /* 0x001fe400078e02ff */
[----:B------:R-:W-:-:S04]  /*64e0*/  IMAD.WIDE R12, R12, 0x2, R204 ;  /* 0x000000020c0c7825 */ /* 0x000fc800078e02cc */
[----:B------:R-:W-:-:S04]  /*64f0*/  IMAD.WIDE R18, R3, 0x2, R18 ;  /* 0x0000000203127825 */ /* 0x000fc800078e0212 */
[----:B-1----:R-:W-:Y:S01]  /*6500*/  IMAD.WIDE R10, R6, 0x2, R202 ;  /* 0x00000002060a7825 */ /* 0x002fe200078e02ca */
[----:B------:R0:W3:Y:S03]  /*6510*/  LDG.E.U16 R224, desc[UR4][R18.64] ;  /* 0x0000000412e07981 */ /* 0x0000e6000c1e1500 */
[----:B------:R-:W-:-:S04]  /*6520*/  IMAD.WIDE R4, R3, 0x2, R4 ;  /* 0x0000000203047825 */ /* 0x000fc800078e0204 */
[----:B------:R-:W-:Y:S01]  /*6530*/  IMAD.WIDE R12, R3, 0x2, R12 ;  /* 0x00000002030c7825 */ /* 0x000fe200078e020c */
[----:B------:R1:W3:Y:S03]  /*6540*/  LDG.E.U16 R218, desc[UR4][R4.64] ;  /* 0x0000000404da7981 */ /* 0x0002e6000c1e1500 */
[----:B0-----:R-:W-:Y:S01]  /*6550*/  IMAD.WIDE R18, R2, 0x2, R204 ;  /* 0x0000000202127825 */ /* 0x001fe200078e02cc */
[----:B------:R0:W3:Y:S03]  /*6560*/  LDG.E.U16 R200, desc[UR4][R12.64] ;  /* 0x000000040cc87981 */ /* 0x0000e6000c1e1500 */
[----:B------:R-:W-:Y:S02]  /*6570*/  IMAD R2, R201, 0x1a, RZ ;  /* 0x0000001ac9027824 */ /* 0x000fe400078e02ff */
[----:B------:R-:W-:-:S04]  /*6580*/  IMAD.WIDE R10, R3, 0x2, R10 ;  /* 0x00000002030a7825 */ /* 0x000fc800078e020a */
[----:B-1----:R-:W-:Y:S01]  /*6590*/  IMAD.WIDE R4, R2, 0x2, R202 ;  /* 0x0000000202047825 */ /* 0x002fe200078e02ca */
[----:B------:R1:W3:Y:S03]  /*65a0*/  LDG.E.U16 R199, desc[UR4][R10.64] ;  /* 0x000000040ac77981 */ /* 0x0002e6000c1e1500 */
[----:B0-----:R-:W-:Y:S02]  /*65b0*/  IMAD R12, R201, 0x1e, RZ ;  /* 0x0000001ec90c7824 */ /* 0x001fe400078e02ff */
[----:B------:R-:W-:-:S04]  /*65c0*/  IMAD.WIDE R18, R3, 0x2, R18 ;  /* 0x0000000203127825 */ /* 0x000fc800078e0212 */
[----:B-1----:R-:W-:Y:S01]  /*65d0*/  IMAD.WIDE R10, R12, 0x2, R202 ;  /* 0x000000020c0a7825 */ /* 0x002fe200078e02ca */
[----:B------:R0:W3:Y:S03]  /*65e0*/  LDG.E.U16 R217, desc[UR4][R18.64] ;  /* 0x0000000412d97981 */ /* 0x0000e6000c1e1500 */
[----:B------:R-:W-:-:S04]  /*65f0*/  IMAD.WIDE R4, R3, 0x2, R4 ;  /* 0x0000000203047825 */ /* 0x000fc800078e0204 */
[----:B------:R-:W-:Y:S01]  /*6600*/  IMAD.WIDE R16, R3, 0x2, R16 ;  /* 0x0000000203107825 */ /* 0x000fe200078e0210 */
[----:B------:R1:W3:Y:S03]  /*6610*/  LDG.E.U16 R208, desc[UR4][R4.64] ;  /* 0x0000000404d07981 */ /* 0x0002e6000c1e1500 */
[--C-:B------:R-:W-:Y:S01]  /*6620*/  IMAD.WIDE R12, R12, 0x2, R204.reuse ;  /* 0x000000020c0c7825 */ /* 0x100fe200078e02cc */
[----:B------:R1:W3:Y:S03]  /*6630*/  LDG.E.U16 R206, desc[UR4][R16.64] ;  /* 0x0000000410ce7981 */ /* 0x0002e6000c1e1500 */
[----:B0-----:R-:W-:-:S04]  /*6640*/  IMAD.WIDE R18, R2, 0x2, R204 ;  /* 0x0000000202127825 */ /* 0x001fc800078e02cc */
[----:B------:R-:W-:Y:S02]  /*6650*/  IMAD R2, R201, 0x1d, RZ ;  /* 0x0000001dc9027824 */ /* 0x000fe400078e02ff */
[----:B------:R-:W-:-:S04]  /*6660*/  IMAD.WIDE R10, R3, 0x2, R10 ;  /* 0x00000002030a7825 */ /* 0x000fc800078e020a */
[C---:B-1----:R-:W-:Y:S02]  /*6670*/  IMAD.WIDE R4, R2.reuse, 0x2, R202 ;  /* 0x0000000202047825 */ /* 0x042fe400078e02ca */
[----:B------:R-:W3:Y:S02]  /*6680*/  LDG.E.U16 R11, desc[UR4][R10.64] ;  /* 0x000000040a0b7981 */ /* 0x000ee4000c1e1500 */
[----:B------:R-:W-:Y:S01]  /*6690*/  IMAD.WIDE R16, R2, 0x2, R204 ;  /* 0x0000000202107825 */ /* 0x000fe200078e02cc */
[----:B------:R-:W-:-:S03]  /*66a0*/  SHF.L.U32 R2, R201, 0x5, RZ ;  /* 0x00000005c9027819 */ /* 0x000fc600000006ff */
[----:B------:R-:W-:-:S04]  /*66b0*/  IMAD.WIDE R12, R3, 0x2, R12 ;  /* 0x00000002030c7825 */ /* 0x000fc800078e020c */
[----:B------:R-:W-:Y:S01]  /*66c0*/  IMAD.WIDE R18, R3, 0x2, R18 ;  /* 0x0000000203127825 */ /* 0x000fe200078e0212 */
[----:B------:R0:W3:Y:S03]  /*66d0*/  LDG.E.U16 R10, desc[UR4][R12.64] ;  /* 0x000000040c0a7981 */ /* 0x0000e6000c1e1500 */
[----:B------:R-:W-:Y:S01]  /*66e0*/  IMAD R164, R201, 0x22, RZ ;  /* 0x00000022c9a47824 */ /* 0x000fe200078e02ff */
[----:B------:R1:W3:Y:S01]  /*66f0*/  LDG.E.U16 R207, desc[UR4][R18.64] ;  /* 0x0000000412cf7981 */ /* 0x0002e2000c1e1500 */
[----:B------:R-:W-:-:S04]  /*6700*/  IMAD.WIDE R6, R6, 0x2, R204 ;  /* 0x0000000206067825 */ /* 0x000fc800078e02cc */
[----:B0-----:R-:W-:-:S04]  /*6710*/  IMAD.WIDE R12, R2, 0x2, R204 ;  /* 0x00000002020c7825 */ /* 0x001fc800078e02cc */
[----:B------:R-:W-:-:S04]  /*6720*/  IMAD.WIDE R4, R3, 0x2, R4 ;  /* 0x0000000203047825 */ /* 0x000fc800078e0204 */
[----:B-1----:R-:W-:Y:S01]  /*6730*/  IMAD.WIDE R18, R164, 0x2, R202 ;  /* 0x00000002a4127825 */ /* 0x002fe200078e02ca */
[----:B------:R0:W3:Y:S03]  /*6740*/  LDG.E.U16 R196, desc[UR4][R4.64] ;  /* 0x0000000404c47981 */ /* 0x0000e6000c1e1500 */
[----:B------:R-:W-:-:S04]  /*6750*/  IMAD.WIDE R12, R3, 0x2, R12 ;  /* 0x00000002030c7825 */ /* 0x000fc800078e020c */
[----:B------:R-:W-:Y:S01]  /*6760*/  IMAD.WIDE R6, R3, 0x2, R6 ;  /* 0x0000000203067825 */ /* 0x000fe200078e0206 */
[----:B------:R1:W3:Y:S03]  /*6770*/  LDG.E.U16 R179, desc[UR4][R12.64] ;  /* 0x000000040cb37981 */ /* 0x0002e6000c1e1500 */
[C---:B------:R-:W-:Y:S01]  /*6780*/  IMAD R156, R201.reuse, 0x23, RZ ;  /* 0x00000023c99c7824 */ /* 0x040fe200078e02ff */
[----:B------:R1:W3:Y:S01]  /*6790*/  LDG.E.U16 R197, desc[UR4][R6.64] ;  /* 0x0000000406c57981 */ /* 0x0002e2000c1e1500 */
[----:B0-----:R-:W-:Y:S02]  /*67a0*/  IMAD R4, R201, 0x1f, RZ ;  /* 0x0000001fc9047824 */ /* 0x001fe400078e02ff */
[----:B------:R-:W-:-:S04]  /*67b0*/  IMAD.WIDE R18, R3, 0x2, R18 ;  /* 0x0000000203127825 */ /* 0x000fc800078e0212 */
[--C-:B-1----:R-:W-:Y:S01]  /*67c0*/  IMAD.WIDE R12, R156, 0x2, R202.reuse ;  /* 0x000000029c0c7825 */ /* 0x102fe200078e02ca */
[----:B------:R0:W3:Y:S03]  /*67d0*/  LDG.E.U16 R167, desc[UR4][R18.64] ;  /* 0x0000000412a77981 */ /* 0x0000e6000c1e1500 */
[----:B------:R-:W-:Y:S02]  /*67e0*/  IMAD R152, R201, 0x27, RZ ;  /* 0x00000027c9987824 */ /* 0x000fe400078e02ff */
[----:B------:R-:W-:-:S04]  /*67f0*/  IMAD.WIDE R6, R4, 0x2, R202 ;  /* 0x0000000204067825 */ /* 0x000fc800078e02ca */
[----:B------:R-:W-:-:S04]  /*6800*/  IMAD.WIDE R4, R4, 0x2, R204 ;  /* 0x0000000204047825 */ /* 0x000fc800078e02cc */
[----:B0-----:R-:W-:-:S04]  /*6810*/  IMAD.WIDE R18, R152, 0x2, R202 ;  /* 0x0000000298127825 */ /* 0x001fc800078e02ca */
[----:B------:R-:W-:-:S04]  /*6820*/  IMAD.WIDE R12, R3, 0x2, R12 ;  /* 0x00000002030c7825 */ /* 0x000fc800078e020c */
[----:B------:R-:W-:Y:S01]  /*6830*/  IMAD.WIDE R4, R3, 0x2, R4 ;  /* 0x0000000203047825 */ /* 0x000fe200078e0204 */
[----:B------:R0:W3:Y:S03]  /*6840*/  LDG.E.U16 R159, desc[UR4][R12.64] ;  /* 0x000000040c9f7981 */ /* 0x0000e6000c1e1500 */
[----:B------:R-:W-:Y:S02]  /*6850*/  IMAD R154, R201, 0x26, RZ ;  /* 0x00000026c99a7824 */ /* 0x000fe400078e02ff */
[----:B------:R-:W-:Y:S01]  /*6860*/  IMAD.WIDE R18, R3, 0x2, R18 ;  /* 0x0000000203127825 */ /* 0x000fe200078e0212 */
[----:B------:R-:W3:Y:S03]  /*6870*/  LDG.E.U16 R5, desc[UR4][R4.64] ;  /* 0x0000000404057981 */ /* 0x000ee6000c1e1500 */
[----:B------:R-:W-:-:S02]  /*6880*/  IMAD R162, R201, 0x28, RZ ;  /* 0x00000028c9a27824 */ /* 0x000fc400078e02ff */
[----:B0-----:R-:W-:-:S04]  /*6890*/  IMAD.WIDE R12, R8, 0x2, R204 ;  /* 0x00000002080c7825 */ /* 0x001fc800078e02cc */
[C---:B------:R-:W-:Y:S01]  /*68a0*/  IMAD.WIDE R160, R154.reuse, 0x2, R202 ;  /* 0x000000029aa07825 */ /* 0x040fe200078e02ca */
[----:B------:R0:W3:Y:S03]  /*68b0*/  LDG.E.U16 R4, desc[UR4][R18.64] ;  /* 0x0000000412047981 */ /* 0x0000e6000c1e1500 */
[----:B------:R-:W-:-:S04]  /*68c0*/  IMAD.WIDE R154, R154, 0x2, R204 ;  /* 0x000000029a9a7825 */ /* 0x000fc800078e02cc */
[----:B------:R-:W-:-:S04]  /*68d0*/  IMAD.WIDE R12, R3, 0x2, R12 ;  /* 0x00000002030c7825 */ /* 0x000fc800078e020c */
[----:B0-----:R-:W-:Y:S01]  /*68e0*/  IMAD.WIDE R18, R162, 0x2, R202 ;  /* 0x00000002a2127825 */ /* 0x001fe200078e02ca */
[----:B------:R-:W-:Y:S03]  /*68f0*/  STL [R1+0x18], R23 ;  /* 0x0000181701007387 */ /* 0x000fe60000100800 */
[C---:B------:R-:W-:Y:S01]  /*6900*/  IMAD.WIDE R6, R3.reuse, 0x2, R6 ;  /* 0x0000000203067825 */ /* 0x040fe200078e0206 */
[----:B------:R0:W3:Y:S03]  /*6910*/  LDG.E.U16 R13, desc[UR4][R12.64] ;  /* 0x000000040c0d7981 */ /* 0x0000e6000c1e1500 */
[----:B------:R-:W-:-:S04]  /*6920*/  IMAD.WIDE R154, R3, 0x2, R154 ;  /* 0x00000002039a7825 */ /* 0x000fc800078e029a */
[----:B------:R-:W-:Y:S01]  /*6930*/  IMAD.WIDE R152, R152, 0x2, R204 ;  /* 0x0000000298987825 */ /* 0x000fe200078e02cc */
[----:B------:R-:W3:Y:S03]  /*6940*/  LDG.E.U16 R6, desc[UR4][R6.64] ;  /* 0x0000000406067981 */ /* 0x000ee6000c1e1500 */
[----:B------:R-:W-:Y:S01]  /*6950*/  IMAD.WIDE R18, R3, 0x2, R18 ;  /* 0x0000000203127825 */ /* 0x000fe200078e0212 */
[----:B------:R-:W-:Y:S03]  /*6960*/  STL [R1+0x14], R22 ;  /* 0x0000141601007387 */ /* 0x000fe60000100800 */
[----:B------:R-:W-:Y:S02]  /*6970*/  IMAD R172, R201, 0x21, RZ ;  /* 0x00000021c9ac7824 */ /* 0x000fe400078e02ff */
[----:B------:R-:W-:Y:S01]  /*6980*/  IMAD.WIDE R160, R3, 0x2, R160 ;  /* 0x0000000203a07825 */ /* 0x000fe200078e02a0 */
[----:B------:R1:W3:Y:S03]  /*6990*/  LDG.E.U16 R7, desc[UR4][R154.64] ;  /* 0x000000049a077981 */ /* 0x0002e6000c1e1500 */
[----:B0-----:R-:W-:Y:S01]  /*69a0*/  IMAD R12, R201, 0x2a, RZ ;  /* 0x0000002ac90c7824 */ /* 0x001fe200078e02ff */
[----:B----4-:R-:W-:Y:S01]  /*69b0*/  STL [R1+0x10], R21 ;  /* 0x0000101501007387 */ /* 0x010fe20000100800 */
[----:B------:R-:W-:-:S03]  /*69c0*/  IMAD.WIDE R164, R164, 0x2, R204 ;  /* 0x00000002a4a47825 */ /* 0x000fc600078e02cc */
[----:B------:R0:W-:Y:S01]  /*69d0*/  STL [R1+0xc], R20 ;  /* 0x00000c1401007387 */ /* 0x0001e20000100800 */
[----:B------:R-:W-:-:S03]  /*69e0*/  IMAD.WIDE R152, R3, 0x2, R152 ;  /* 0x0000000203987825 */ /* 0x000fc600078e0298 */
[----:B------:R4:W3:Y:S01]  /*69f0*/  LDG.E.U16 R181, desc[UR4][R18.64] ;  /* 0x0000000412b57981 */ /* 0x0008e2000c1e1500 */
[----:B-1----:R-:W-:Y:S02]  /*6a00*/  IMAD R154, R201, 0x29, RZ ;  /* 0x00000029c99a7824 */ /* 0x002fe400078e02ff */
[--C-:B------:R-:W-:Y:S01]  /*6a10*/  IMAD.WIDE R194, R2, 0x2, R202.reuse ;  /* 0x0000000202c27825 */ /* 0x100fe200078e02ca */
[----:B------:R1:W3:Y:S03]  /*6a20*/  LDG.E.U16 R8, desc[UR4][R160.64] ;  /* 0x00000004a0087981 */ /* 0x0002e6000c1e1500 */
[----:B0-----:R-:W-:Y:S01]  /*6a30*/  IMAD.WIDE R20, R172, 0x2, R202 ;  /* 0x00000002ac147825 */ /* 0x001fe200078e02ca */
[----:B------:R0:W3:Y:S03]  /*6a40*/  LDG.E.U16 R2, desc[UR4][R152.64] ;  /* 0x0000000498027981 */ /* 0x0000e6000c1e1500 */
[----:B----4-:R-:W-:-:S04]  /*6a50*/  IMAD.WIDE R18, R12, 0x2, R204 ;  /* 0x000000020c127825 */ /* 0x010fc800078e02cc */
[----:B------:R-:W-:-:S04]  /*6a60*/  IMAD.WIDE R172, R172, 0x2, R204 ;  /* 0x00000002acac7825 */ /* 0x000fc800078e02cc */
[----:B-1----:R-:W-:-:S04]  /*6a70*/  IMAD.WIDE R160, R154, 0x2, R202 ;  /* 0x000000029aa07825 */ /* 0x002fc800078e02ca */
[----:B------:R-:W-:-:S04]  /*6a80*/  IMAD.WIDE R154, R154, 0x2, R204 ;  /* 0x000000029a9a7825 */ /* 0x000fc800078e02cc */
[----:B------:R-:W-:-:S04]  /*6a90*/  IMAD.WIDE R164, R3, 0x2, R164 ;  /* 0x0000000203a47825 */ /* 0x000fc800078e02a4 */
[----:B0-----:R-:W-:Y:S02]  /*6aa0*/  IMAD.WIDE R152, R12, 0x2, R202 ;  /* 0x000000020c987825 */ /* 0x001fe400078e02ca */
[----:B------:R-:W4:Y:S02]  /*6ab0*/  LDG.E.U16 R164, desc[UR4][R164.64] ;  /* 0x00000004a4a47981 */ /* 0x000f24000c1e1500 */
[----:B------:R-:W-:-:S04]  /*6ac0*/  IMAD.WIDE R18, R3, 0x2, R18 ;  /* 0x0000000203127825 */ /* 0x000fc800078e0212 */
[----:B------:R-:W-:-:S04]  /*6ad0*/  IMAD.WIDE R172, R3, 0x2, R172 ;  /* 0x0000000203ac7825 */ /* 0x000fc800078e02ac */
[C---:B------:R-:W-:Y:S01]  /*6ae0*/  IMAD.WIDE R154, R3.reuse, 0x2, R154 ;  /* 0x00000002039a7825 */ /* 0x040fe200078e029a */
[----:B------:R0:W4:Y:S03]  /*6af0*/  LDG.E.U16 R165, desc[UR4][R18.64] ;  /* 0x0000000412a57981 */ /* 0x000126000c1e1500 */
[C---:B------:R-:W-:Y:S01]  /*6b00*/  IMAD.WIDE R152, R3.reuse, 0x2, R152 ;  /* 0x0000000203987825 */ /* 0x040fe200078e0298 */
[----:B------:R-:W4:Y:S03]  /*6b10*/  LDG.E.U16 R172, desc[UR4][R172.64] ;  /* 0x00000004acac7981 */ /* 0x000f26000c1e1500 */
[----:B------:R-:W-:Y:S01]  /*6b20*/  IMAD.WIDE R160, R3, 0x2, R160 ;  /* 0x0000000203a07825 */ /* 0x000fe200078e02a0 */
[----:B------:R1:W4:Y:S03]  /*6b30*/  LDG.E.U16 R166, desc[UR4][R152.64] ;  /* 0x0000000498a67981 */ /* 0x000326000c1e1500 */
[----:B0-----:R-:W-:Y:S01]  /*6b40*/  IMAD R18, R201, 0x38, RZ ;  /* 0x00000038c9127824 */ /* 0x001fe200078e02ff */
[----:B------:R-:W4:Y:S04]  /*6b50*/  LDG.E.U16 R174, desc[UR4][R160.64] ;  /* 0x00000004a0ae7981 */ /* 0x000f28000c1e1500 */
[----:B------:R0:W4:Y:S01]  /*6b60*/  LDG.E.U16 R173, desc[UR4][R154.64] ;  /* 0x000000049aad7981 */ /* 0x000122000c1e1500 */
[----:B-1----:R-:W-:-:S04]  /*6b70*/  IMAD.WIDE R152, R18, 0x2, R202 ;  /* 0x0000000212987825 */ /* 0x002fc800078e02ca */
[----:B------:R-:W-:-:S04]  /*6b80*/  IMAD.WIDE R162, R162, 0x2, R204 ;  /* 0x00000002a2a27825 */ /* 0x000fc800078e02cc */
[----:B0-----:R-:W-:Y:S02]  /*6b90*/  IMAD R154, R201, 0x30, RZ ;  /* 0x00000030c99a7824 */ /* 0x001fe400078e02ff */
[----:B------:R-:W-:-:S04]  /*6ba0*/  IMAD.WIDE R20, R3, 0x2, R20 ;  /* 0x0000000203147825 */ /* 0x000fc800078e0214 */
[C---:B------:R-:W-:Y:S01]  /*6bb0*/  IMAD.WIDE R160, R154.reuse, 0x2, R202 ;  /* 0x000000029aa07825 */ /* 0x040fe200078e02ca */
        /* <DEDUP_REMOVED lines=8> */
[----:B------:R-:W-:Y:S01]  /*6c40*/  IMAD.WIDE R18, R18, 0x2, R204 ;  /* 0x0000000212127825 */ /* 0x000fe200078e02cc */
[----:B------:R2:W4:Y:S03]  /*6c50*/  LDG.E.U16 R178, desc[UR4][R154.64] ;  /* 0x000000049ab27981 */ /* 0x000526000c1e1500 */
[C---:B------:R-:W-:Y:S02]  /*6c60*/  IMAD R188, R201.reuse, 0x2c, RZ ;  /* 0x0000002cc9bc7824 */ /* 0x040fe400078e02ff */
[----:B-1----:R-:W-:Y:S02]  /*6c70*/  IMAD R152, R201, 0x39, RZ ;  /* 0x00000039c9987824 */ /* 0x002fe400078e02ff */
[----:B------:R-:W-:-:S04]  /*6c80*/  IMAD.WIDE R22, R20, 0x2, R202 ;  /* 0x0000000214167825 */ /* 0x000fc800078e02ca */
[----:B0-----:R-:W-:Y:S02]  /*6c90*/  IMAD R162, R201, 0x2b, RZ ;  /* 0x0000002bc9a27824 */ /* 0x001fe400078e02ff */
[----:B------:R-:W-:-:S04]  /*6ca0*/  IMAD.WIDE R170, R188, 0x2, R202 ;  /* 0x00000002bcaa7825 */ /* 0x000fc800078e02ca */
[----:B--2---:R-:W-:-:S04]  /*6cb0*/  IMAD.WIDE R154, R152, 0x2, R202 ;  /* 0x00000002989a7825 */ /* 0x004fc800078e02ca */
[----:B------:R-:W-:-:S04]  /*6cc0*/  IMAD.WIDE R156, R156, 0x2, R204 ;  /* 0x000000029c9c7825 */ /* 0x000fc800078e02cc */
[----:B------:R-:W-:-:S04]  /*6cd0*/  IMAD.WIDE R18, R3, 0x2, R18 ;  /* 0x0000000203127825 */ /* 0x000fc800078e0212 */
[----:B------:R-:W-:Y:S01]  /*6ce0*/  IMAD.WIDE R168, R162, 0x2, R202 ;  /* 0x00000002a2a87825 */ /* 0x000fe200078e02ca */
[----:B------:R0:W2:Y:S03]  /*6cf0*/  LDG.E.U16 R176, desc[UR4][R18.64] ;  /* 0x0000000412b07981 */ /* 0x0000a6000c1e1500 */
[----:B------:R-:W-:-:S04]  /*6d00*/  IMAD.WIDE R22, R3, 0x2, R22 ;  /* 0x0000000203167825 */ /* 0x000fc800078e0216 */
[----:B------:R-:W-:Y:S02]  /*6d10*/  IMAD.WIDE R162, R162, 0x2, R204 ;  /* 0x00000002a2a27825 */ /* 0x000fe400078e02cc */
[----:B------:R-:W2:Y:S02]  /*6d20*/  LDG.E.U16 R23, desc[UR4][R22.64] ;  /* 0x0000000416177981 */ /* 0x000ea4000c1e1500 */
[----:B------:R-:W-:Y:S02]  /*6d30*/  IMAD R12, R201, 0x32, RZ ;  /* 0x00000032c90c7824 */ /* 0x000fe400078e02ff */
[----:B------:R-:W-:-:S04]  /*6d40*/  IMAD.WIDE R170, R3, 0x2, R170 ;  /* 0x0000000203aa7825 */ /* 0x000fc800078e02aa */
[----:B------:R-:W-:Y:S01]  /*6d50*/  IMAD.WIDE R152, R152, 0x2, R204 ;  /* 0x0000000298987825 */ /* 0x000fe200078e02cc */
[----:B------:R-:W2:Y:S03]  /*6d60*/  LDG.E.U16 R22, desc[UR4][R170.64] ;  /* 0x00000004aa167981 */ /* 0x000ea6000c1e1500 */
[----:B------:R-:W-:-:S04]  /*6d70*/  IMAD.WIDE R154, R3, 0x2, R154 ;  /* 0x00000002039a7825 */ /* 0x000fc800078e029a */
[----:B------:R-:W-:-:S04]  /*6d80*/  IMAD.WIDE R156, R3, 0x2, R156 ;  /* 0x00000002039c7825 */ /* 0x000fc800078e029c */
[----:B0-----:R-:W-:Y:S01]  /*6d90*/  IMAD.WIDE R18, R12, 0x2, R202 ;  /* 0x000000020c127825 */ /* 0x001fe200078e02ca */
[----:B------:R0:W2:Y:S03]  /*6da0*/  LDG.E.U16 R170, desc[UR4][R154.64] ;  /* 0x000000049aaa7981 */ /* 0x0000a6000c1e1500 */
[C---:B------:R-:W-:Y:S01]  /*6db0*/  IMAD.WIDE R162, R3.reuse, 0x2, R162 ;  /* 0x0000000203a27825 */ /* 0x040fe200078e02a2 */
[----:B------:R-:W2:Y:S03]  /*6dc0*/  LDG.E.U16 R156, desc[UR4][R156.64] ;  /* 0x000000049c9c7981 */ /* 0x000ea6000c1e1500 */
[----:B------:R-:W-:-:S04]  /*6dd0*/  IMAD.WIDE R168, R3, 0x2, R168 ;  /* 0x0000000203a87825 */ /* 0x000fc800078e02a8 */
[----:B------:R-:W-:Y:S01]  /*6de0*/  IMAD.WIDE R152, R3, 0x2, R152 ;  /* 0x0000000203987825 */ /* 0x000fe200078e0298 */
[----:B------:R-:W2:Y:S03]  /*6df0*/  LDG.E.U16 R158, desc[UR4][R168.64] ;  /* 0x00000004a89e7981 */ /* 0x000ea6000c1e1500 */
[----:B0-----:R-:W-:Y:S01]  /*6e00*/  IMAD R154, R201, 0x33, RZ ;  /* 0x00000033c99a7824 */ /* 0x001fe200078e02ff */
[----:B------:R0:W2:Y:S01]  /*6e10*/  LDG.E.U16 R157, desc[UR4][R162.64] ;  /* 0x00000004a29d7981 */ /* 0x0000a2000c1e1500 */
[----:B------:R-:W-:-:S04]  /*6e20*/  IMAD.WIDE R160, R3, 0x2, R160 ;  /* 0x0000000203a07825 */ /* 0x000fc800078e02a0 */
[----:B------:R-:W-:Y:S01]  /*6e30*/  IMAD.WIDE R18, R3, 0x2, R18 ;  /* 0x0000000203127825 */ /* 0x000fe200078e0212 */
[----:B------:R-:W2:Y:S03]  /*6e40*/  LDG.E.U16 R168, desc[UR4][R152.64] ;  /* 0x0000000498a87981 */ /* 0x000ea6000c1e1500 */
[C---:B------:R-:W-:Y:S01]  /*6e50*/  IMAD R190, R201.reuse, 0x3b, RZ ;  /* 0x0000003bc9be7824 */ /* 0x040fe200078e02ff */
[----:B------:R1:W2:Y:S01]  /*6e60*/  LDG.E.U16 R169, desc[UR4][R160.64] ;  /* 0x00000004a0a97981 */ /* 0x0002a2000c1e1500 */
[----:B0-----:R-:W-:Y:S02]  /*6e70*/  IMAD R162, R201, 0x31, RZ ;  /* 0x00000031c9a27824 */ /* 0x001fe400078e02ff */
[C---:B------:R-:W-:Y:S01]  /*6e80*/  IMAD.WIDE R182, R154.reuse, 0x2, R202 ;  /* 0x000000029ab67825 */ /* 0x040fe200078e02ca */
[----:B------:R0:W2:Y:S03]  /*6e90*/  LDG.E.U16 R153, desc[UR4][R18.64] ;  /* 0x0000000412997981 */ /* 0x0000a6000c1e1500 */
[----:B------:R-:W-:-:S04]  /*6ea0*/  IMAD.WIDE R154, R154, 0x2, R204 ;  /* 0x000000029a9a7825 */ /* 0x000fc800078e02cc */
[----:B------:R-:W-:Y:S02]  /*6eb0*/  IMAD R184, R201, 0x3a, RZ ;  /* 0x0000003ac9b87824 */ /* 0x000fe400078e02ff */
[----:B-1----:R-:W-:-:S04]  /*6ec0*/  IMAD.WIDE R160, R162, 0x2, R202 ;  /* 0x00000002a2a07825 */ /* 0x002fc800078e02ca */
[----:B0-----:R-:W-:-:S04]  /*6ed0*/  IMAD.WIDE R18, R190, 0x2, R202 ;  /* 0x00000002be127825 */ /* 0x001fc800078e02ca */
[----:B------:R-:W-:-:S04]  /*6ee0*/  IMAD.WIDE R162, R162, 0x2, R204 ;  /* 0x00000002a2a27825 */ /* 0x000fc800078e02cc */
[----:B------:R-:W-:-:S04]  /*6ef0*/  IMAD.WIDE R186, R184, 0x2, R202 ;  /* 0x00000002b8ba7825 */ /* 0x000fc800078e02ca */
[----:B------:R-:W-:-:S04]  /*6f00*/  IMAD.WIDE R184, R184, 0x2, R204 ;  /* 0x00000002b8b87825 */ /* 0x000fc800078e02cc */
[----:B------:R-:W-:-:S04]  /*6f10*/  IMAD.WIDE R154, R3, 0x2, R154 ;  /* 0x00000002039a7825 */ /* 0x000fc800078e029a */
[C---:B------:R-:W-:Y:S02]  /*6f20*/  IMAD.WIDE R18, R3.reuse, 0x2, R18 ;  /* 0x0000000203127825 */ /* 0x040fe400078e0212 */
[----:B------:R-:W2:Y:S02]  /*6f30*/  LDG.E.U16 R155, desc[UR4][R154.64] ;  /* 0x000000049a9b7981 */ /* 0x000ea4000c1e1500 */
[----:B------:R-:W-:-:S04]  /*6f40*/  IMAD.WIDE R162, R3, 0x2, R162 ;  /* 0x0000000203a27825 */ /* 0x000fc800078e02a2 */
[C---:B------:R-:W-:Y:S01]  /*6f50*/  IMAD.WIDE R160, R3.reuse, 0x2, R160 ;  /* 0x0000000203a07825 */ /* 0x040fe200078e02a0 */
[----:B------:R0:W2:Y:S03]  /*6f60*/  LDG.E.U16 R171, desc[UR4][R162.64] ;  /* 0x00000004a2ab7981 */ /* 0x0000a6000c1e1500 */
[C---:B------:R-:W-:Y:S01]  /*6f70*/  IMAD.WIDE R184, R3.reuse, 0x2, R184 ;  /* 0x0000000203b87825 */ /* 0x040fe200078e02b8 */
[----:B------:R1:W2:Y:S03]  /*6f80*/  LDG.E.U16 R154, desc[UR4][R18.64] ;  /* 0x00000004129a7981 */ /* 0x0002a6000c1e1500 */
[----:B------:R-:W-:Y:S01]  /*6f90*/  IMAD.WIDE R16, R3, 0x2, R16 ;  /* 0x0000000203107825 */ /* 0x000fe200078e0210 */
[----:B------:R-:W2:Y:S03]  /*6fa0*/  LDG.E.U16 R161, desc[UR4][R160.64] ;  /* 0x00000004a0a17981 */ /* 0x000ea6000c1e1500 */
[----:B0-----:R-:W-:-:S02]  /*6fb0*/  IMAD.WIDE R162, R12, 0x2, R204 ;  /* 0x000000020ca27825 */ /* 0x001fc400078e02cc */
[----:B------:R-:W2:Y:S02]  /*6fc0*/  LDG.E.U16 R16, desc[UR4][R16.64] ;  /* 0x0000000410107981 */ /* 0x000ea4000c1e1500 */
[----:B-1----:R-:W-:Y:S02]  /*6fd0*/  IMAD R18, R201, 0x34, RZ ;  /* 0x00000034c9127824 */ /* 0x002fe400078e02ff */
[----:B------:R-:W-:Y:S01]  /*6fe0*/  IMAD.WIDE R182, R3, 0x2, R182 ;  /* 0x0000000203b67825 */ /* 0x000fe200078e02b6 */
[----:B------:R0:W2:Y:S03]  /*6ff0*/  LDG.E.U16 R160, desc[UR4][R184.64] ;  /* 0x00000004b8a07981 */ /* 0x0000a6000c1e1500 */
[----:B------:R-:W-:Y:S01]  /*7000*/  IMAD R192, R201, 0x3c, RZ ;  /* 0x0000003cc9c07824 */ /* 0x000fe200078e02ff */
[----:B------:R1:W2:Y:S01]  /*7010*/  LDG.E.U16 R17, desc[UR4][R182.64] ;  /* 0x00000004b6117981 */ /* 0x0002a2000c1e1500 */
[----:B------:R-:W-:-:S04]  /*7020*/  IMAD.WIDE R162, R3, 0x2, R162 ;  /* 0x0000000203a27825 */ /* 0x000fc800078e02a2 */
[C---:B0-----:R-:W-:Y:S02]  /*7030*/  IMAD.WIDE R184, R18.reuse, 0x2, R202 ;  /* 0x0000000212b87825 */ /* 0x041fe400078e02ca */
[----:B------:R-:W2:Y:S02]  /*7040*/  LDG.E.U16 R163, desc[UR4][R162.64] ;  /* 0x00000004a2a37981 */ /* 0x000ea4000c1e1500 */
[----:B------:R-:W-:-:S04]  /*7050*/  IMAD.WIDE R18, R18, 0x2, R204 ;  /* 0x0000000212127825 */ /* 0x000fc800078e02cc */
[----:B-1----:R-:W-:-:S04]  /*7060*/  IMAD.WIDE R182, R192, 0x2, R202 ;  /* 0x00000002c0b67825 */ /* 0x002fc800078e02ca */
[----:B------:R-:W-:-:S04]  /*7070*/  IMAD.WIDE R186, R3, 0x2, R186 ;  /* 0x0000000203ba7825 */ /* 0x000fc800078e02ba */
[----:B------:R-:W-:Y:S01]  /*7080*/  IMAD.WIDE R190, R190, 0x2, R204 ;  /* 0x00000002bebe7825 */ /* 0x000fe200078e02cc */
[----:B------:R0:W2:Y:S03]  /*7090*/  LDG.E.U16 R162, desc[UR4][R186.64] ;  /* 0x00000004baa27981 */ /* 0x0000a6000c1e1500 */
[----:B------:R-:W-:Y:S02]  /*70a0*/  IMAD R193, R201, 0x2d, RZ ;  /* 0x0000002dc9c17824 */ /* 0x000fe400078e02ff */
[----:B------:R-:W-:-:S04]  /*70b0*/  IMAD.WIDE R18, R3, 0x2, R18 ;  /* 0x0000000203127825 */ /* 0x000fc800078e0212 */
[----:B------:R-:W-:Y:S02]  /*70c0*/  IMAD.WIDE R20, R20, 0x2, R204 ;  /* 0x0000000214147825 */ /* 0x000fe400078e02cc */
[----:B------:R-:W2:Y:S02]  /*70d0*/  LDG.E.U16 R19, desc[UR4][R18.64] ;  /* 0x0000000412137981 */ /* 0x000ea4000c1e1500 */
[----:B------:R-:W-:-:S04]  /*70e0*/  IMAD.WIDE R182, R3, 0x2, R182 ;  /* 0x0000000203b67825 */ /* 0x000fc800078e02b6 */
[----:B------:R-:W-:-:S04]  /*70f0*/  IMAD.WIDE R188, R188, 0x2, R204 ;  /* 0x00000002bcbc7825 */ /* 0x000fc800078e02cc */
[----:B0-----:R-:W-:Y:S01]  /*7100*/  IMAD.WIDE R186, R193, 0x2, R202 ;  /* 0x00000002c1ba7825 */ /* 0x001fe200078e02ca */
[----:B------:R0:W2:Y:S03]  /*7110*/  LDG.E.U16 R18, desc[UR4][R182.64] ;  /* 0x00000004b6127981 */ /* 0x0000a6000c1e1500 */
[----:B------:R-:W-:Y:S02]  /*7120*/  IMAD R220, R201, 0x2e, RZ ;  /* 0x0000002ec9dc7824 */ /* 0x000fe400078e02ff */
[----:B------:R-:W-:-:S04]  /*7130*/  IMAD.WIDE R190, R3, 0x2, R190 ;  /* 0x0000000203be7825 */ /* 0x000fc800078e02be */
[C---:B------:R-:W-:Y:S01]  /*7140*/  IMAD.WIDE R20, R3.reuse, 0x2, R20 ;  /* 0x0000000203147825 */ /* 0x040fe200078e0214 */
[----:B------:R1:W2:Y:S03]  /*7150*/  LDG.E.U16 R152, desc[UR4][R190.64] ;  /* 0x00000004be987981 */ /* 0x0002a6000c1e1500 */
[----:B0-----:R-:W-:Y:S01]  /*7160*/  IMAD.WIDE R182, R220, 0x2, R202 ;  /* 0x00000002dcb67825 */ /* 0x001fe200078e02ca */
[----:B------:R0:W-:Y:S03]  /*7170*/  STL [R1+0x4], R14 ;  /* 0x0000040e01007387 */ /* 0x0001e60000100800 */
[C---:B------:R-:W-:Y:S01]  /*7180*/  IMAD.WIDE R188, R3.reuse, 0x2, R188 ;  /* 0x0000000203bc7825 */ /* 0x040fe200078e02bc */
[----:B------:R-:W2:Y:S03]  /*7190*/  LDG.E.U16 R20, desc[UR4][R20.64] ;  /* 0x0000000414147981 */ /* 0x000ea6000c1e1500 */
[----:B------:R-:W-:-:S04]  /*71a0*/  IMAD.WIDE R186, R3, 0x2, R186 ;  /* 0x0000000203ba7825 */ /* 0x000fc800078e02ba */
[----:B------:R-:W-:Y:S01]  /*71b0*/  IMAD.WIDE R184, R3, 0x2, R184 ;  /* 0x0000000203b87825 */ /* 0x000fe200078e02b8 */
[----:B0-----:R-:W2:Y:S03]  /*71c0*/  LDG.E.U16 R14, desc[UR4][R186.64] ;  /* 0x00000004ba0e7981 */ /* 0x001ea6000c1e1500 */
[C---:B-1----:R-:W-:Y:S01]  /*71d0*/  IMAD R190, R201.reuse, 0x35, RZ ;  /* 0x00000035c9be7824 */ /* 0x042fe200078e02ff */
[----:B------:R0:W2:Y:S01]  /*71e0*/  LDG.E.U16 R21, desc[UR4][R188.64] ;  /* 0x00000004bc157981 */ /* 0x0000a2000c1e1500 */
[----:B------:R-:W-:Y:S02]  /*71f0*/  IMAD R212, R201, 0x3d, RZ ;  /* 0x0000003dc9d47824 */ /* 0x000fe400078e02ff */
[----:B------:R-:W-:Y:S01]  /*7200*/  IMAD.WIDE R182, R3, 0x2, R182 ;  /* 0x0000000203b67825 */ /* 0x000fe200078e02b6 */
[----:B------:R1:W2:Y:S03]  /*7210*/  LDG.E.U16 R12, desc[UR4][R184.64] ;  /* 0x00000004b80c7981 */ /* 0x0002a6000c1e1500 */
[--C-:B------:R-:W-:Y:S01]  /*7220*/  IMAD.WIDE R240, R240, 0x2, R204.reuse ;  /* 0x00000002f0f07825 */ /* 0x100fe200078e02cc */
[----:B------:R3:W2:Y:S03]  /*7230*/  LDG.E.U16 R210, desc[UR4][R182.64] ;  /* 0x00000004b6d27981 */ /* 0x0006a6000c1e1500 */
[----:B0-----:R-:W-:-:S04]  /*7240*/  IMAD.WIDE R188, R193, 0x2, R204 ;  /* 0x00000002c1bc7825 */ /* 0x001fc800078e02cc */
[----:B-1----:R-:W-:-:S04]  /*7250*/  IMAD.WIDE R184, R192, 0x2, R204 ;  /* 0x00000002c0b87825 */ /* 0x002fc800078e02cc */
[----:B------:R-:W-:-:S04]  /*7260*/  IMAD.WIDE R186, R190, 0x2, R202 ;  /* 0x00000002beba7825 */ /* 0x000fc800078e02ca */
[----:B------:R-:W-:-:S04]  /*7270*/  IMAD.WIDE R192, R212, 0x2, R202 ;  /* 0x00000002d4c07825 */ /* 0x000fc800078e02ca */
[----:B------:R-:W-:-:S04]  /*7280*/  IMAD.WIDE R190, R190, 0x2, R204 ;  /* 0x00000002bebe7825 */ /* 0x000fc800078e02cc */
[----:B---3--:R-:W-:-:S04]  /*7290*/  IMAD.WIDE R182, R212, 0x2, R204 ;  /* 0x00000002d4b67825 */ /* 0x008fc800078e02cc */
[----:B------:R-:W-:-:S04]  /*72a0*/  IMAD.WIDE R240, R3, 0x2, R240 ;  /* 0x0000000203f07825 */ /* 0x000fc800078e02f0 */
[C---:B------:R-:W-:Y:S02]  /*72b0*/  IMAD.WIDE R194, R3.reuse, 0x2, R194 ;  /* 0x0000000203c27825 */ /* 0x040fe400078e02c2 */
[----:B------:R0:W3:Y:S02]  /*72c0*/  LDG.E.U16 R240, desc[UR4][R240.64] ;  /* 0x00000004f0f07981 */ /* 0x0000e4000c1e1500 */
[C---:B------:R-:W-:Y:S02]  /*72d0*/  IMAD.WIDE R186, R3.reuse, 0x2, R186 ;  /* 0x0000000203ba7825 */ /* 0x040fe400078e02ba */
[----:B------:R-:W3:Y:S02]  /*72e0*/  LDG.E.U16 R194, desc[UR4][R194.64] ;  /* 0x00000004c2c27981 */ /* 0x000ee4000c1e1500 */
[C---:B------:R-:W-:Y:S02]  /*72f0*/  IMAD.WIDE R192, R3.reuse, 0x2, R192 ;  /* 0x0000000203c07825 */ /* 0x040fe400078e02c0 */
[----:B------:R1:W3:Y:S02]  /*7300*/  LDG.E.U16 R212, desc[UR4][R186.64] ;  /* 0x00000004bad47981 */ /* 0x0002e4000c1e1500 */
[----:B------:R-:W-:-:S02]  /*7310*/  IMAD.WIDE R184, R3, 0x2, R184 ;  /* 0x0000000203b87825 */ /* 0x000fc400078e02b8 */
[----:B------:R1:W3:Y:S02]  /*7320*/  LDG.E.U16 R216, desc[UR4][R192.64] ;  /* 0x00000004c0d87981 */ /* 0x0002e4000c1e1500 */
[C---:B------:R-:W-:Y:S02]  /*7330*/  IMAD.WIDE R188, R3.reuse, 0x2, R188 ;  /* 0x0000000203bc7825 */ /* 0x040fe400078e02bc */
[----:B------:R4:W3:Y:S02]  /*7340*/  LDG.E.U16 R195, desc[UR4][R184.64] ;  /* 0x00000004b8c37981 */ /* 0x0008e4000c1e1500 */
[C---:B------:R-:W-:Y:S02]  /*7350*/  IMAD.WIDE R190, R3.reuse, 0x2, R190 ;  /* 0x0000000203be7825 */ /* 0x040fe400078e02be */
[----:B------:R4:W3:Y:S02]  /*7360*/  LDG.E.U16 R198, desc[UR4][R188.64] ;  /* 0x00000004bcc67981 */ /* 0x0008e4000c1e1500 */
[----:B------:R-:W-:-:S02]  /*7370*/  IMAD.WIDE R182, R3, 0x2, R182 ;  /* 0x0000000203b67825 */ /* 0x000fc400078e02b6 */
[----:B------:R4:W3:Y:S02]  /*7380*/  LDG.E.U16 R214, desc[UR4][R190.64] ;  /* 0x00000004bed67981 */ /* 0x0008e4000c1e1500 */
[C---:B0-----:R-:W-:Y:S02]  /*7390*/  IMAD R241, R201.reuse, 0x2f, RZ ;  /* 0x0000002fc9f17824 */ /* 0x041fe400078e02ff */
[C---:B-1----:R-:W-:Y:S02]  /*73a0*/  IMAD R186, R201.reuse, 0x36, RZ ;  /* 0x00000036c9ba7824 */ /* 0x042fe400078e02ff */
[----:B------:R-:W-:Y:S02]  /*73b0*/  IMAD R192, R201, 0x3e, RZ ;  /* 0x0000003ec9c07824 */ /* 0x000fe400078e02ff */
[----:B----4-:R-:W-:Y:S02]  /*73c0*/  IMAD.WIDE R184, R220, 0x2, R204 ;  /* 0x00000002dcb87825 */ /* 0x010fe400078e02cc */
[----:B------:R0:W4:Y:S02]  /*73d0*/  LDG.E.U16 R220, desc[UR4][R182.64] ;  /* 0x00000004b6dc7981 */ /* 0x000124000c1e1500 */
[----:B------:R-:W-:-:S04]  /*73e0*/  IMAD.WIDE R188, R241, 0x2, R202 ;  /* 0x00000002f1bc7825 */ /* 0x000fc800078e02ca */
[----:B------:R-:W-:-:S04]  /*73f0*/  IMAD.WIDE R190, R186, 0x2, R202 ;  /* 0x00000002babe7825 */ /* 0x000fc800078e02ca */
[----:B0-----:R-:W-:-:S04]  /*7400*/  IMAD.WIDE R182, R186, 0x2, R204 ;  /* 0x00000002bab67825 */ /* 0x001fc800078e02cc */
[----:B------:R-:W-:-:S04]  /*7410*/  IMAD.WIDE R186, R192, 0x2, R202 ;  /* 0x00000002c0ba7825 */ /* 0x000fc800078e02ca */
[----:B------:R-:W-:-:S04]  /*7420*/  IMAD.WIDE R192, R192, 0x2, R204 ;  /* 0x00000002c0c07825 */ /* 0x000fc800078e02cc */
[----:B------:R-:W-:-:S04]  /*7430*/  IMAD.WIDE R188, R3, 0x2, R188 ;  /* 0x0000000203bc7825 */ /* 0x000fc800078e02bc */
[C---:B------:R-:W-:Y:S01]  /*7440*/  IMAD.WIDE R190, R3.reuse, 0x2, R190 ;  /* 0x0000000203be7825 */ /* 0x040fe200078e02be */
[----:B------:R0:W4:Y:S03]  /*7450*/  LDG.E.U16 R232, desc[UR4][R188.64] ;  /* 0x00000004bce87981 */ /* 0x000126000c1e1500 */
[C---:B------:R-:W-:Y:S01]  /*7460*/  IMAD.WIDE R238, R3.reuse, 0x2, R238 ;  /* 0x0000000203ee7825 */ /* 0x040fe200078e02ee */
[----:B------:R1:W4:Y:S03]  /*7470*/  LDG.E.U16 R233, desc[UR4][R190.64] ;  /* 0x00000004bee97981 */ /* 0x000326000c1e1500 */
[C---:B------:R-:W-:Y:S02]  /*7480*/  IMAD.WIDE R184, R3.reuse, 0x2, R184 ;  /* 0x0000000203b87825 */ /* 0x040fe400078e02b8 */
[----:B------:R-:W4:Y:S02]  /*7490*/  LDG.E.U16 R238, desc[UR4][R238.64] ;  /* 0x00000004eeee7981 */ /* 0x000f24000c1e1500 */
[----:B------:R-:W-:-:S02]  /*74a0*/  IMAD.WIDE R192, R3, 0x2, R192 ;  /* 0x0000000203c07825 */ /* 0x000fc400078e02c0 */
[----:B------:R1:W4:Y:S02]  /*74b0*/  LDG.E.U16 R228, desc[UR4][R184.64] ;  /* 0x00000004b8e47981 */ /* 0x000324000c1e1500 */
[C---:B------:R-:W-:Y:S02]  /*74c0*/  IMAD.WIDE R182, R3.reuse, 0x2, R182 ;  /* 0x0000000203b67825 */ /* 0x040fe400078e02b6 */
[----:B------:R-:W4:Y:S02]  /*74d0*/  LDG.E.U16 R192, desc[UR4][R192.64] ;  /* 0x00000004c0c07981 */ /* 0x000f24000c1e1500 */
[----:B------:R-:W-:Y:S02]  /*74e0*/  IMAD.WIDE R186, R3, 0x2, R186 ;  /* 0x0000000203ba7825 */ /* 0x000fe400078e02ba */
[----:B------:R1:W4:Y:S02]  /*74f0*/  LDG.E.U16 R239, desc[UR4][R182.64] ;  /* 0x00000004b6ef7981 */ /* 0x000324000c1e1500 */
[----:B0-----:R-:W-:-:S02]  /*7500*/  IMAD R188, R201, 0x37, RZ ;  /* 0x00000037c9bc7824 */ /* 0x001fc400078e02ff */
[----:B-1----:R-:W-:Y:S02]  /*7510*/  IMAD R190, R201, 0x3f, RZ ;  /* 0x0000003fc9be7824 */ /* 0x002fe400078e02ff */
[----:B------:R-:W-:Y:S01]  /*7520*/  IMAD.WIDE R184, R241, 0x2, R204 ;  /* 0x00000002f1b87825 */ /* 0x000fe200078e02cc */
[----:B------:R-:W4:Y:S03]  /*7530*/  LDL.LU R193, [R1+0x40] ;  /* 0x0000400001c17983 */ /* 0x000f260000300800 */
[C---:B------:R-:W-:Y:S01]  /*7540*/  IMAD.WIDE R182, R188.reuse, 0x2, R202 ;  /* 0x00000002bcb67825 */ /* 0x040fe200078e02ca */
[----:B------:R0:W4:Y:S04]  /*7550*/  LDG.E.U16 R241, desc[UR4][R186.64] ;  /* 0x00000004baf17981 */ /* 0x000128000c1e1500 */
[----:B------:R-:W4:Y:S04]  /*7560*/  LDL.LU R201, [R1+0x4] ;  /* 0x0000040001c97983 */ /* 0x000f280000300800 */
[----:B------:R1:W-:Y:S01]  /*7570*/  STL [R1+0x4dc], R202 ;  /* 0x0004dcca01007387 */ /* 0x0003e20000100800 */
[----:B0-----:R-:W-:-:S04]  /*7580*/  IMAD.WIDE R186, R188, 0x2, R204 ;  /* 0x00000002bcba7825 */ /* 0x001fc800078e02cc */
[C---:B------:R-:W-:Y:S02]  /*7590*/  IMAD.WIDE R188, R190.reuse, 0x2, R202 ;  /* 0x00000002bebc7825 */ /* 0x040fe400078e02ca */
[----:B-1----:R-:W4:Y:S02]  /*75a0*/  LDL.LU R202, [R1+0x44] ;  /* 0x0000440001ca7983 */ /* 0x002f240000300800 */
[----:B------:R-:W-:Y:S02]  /*75b0*/  IMAD.WIDE R190, R190, 0x2, R204 ;  /* 0x00000002bebe7825 */ /* 0x000fe400078e02cc */
[----:B------:R0:W-:Y:S04]  /*75c0*/  STL [R1+0x4d8], R203 ;  /* 0x0004d8cb01007387 */ /* 0x0001e80000100800 */
[----:B0-----:R-:W4:Y:S04]  /*75d0*/  LDL.LU R203, [R1+0x28] ;  /* 0x0000280001cb7983 */ /* 0x001f280000300800 */
[----:B------:R0:W-:Y:S04]  /*75e0*/  STL [R1+0x4e4], R204 ;  /* 0x0004e4cc01007387 */ /* 0x0001e80000100800 */
[----:B0-----:R-:W4:Y:S01]  /*75f0*/  LDL.LU R204, [R1+0x2c] ;  /* 0x00002c0001cc7983 */ /* 0x001f220000300800 */
[----:B------:R-:W-:-:S06]  /*7600*/  IMAD.WIDE R190, R3, 0x2, R190 ;  /* 0x0000000203be7825 */ /* 0x000fcc00078e02be */
[----:B------:R0:W4:Y:S02]  /*7610*/  LDG.E.U16 R190, desc[UR4][R190.64] ;  /* 0x00000004bebe7981 */ /* 0x000124000c1e1500 */
[----:B0-----:R-:W0:Y:S01]  /*7620*/  S2R R191, SR_TID.X ;  /* 0x0000000000bf7919 */ /* 0x001e220000002100 */
[----:B------:R-:W-:-:S04]  /*7630*/  IMAD.WIDE R184, R3, 0x2, R184 ;  /* 0x0000000203b87825 */ /* 0x000fc800078e02b8 */
[C---:B------:R-:W-:Y:S02]  /*7640*/  IMAD.WIDE R182, R3.reuse, 0x2, R182 ;  /* 0x0000000203b67825 */ /* 0x040fe400078e02b6 */
[----:B------:R0:W4:Y:S02]  /*7650*/  LDG.E.U16 R185, desc[UR4][R184.64] ;  /* 0x00000004b8b97981 */ /* 0x000124000c1e1500 */
[C---:B------:R-:W-:Y:S02]  /*7660*/  IMAD.WIDE R186, R3.reuse, 0x2, R186 ;  /* 0x0000000203ba7825 */ /* 0x040fe400078e02ba */
[----:B------:R1:W4:Y:S02]  /*7670*/  LDG.E.U16 R182, desc[UR4][R182.64] ;  /* 0x00000004b6b67981 */ /* 0x000324000c1e1500 */
[----:B------:R-:W-:Y:S02]  /*7680*/  IMAD.WIDE R188, R3, 0x2, R188 ;  /* 0x0000000203bc7825 */ /* 0x000fe400078e02bc */
[----:B------:R-:W4:Y:S04]  /*7690*/  LDG.E.U16 R186, desc[UR4][R186.64] ;  /* 0x00000004baba7981 */ /* 0x000f28000c1e1500 */
[----:B------:R1:W4:Y:S01]  /*76a0*/  LDG.E.U16 R188, desc[UR4][R188.64] ;  /* 0x00000004bcbc7981 */ /* 0x000322000c1e1500 */
[----:B0-----:R-:W-:-:S02]  /*76b0*/  LOP3.LUT R184, R191, 0x3f, RZ, 0xc0, !PT ;  /* 0x0000003fbfb87812 */ /* 0x001fc400078ec0ff */
[----:B-1----:R-:W-:-:S03]  /*76c0*/  LOP3.LUT R183, R191, 0x40, RZ, 0xc0, !PT ;  /* 0x00000040bfb77812 */ /* 0x002fc600078ec0ff */
[----:B------:R-:W-:-:S04]  /*76d0*/  IMAD.SHL.U32 R184, R184, 0x2, RZ ;  /* 0x00000002b8b87824 */ /* 0x000fc800078e00ff */
[----:B------:R-:W-:-:S05]  /*76e0*/  IMAD R183, R183, 0x80, R184 ;  /* 0x00000080b7b77824 */ /* 0x000fca00078e02b8 */
[----:B------:R-:W-:Y:S02]  /*76f0*/  LOP3.LUT R189, R183, 0x10, RZ, 0x3c, !PT ;  /* 0x00000010b7bd7812 */ /* 0x000fe400078e3cff */
[C---:B------:R-:W-:Y:S01]  /*7700*/  IADD3 R187, R0.reuse, R183, RZ ;  /* 0x000000b700bb7210 */ /* 0x040fe20007ffe0ff */
[----:B------:R-:W-:Y:S02]  /*7710*/  BAR.SYNC.DEFER_BLOCKING 0x0 ;  /* 0x0000000000007b1d */ /* 0x000fe40000010000 */
[----:B------:R-:W-:-:S04]  /*7720*/  IMAD.IADD R189, R0, 0x1, R189 ;  /* 0x0000000100bd7824 */ /* 0x000fc800078e02bd */
[----:B------:R-:W-:Y:S04]  /*7730*/  STL [R1+0x4e0], R205 ;  /* 0x0004e0cd01007387 */ /* 0x000fe80000100800 */
[----:B------:R-:W-:Y:S04]  /*7740*/  STL [R1+0x4e8], R3 ;  /* 0x0004e80301007387 */ /* 0x000fe80000100800 */
[----:B------:R0:W-:Y:S04]  /*7750*/  STS.U16 [R187+0xc400], R15 ;  /* 0x00c4000fbb007388 */ /* 0x0001e80000000400 */
[----:B------:R-:W-:Y:S04]  /*7760*/  STS.U16 [R187+0x8800], R236 ;  /* 0x008800ecbb007388 */ /* 0x000fe80000000400 */
[----:B------:R-:W-:Y:S04]  /*7770*/  STS.U16 [R187+0xc800], R235 ;  /* 0x00c800ebbb007388 */ /* 0x000fe80000000400 */
[----:B0-----:R-:W4:Y:S04]  /*7780*/  LDL.LU R15, [R1+0x530] ;  /* 0x00053000010f7983 */ /* 0x001f280000300800 */
[----:B------:R-:W-:Y:S04]  /*7790*/  STS.U16 [R187+0x8c00], R215 ;  /* 0x008c00d7bb007388 */ /* 0x000fe80000000400 */
[----:B------:R-:W-:Y:S04]  /*77a0*/  STS.U16 [R187+0xcc00], R213 ;  /* 0x00cc00d5bb007388 */ /* 0x000fe80000000400 */
[----:B------:R-:W-:Y:S04]  /*77b0*/  STS.U16 [R187+0xd000], R179 ;  /* 0x00d000b3bb007388 */ /* 0x000fe80000000400 */
[----:B------:R-:W-:Y:S04]  /*77c0*/  STS.U16 [R187+0x9400], R181 ;  /* 0x009400b5bb007388 */ /* 0x000fe80000000400 */
[----:B------:R-:W-:Y:S04]  /*77d0*/  STS.U16 [R187+0xd400], R180 ;  /* 0x00d400b4bb007388 */ /* 0x000fe80000000400 */
[----:B--2---:R-:W-:Y:S04]  /*77e0*/  STS.U16 [R187+0x9800], R169 ;  /* 0x009800a9bb007388 */ /* 0x004fe80000000400 */
[----:B------:R-:W-:Y:S04]  /*77f0*/  STS.U16 [R187+0xd800], R178 ;  /* 0x00d800b2bb007388 */ /* 0x000fe80000000400 */
[----:B------:R-:W-:Y:S04]  /*7800*/  STS.U16 [R187+0x9c00], R177 ;  /* 0x009c00b1bb007388 */ /* 0x000fe80000000400 */
[----:B------:R-:W-:Y:S04]  /*7810*/  STS.U16 [R187+0xdc00], R176 ;  /* 0x00dc00b0bb007388 */ /* 0x000fe80000000400 */
[----:B---3--:R-:W-:Y:S04]  /*7820*/  STS.U16 [R187+0x9000], R194 ;  /* 0x009000c2bb007388 */ /* 0x008fe80000000400 */
[----:B----4-:R-:W-:Y:S04]  /*7830*/  STS.U16 [R187+0x8400], R201 ;  /* 0x008400c9bb007388 */ /* 0x010fe80000000400 */
[----:B------:R0:W-:Y:S04]  /*7840*/  STS.U16 [R187+0xc000], R203 ;  /* 0x00c000cbbb007388 */ /* 0x0001e80000000400 */
[----:B0-----:R-:W2:Y:S04]  /*7850*/  LDL.LU R203, [R1+0x3c] ;  /* 0x00003c0001cb7983 */ /* 0x001ea80000300800 */
[----:B------:R-:W-:Y:S04]  /*7860*/  STS.U16 [R187+0x8000], R204 ;  /* 0x008000ccbb007388 */ /* 0x000fe80000000400 */
[----:B------:R-:W3:Y:S04]  /*7870*/  LDL.LU R201, [R1+0x38] ;  /* 0x0000380001c97983 */ /* 0x000ee80000300800 */
[----:B------:R0:W-:Y:S04]  /*7880*/  STS.U16 [R189+0x8080], R202 ;  /* 0x008080cabd007388 */ /* 0x0001e80000000400 */
[----:B------:R1:W-:Y:S04]  /*7890*/  STS.U16 [R189+0xc080], R193 ;  /* 0x00c080c1bd007388 */ /* 0x0003e80000000400 */
[----:B0-----:R-:W4:Y:S04]  /*78a0*/  LDL.LU R202, [R1+0x34] ;  /* 0x0000340001ca7983 */ /* 0x001f280000300800 */
[----:B-1----:R-:W4:Y:S01]  /*78b0*/  LDL.LU R193, [R1+0x30] ;  /* 0x0000300001c17983 */ /* 0x002f220000300800 */
[----:B------:R-:W-:-:S03]  /*78c0*/  LOP3.LUT R169, R183, 0x20, RZ, 0x3c, !PT ;  /* 0x00000020b7a97812 */ /* 0x000fc600078e3cff */
[----:B------:R0:W-:Y:S02]  /*78d0*/  STS.U16 [R189+0x9880], R161 ;  /* 0x009880a1bd007388 */ /* 0x0001e40000000400 */
[----:B------:R-:W-:Y:S02]  /*78e0*/  IMAD.IADD R169, R0, 0x1, R169 ;  /* 0x0000000100a97824 */ /* 0x000fe400078e02a9 */
[----:B------:R-:W-:Y:S01]  /*78f0*/  STS.U16 [R189+0x8480], R252 ;  /* 0x008480fcbd007388 */ /* 0x000fe20000000400 */
[----:B0-----:R-:W-:-:S03]  /*7900*/  LOP3.LUT R161, R183, 0x30, RZ, 0x3c, !PT ;  /* 0x00000030b7a17812 */ /* 0x001fc600078e3cff */
[----:B------:R-:W-:Y:S01]  /*7910*/  STS.U16 [R189+0xc480], R251 ;  /* 0x00c480fbbd007388 */ /* 0x000fe20000000400 */
[----:B------:R-:W-:-:S03]  /*7920*/  IADD3 R161, R0, R161, RZ ;  /* 0x000000a100a17210 */ /* 0x000fc60007ffe0ff */
        /* <DEDUP_REMOVED lines=25> */
[----:B--2---:R-:W-:Y:S04]  /*7ac0*/  STS.U16 [R169+0x8100], R203 ;  /* 0x008100cba9007388 */ /* 0x004fe80000000400 */
[----:B---3--:R0:W-:Y:S04]  /*7ad0*/  STS.U16 [R169+0xc100], R201 ;  /* 0x00c100c9a9007388 */ /* 0x0081e80000000400 */
[----:B0-----:R-:W2:Y:S04]  /*7ae0*/  LDL.LU R201, [R1+0x24] ;  /* 0x0000240001c97983 */ /* 0x001ea80000300800 */
[----:B------:R-:W3:Y:S04]  /*7af0*/  LDL.LU R203, [R1+0x1c] ;  /* 0x00001c0001cb7983 */ /* 0x000ee80000300800 */
[----:B----4-:R0:W-:Y:S04]  /*7b00*/  STS.U16 [R161+0xc180], R193 ;  /* 0x00c180c1a1007388 */ /* 0x0101e80000000400 */
[----:B0-----:R-:W4:Y:S01]  /*7b10*/  LDL.LU R193, [R1+0x18] ;  /* 0x0000180001c17983 */ /* 0x001f220000300800 */
[----:B------:R-:W-:-:S03]  /*7b20*/  LOP3.LUT R153, R183, 0x40, RZ, 0x3c, !PT ;  /* 0x00000040b7997812 */ /* 0x000fc600078e3cff */
[----:B------:R0:W-:Y:S02]  /*7b30*/  STS.U16 [R161+0x9980], R17 ;  /* 0x00998011a1007388 */ /* 0x0001e40000000400 */
[----:B------:R-:W-:Y:S02]  /*7b40*/  IMAD.IADD R153, R0, 0x1, R153 ;  /* 0x0000000100997824 */ /* 0x000fe400078e0299 */
[----:B------:R-:W-:Y:S01]  /*7b50*/  STS.U16 [R161+0x8180], R202 ;  /* 0x008180caa1007388 */ /* 0x000fe20000000400 */
[----:B0-----:R-:W-:-:S03]  /*7b60*/  LOP3.LUT R17, R183, 0x50, RZ, 0x3c, !PT ;  /* 0x00000050b7117812 */ /* 0x001fc600078e3cff */
[----:B------:R-:W-:Y:S02]  /*7b70*/  STS.U16 [R161+0x8580], R248 ;  /* 0x008580f8a1007388 */ /* 0x000fe40000000400 */
[----:B------:R-:W-:Y:S02]  /*7b80*/  IMAD.IADD R17, R0, 0x1, R17 ;  /* 0x0000000100117824 */ /* 0x000fe400078e0211 */
        /* <DEDUP_REMOVED lines=12> */
[----:B------:R0:W-:Y:S04]  /*7c50*/  STS.U16 [R153+0xc200], R15 ;  /* 0x00c2000f99007388 */ /* 0x0001e80000000400 */
[----:B------:R-:W-:Y:S04]  /*7c60*/  STS.U16 [R153+0x8600], R246 ;  /* 0x008600f699007388 */ /* 0x000fe80000000400 */
[----:B------:R-:W-:Y:S04]  /*7c70*/  STS.U16 [R153+0xc600], R245 ;  /* 0x00c600f599007388 */ /* 0x000fe80000000400 */
[----:B0-----:R-:W3:Y:S04]  /*7c80*/  LDL.LU R15, [R1+0x52c] ;  /* 0x00052c00010f7983 */ /* 0x001ee80000300800 */
[----:B------:R-:W3:Y:S04]  /*7c90*/  LDL.LU R202, [R1+0x14] ;  /* 0x0000140001ca7983 */ /* 0x000ee80000300800 */
        /* <DEDUP_REMOVED lines=12> */
[----:B--2---:R0:W-:Y:S04]  /*7d60*/  STS.U16 [R153+0x8200], R201 ;  /* 0x008200c999007388 */ /* 0x0041e80000000400 */
[----:B0-----:R-:W2:Y:S04]  /*7d70*/  LDL.LU R201, [R1+0x10] ;  /* 0x0000100001c97983 */ /* 0x001ea80000300800 */
[----:B----4-:R0:W-:Y:S04]  /*7d80*/  STS.U16 [R17+0xc280], R193 ;  /* 0x00c280c111007388 */ /* 0x0101e80000000400 */
[----:B0-----:R-:W4:Y:S01]  /*7d90*/  LDL.LU R193, [R1+0xc] ;  /* 0x00000c0001c17983 */ /* 0x001f220000300800 */
[----:B------:R-:W-:-:S02]  /*7da0*/  LOP3.LUT R12, R183, 0x60, RZ, 0x3c, !PT ;  /* 0x00000060b70c7812 */ /* 0x000fc400078e3cff */
[----:B------:R-:W-:Y:S01]  /*7db0*/  LOP3.LUT R183, R183, 0x70, RZ, 0x3c, !PT ;  /* 0x00000070b7b77812 */ /* 0x000fe200078e3cff */
[----:B------:R0:W-:Y:S01]  /*7dc0*/  STS.U16 [R17+0xd280], R13 ;  /* 0x00d2800d11007388 */ /* 0x0001e20000000400 */
[----:B------:R-:W-:-:S03]  /*7dd0*/  IADD3 R12, R0, R12, RZ ;  /* 0x0000000c000c7210 */ /* 0x000fc60007ffe0ff */
[----:B---3--:R-:W-:Y:S01]  /*7de0*/  STS.U16 [R17+0x8280], R203 ;  /* 0x008280cb11007388 */ /* 0x008fe20000000400 */
[----:B0-----:R-:W-:-:S03]  /*7df0*/  IMAD.IADD R13, R0, 0x1, R183 ;  /* 0x00000001000d7824 */ /* 0x001fc600078e02b7 */
        /* <DEDUP_REMOVED lines=27> */
[----:B------:R-:W-:Y:S01]  /*7fb0*/  STS.U16 [R12+0xdf00], R192 ;  /* 0x00df00c00c007388 */ /* 0x000fe20000000400 */
[----:B0-----:R-:W-:-:S04]  /*7fc0*/  SHF.R.U32.HI R14, RZ, 0x4, R0 ;  /* 0x00000004ff0e7819 */ /* 0x001fc80000011600 */
[----:B------:R-:W-:-:S04]  /*7fd0*/  SGXT.U32 R14, R14, 0xe ;  /* 0x0000000e0e0e781a */ /* 0x000fc80000000000 */
[----:B------:R-:W-:Y:S01]  /*7fe0*/  R2UR UR56, R14 ;  /* 0x000000000e3872ca */ /* 0x000fe200000e0000 */
[----:B------:R-:W-:Y:S01]  /*7ff0*/  UMOV UR57, 0x40000040 ;  /* 0x4000004000397882 */ /* 0x000fe20000000000 */
[----:B--2---:R-:W-:Y:S04]  /*8000*/  STS.U16 [R12+0xc300], R201 ;  /* 0x00c300c90c007388 */ /* 0x004fe80000000400 */
[----:B------:R0:W-:Y:S04]  /*8010*/  STS.U16 [R13+0xc380], R9 ;  /* 0x00c380090d007388 */ /* 0x0001e80000000400 */
[----:B------:R-:W-:Y:S04]  /*8020*/  STS.U16 [R13+0x8780], R238 ;  /* 0x008780ee0d007388 */ /* 0x000fe80000000400 */
[----:B------:R-:W-:Y:S04]  /*8030*/  STS.U16 [R13+0xc780], R237 ;  /* 0x00c780ed0d007388 */ /* 0x000fe80000000400 */
[----:B------:R-:W-:Y:S04]  /*8040*/  STS.U16 [R13+0x8b80], R218 ;  /* 0x008b80da0d007388 */ /* 0x000fe80000000400 */
[----:B----4-:R-:W-:Y:S04]  /*8050*/  STS.U16 [R13+0x8380], R193 ;  /* 0x008380c10d007388 */ /* 0x010fe80000000400 */
        /* <DEDUP_REMOVED lines=10> */
[----:B------:R2:W-:Y:S01]  /*8100*/  STS.U16 [R13+0xdf80], R190 ;  /* 0x00df80be0d007388 */ /* 0x0005e20000000400 */
[----:B------:R3:W-:Y:S06]  /*8110*/  MEMBAR.ALL.CTA ;  /* 0x0000000000007992 */ /* 0x0007ec0000008000 */
[----:B---3--:R-:W3:Y:S04]  /*8120*/  FENCE.VIEW.ASYNC.S ;  /* 0x00000000000073c6 */ /* 0x008ee80000000000 */
[----:B0-----:R-:W4:Y:S04]  /*8130*/  LDL.LU R9, [R1+0x528] ;  /* 0x0005280001097983 */ /* 0x001f280000300800 */
[----:B------:R-:W4:Y:S04]  /*8140*/  LDL.LU R213, [R1+0x74] ;  /* 0x0000740001d57983 */ /* 0x000f280000300800 */
[----:B------:R-:W4:Y:S04]  /*8150*/  LDL.LU R215, [R1+0x70] ;  /* 0x0000700001d77983 */ /* 0x000f280000300800 */
[----:B------:R-:W4:Y:S04]  /*8160*/  LDL.LU R235, [R1+0x6c] ;  /* 0x00006c0001eb7983 */ /* 0x000f280000300800 */
[----:B------:R-:W4:Y:S01]  /*8170*/  LDL.LU R236, [R1+0x68] ;  /* 0x0000680001ec7983 */ /* 0x000f220000300800 */
[----:B---3--:R-:W-:Y:S06]  /*8180*/  BAR.SYNC.DEFER_BLOCKING 0x0 ;  /* 0x0000000000007b1d */ /* 0x008fec0000010000 */
[----:B------:R-:W3:Y:S01]  /*8190*/  LDL.LU R3, [R1+0x64] ;  /* 0x0000640001037983 */ /* 0x000ee20000300800 */
[----:B------:R-:W-:-:S02]  /*81a0*/  UIADD3.64 UR44, UR8, 0x180, URZ ;  /* 0x00000180082c7897 */ /* 0x000fc4000fffe03f */
[----:B------:R-:W-:Y:S01]  /*81b0*/  UIADD3.64 UR46, UR10, 0x1fe, URZ ;  /* 0x000001fe0a2e7897 */ /* 0x000fe2000fffe03f */
[----:B------:R-:W4:Y:S01]  /*81c0*/  LDL.LU R205, [R1+0x60] ;  /* 0x0000600001cd7983 */ /* 0x000f220000300800 */
[----:B------:R-:W-:Y:S02]  /*81d0*/  UIADD3.64 UR48, UR8, 0x200, URZ ;  /* 0x0000020008307897 */ /* 0x000fe4000fffe03f */
[----:B------:R-:W-:Y:S01]  /*81e0*/  UIADD3.64 UR50, UR10, 0x200, URZ ;  /* 0x000002000a327897 */ /* 0x000fe2000fffe03f */
[----:B------:R-:W4:Y:S01]  /*81f0*/  LDL.LU R204, [R1+0x5c] ;  /* 0x00005c0001cc7983 */ /* 0x000f220000300800 */
[----:B------:R-:W-:Y:S02]  /*8200*/  UIADD3.64 UR52, UR8, 0x280, URZ ;  /* 0x0000028008347897 */ /* 0x000fe4000fffe03f */
[----:B------:R-:W-:Y:S01]  /*8210*/  UIADD3.64 UR54, UR10, 0x202, URZ ;  /* 0x000002020a367897 */ /* 0x000fe2000fffe03f */
[----:B------:R-:W4:Y:S01]  /*8220*/  LDL.LU R203, [R1+0x58] ;  /* 0x0000580001cb7983 */ /* 0x000f220000300800 */
[----:B-1----:R-:W-:-:S03]  /*8230*/  WARPGROUP.ARRIVE ;  /* 0x00000000000079c5 */ /* 0x002fc60000000000 */
[----:B------:R-:W4:Y:S04]  /*8240*/  LDL.LU R202, [R1+0x54] ;  /* 0x0000540001ca7983 */ /* 0x000f280000300800 */
[----:B------:R-:W4:Y:S01]  /*8250*/  LDL.LU R201, [R1+0x4c] ;  /* 0x00004c0001c97983 */ /* 0x000f220000300800 */
[----:B------:R-:W-:Y:S03]  /*8260*/  HGMMA.64x64x16.F32.BF16 R152, gdesc[UR56].tnspA, RZ, !UPT ;  /* 0x20e00000389879f0 */ /* 0x000fe6000c7018ff */
[----:B------:R-:W4:Y:S04]  /*8270*/  LDL.LU R193, [R1+0x48] ;  /* 0x0000480001c17983 */ /* 0x000f280000300800 */
[----:B------:R-:W4:Y:S04]  /*8280*/  LDL.64 R4, [R1+0x4c8] ;  /* 0x0004c80001047983 */ /* 0x000f280000100a00 */
[----:B------:R-:W4:Y:S04]  /*8290*/  LDL.64 R14, [R1+0x4c0] ;  /* 0x0004c000010e7983 */ /* 0x000f280000100a00 */
[----:B--2---:R-:W2:Y:S04]  /*82a0*/  LDL.64 R12, [R1+0x4b8] ;  /* 0x0004b800010c7983 */ /* 0x004ea80000100a00 */
[----:B------:R-:W2:Y:S04]  /*82b0*/  LDL.64 R10, [R1+0x4b0] ;  /* 0x0004b000010a7983 */ /* 0x000ea80000100a00 */
[----:B------:R-:W2:Y:S04]  /*82c0*/  LDL.64 R6, [R1+0x4a8] ;  /* 0x0004a80001067983 */ /* 0x000ea80000100a00 */
[----:B------:R-:W2:Y:S01]  /*82d0*/  LDL.64 R20, [R1+0x4a0] ;  /* 0x0004a00001147983 */ /* 0x000ea20000100a00 */
[----:B------:R-:W-:Y:S04]  /*82e0*/  HGMMA.64x64x16.F32.BF16 R152, gdesc[UR8].tnspA, R152 ;  /* 0x20e00000089879f0 */ /* 0x000fe80008701898 */
[----:B------:R-:W-:Y:S04]  /*82f0*/  HGMMA.64x64x16.F32.BF16 R152, gdesc[UR12].tnspA, R152 ;  /* 0x20e000000c9879f0 */ /* 0x000fe80008701898 */
[----:B------:R-:W-:Y:S04]  /*8300*/  HGMMA.64x64x16.F32.BF16 R152, gdesc[UR16].tnspA, R152 ;  /* 0x20e00000109879f0 */ /* 0x000fe80008701898 */
[----:B------:R-:W-:Y:S04]  /*8310*/  HGMMA.64x64x16.F32.BF16 R152, gdesc[UR44].tnspA, R152 ;  /* 0x20e000002c9879f0 */ /* 0x000fe80008701898 */
[----:B------:R-:W-:Y:S01]  /*8320*/  HGMMA.64x64x16.F32.BF16 R152, gdesc[UR48].tnspA, R152 ;  /* 0x20e00000309879f0 */ /* 0x000fe20008701898 */
[----:B---3--:R-:W-:-:S03]  /*8330*/  R2UR UR51, R3 ;  /* 0x00000000033372ca */ /* 0x008fc600000e0000 */
[----:B------:R-:W-:Y:S01]  /*8340*/  HGMMA.64x64x16.F32.BF16 R152, gdesc[UR52].tnspA, R152 ;  /* 0x20e00000349879f0 */ /* 0x000fe20008701898 */
[----:B----4-:R-:W-:Y:S02]  /*8350*/  R2UR UR54, R9 ;  /* 0x00000000093672ca */ /* 0x010fe400000e0000 */
[----:B------:R-:W3:Y:S04]  /*8360*/  LDL.LU R9, [R1+0x524] ;  /* 0x0005240001097983 */ /* 0x000ee80000300800 */
[----:B------:R-:W4:Y:S04]  /*8370*/  LDL.64 R186, [R1+0x498] ;  /* 0x0004980001ba7983 */ /* 0x000f280000100a00 */
[----:B------:R-:W4:Y:S04]  /*8380*/  LDL.64 R2, [R1+0x490] ;  /* 0x0004900001027983 */ /* 0x000f280000100a00 */
[----:B------:R-:W4:Y:S04]  /*8390*/  LDL.64 R198, [R1+0x488] ;  /* 0x0004880001c67983 */ /* 0x000f280000100a00 */
[----:B------:R-:W4:Y:S04]  /*83a0*/  LDL.64 R196, [R1+0x480] ;  /* 0x0004800001c47983 */ /* 0x000f280000100a00 */
[----:B------:R-:W4:Y:S01]  /*83b0*/  LDL.64 R18, [R1+0x478] ;  /* 0x0004780001127983 */ /* 0x000f220000100a00 */
[----:B------:R-:W-:-:S02]  /*83c0*/  SHF.R.S32.HI R16, RZ, 0x6, R191 ;  /* 0x00000006ff107819 */ /* 0x000fc400000114bf */
[----:B------:R-:W-:Y:S01]  /*83d0*/  R2UR UR55, R202 ;  /* 0x00000000ca3772ca */ /* 0x000fe200000e0000 */
[----:B------:R-:W4:Y:S01]  /*83e0*/  LDL.64 R188, [R1+0x468] ;  /* 0x0004680001bc7983 */ /* 0x000f220000100a00 */
[----:B------:R-:W-:Y:S02]  /*83f0*/  SGXT R16, R16, 0x1 ;  /* 0x000000011010781a */ /* 0x000fe40000000200 */
[----:B------:R-:W-:Y:S01]  /*8400*/  R2UR UR53, R201 ;  /* 0x00000000c93572ca */ /* 0x000fe200000e0000 */
[----:B------:R-:W4:Y:S01]  /*8410*/  LDL.64 R22, [R1+0x458] ;  /* 0x0004580001167983 */ /* 0x000f220000100a00 */
[----:B------:R-:W-:-:S03]  /*8420*/  LOP3.LUT R16, R184, 0x90, R16, 0x78, !PT ;  /* 0x00000090b8107812 */ /* 0x000fc600078e7810 */
[----:B------:R-:W4:Y:S04]  /*8430*/  LDL.64 R184, [R1+0x460] ;  /* 0x0004600001b87983 */ /* 0x000f280000100a00 */
[----:B------:R-:W4:Y:S01]  /*8440*/  LDL.64 R194, [R1+0x470] ;  /* 0x0004700001c27983 */ /* 0x000f220000100a00 */
[----:B------:R-:W-:-:S03]  /*8450*/  R2UR UR52, R193 ;  /* 0x00000000c13472ca */ /* 0x000fc600000e0000 */
[----:B------:R-:W4:Y:S04]  /*8460*/  LDL.64 R192, [R1+0x448] ;  /* 0x0004480001c07983 */ /* 0x000f280000100a00 */
[----:B------:R-:W4:Y:S01]  /*8470*/  LDL.64 R190, [R1+0x440] ;  /* 0x0004400001be7983 */ /* 0x000f220000100a00 */
[----:B------:R-:W-:Y:S02]  /*8480*/  R2UR UR50, R205 ;  /* 0x00000000cd3272ca */ /* 0x000fe400000e0000 */
[----:B------:R-:W-:Y:S02]  /*8490*/  R2UR UR49, R204 ;  /* 0x00000000cc3172ca */ /* 0x000fe400000e0000 */
[----:B------:R-:W-:Y:S02]  /*84a0*/  R2UR UR48, R203 ;  /* 0x00000000cb3072ca */ /* 0x000fe400000e0000 */
[----:B------:R-:W-:-:S02]  /*84b0*/  R2UR UR47, R213 ;  /* 0x00000000d52f72ca */ /* 0x000fc400000e0000 */
[----:B------:R-:W-:Y:S02]  /*84c0*/  R2UR UR46, R215 ;  /* 0x00000000d72e72ca */ /* 0x000fe400000e0000 */
[----:B------:R-:W-:Y:S02]  /*84d0*/  R2UR UR45, R235 ;  /* 0x00000000eb2d72ca */ /* 0x000fe400000e0000 */
[----:B------:R-:W-:Y:S01]  /*84e0*/  R2UR UR44, R236 ;  /* 0x00000000ec2c72ca */ /* 0x000fe200000e0000 */
[----:B------:R-:W-:Y:S04]  /*84f0*/  HGMMA.64x64x16.F32.BF16 R152, gdesc[UR20].tnspA, R152 ;  /* 0x20e00000149879f0 */ /* 0x000fe80008701898 */
[----:B------:R-:W-:Y:S04]  /*8500*/  HGMMA.64x64x16.F32.BF16 R152, gdesc[UR24].tnspA, R152 ;  /* 0x20e00000189879f0 */ /* 0x000fe80008701898 */
[----:B------:R-:W-:Y:S01]  /*8510*/  HGMMA.64x64x16.F32.BF16 R152, gdesc[UR28].tnspA, R152 ;  /* 0x20e000001c9879f0 */ /* 0x000fe20008701898 */
[----:B---3--:R-:W-:-:S03]  /*8520*/  IMAD.WIDE R4, R9, 0x2, R4 ;  /* 0x0000000209047825 */ /* 0x008fc600078e0204 */
[----:B------:R-:W-:Y:S01]  /*8530*/  HGMMA.64x64x16.F32.BF16 R152, gdesc[UR32].tnspA, R152 ;  /* 0x20e00000209879f0 */ /* 0x000fe20008701898 */
[C---:B------:R-:W-:Y:S01]  /*8540*/  IMAD.WIDE R14, R9.reuse, 0x2, R14 ;  /* 0x00000002090e7825 */ /* 0x040fe200078e020e */
[----:B------:R0:W3:Y:S03]  /*8550*/  LDG.E.U16 R202, desc[UR4][R4.64] ;  /* 0x0000000404ca7981 */ /* 0x0000e6000c1e1500 */
[C---:B--2---:R-:W-:Y:S01]  /*8560*/  IMAD.WIDE R12, R9.reuse, 0x2, R12 ;  /* 0x00000002090c7825 */ /* 0x044fe200078e020c */
[----:B------:R4:W2:Y:S03]  /*8570*/  LDG.E.U16 R211, desc[UR4][R14.64] ;  /* 0x000000040ed37981 */ /* 0x0008a6000c1e1500 */
[C---:B------:R-:W-:Y:S01]  /*8580*/  IMAD.WIDE R10, R9.reuse, 0x2, R10 ;  /* 0x00000002090a7825 */ /* 0x040fe200078e020a */
[----:B------:R1:W2:Y:S03]  /*8590*/  LDG.E.U16 R201, desc[UR4][R12.64] ;  /* 0x000000040cc97981 */ /* 0x0002a6000c1e1500 */
[C---:B------:R-:W-:Y:S01]  /*85a0*/  IMAD.WIDE R6, R9.reuse, 0x2, R6 ;  /* 0x0000000209067825 */ /* 0x040fe200078e0206 */
[----:B------:R1:W2:Y:S03]  /*85b0*/  LDG.E.U16 R17, desc[UR4][R10.64] ;  /* 0x000000040a117981 */ /* 0x0002a6000c1e1500 */
[C---:B0-----:R-:W-:Y:S01]  /*85c0*/  IMAD.WIDE R4, R9.reuse, 0x2, R20 ;  /* 0x0000000209047825 */ /* 0x041fe200078e0214 */
[----:B------:R0:W2:Y:S03]  /*85d0*/  LDG.E.U16 R8, desc[UR4][R6.64] ;  /* 0x0000000406087981 */ /* 0x0000a6000c1e1500 */
[C---:B----4-:R-:W-:Y:S01]  /*85e0*/  IMAD.WIDE R14, R9.reuse, 0x2, R186 ;  /* 0x00000002090e7825 */ /* 0x050fe200078e02ba */
[----:B------:R-:W4:Y:S03]  /*85f0*/  LDL.64 R20, [R1+0x450] ;  /* 0x0004500001147983 */ /* 0x000f260000100a00 */
[C---:B-1----:R-:W-:Y:S01]  /*8600*/  IMAD.WIDE R12, R9.reuse, 0x2, R2 ;  /* 0x00000002090c7825 */ /* 0x042fe200078e0202 */
[----:B------:R1:W2:Y:S03]  /*8610*/  LDG.E.U16 R200, desc[UR4][R4.64] ;  /* 0x0000000404c87981 */ /* 0x0002a6000c1e1500 */
[C---:B------:R-:W-:Y:S01]  /*8620*/  IMAD.WIDE R10, R9.reuse, 0x2, R198 ;  /* 0x00000002090a7825 */ /* 0x040fe200078e02c6 */
[----:B------:R-:W2:Y:S03]  /*8630*/  LDL.64 R2, [R1+0x430] ;  /* 0x0004300001027983 */ /* 0x000ea60000100a00 */
[C---:B0-----:R-:W-:Y:S01]  /*8640*/  IMAD.WIDE R6, R9.reuse, 0x2, R196 ;  /* 0x0000000209067825 */ /* 0x041fe200078e02c4 */
[----:B------:R-:W2:Y:S03]  /*8650*/  LDG.E.U16 R210, desc[UR4][R14.64] ;  /* 0x000000040ed27981 */ /* 0x000ea6000c1e1500 */
[C---:B-1----:R-:W-:Y:S01]  /*8660*/  IMAD.WIDE R4, R9.reuse, 0x2, R18 ;  /* 0x0000000209047825 */ /* 0x042fe200078e0212 */
[----:B------:R0:W2:Y:S04]  /*8670*/  LDG.E.U16 R209, desc[UR4][R12.64] ;  /* 0x000000040cd17981 */ /* 0x0000a8000c1e1500 */
[----:B------:R1:W2:Y:S04]  /*8680*/  LDG.E.U16 R208, desc[UR4][R10.64] ;  /* 0x000000040ad07981 */ /* 0x0002a8000c1e1500 */
[----:B------:R1:W2:Y:S04]  /*8690*/  LDG.E.U16 R207, desc[UR4][R6.64] ;  /* 0x0000000406cf7981 */ /* 0x0002a8000c1e1500 */
[----:B------:R4:W2:Y:S01]  /*86a0*/  LDG.E.U16 R206, desc[UR4][R4.64] ;  /* 0x0000000404ce7981 */ /* 0x0008a2000c1e1500 */
[----:B0-----:R-:W-:-:S03]  /*86b0*/  IMAD.WIDE R12, R9, 0x2, R188 ;  /* 0x00000002090c7825 */ /* 0x001fc600078e02bc */
[----:B------:R-:W2:Y:S01]  /*86c0*/  LDL.64 R186, [R1+0x438] ;  /* 0x0004380001ba7983 */ /* 0x000ea20000100a00 */
[----:B-1----:R-:W-:-:S03]  /*86d0*/  IMAD.WIDE R10, R9, 0x2, R184 ;  /* 0x00000002090a7825 */ /* 0x002fc600078e02b8 */
[----:B------:R-:W2:Y:S01]  /*86e0*/  LDL.64 R18, [R1+0x428] ;  /* 0x0004280001127983 */ /* 0x000ea20000100a00 */
[----:B------:R-:W-:-:S03]  /*86f0*/  IMAD.WIDE R6, R9, 0x2, R22 ;  /* 0x0000000209067825 */ /* 0x000fc600078e0216 */
[----:B------:R-:W2:Y:S01]  /*8700*/  LDG.E.U16 R213, desc[UR4][R12.64] ;  /* 0x000000040cd57981 */ /* 0x000ea2000c1e1500 */
[----:B------:R-:W-:-:S05]  /*8710*/  IMAD.WIDE R14, R9, 0x2, R194 ;  /* 0x00000002090e7825 */ /* 0x000fca00078e02c2 */
[----:B------:R-:W2:Y:S01]  /*8720*/  LDG.E.U16 R214, desc[UR4][R14.64] ;  /* 0x000000040ed67981 */ /* 0x000ea2000c1e1500 */
[----:B------:R-:W-:Y:S03]  /*8730*/  HGMMA.64x64x16.F32.BF16 R152, gdesc[UR36].tnspA, R152 ;  /* 0x20e00000249879f0 */ /* 0x000fe60008701898 */
[----:B---3--:R0:W-:Y:S01]  /*8740*/  STL [R1+0xc], R202 ;  /* 0x00000cca01007387 */ /* 0x0081e20000100800 */
[----:B----4-:R-:W-:-:S03]  /*8750*/  IMAD.WIDE R4, R9, 0x2, R20 ;  /* 0x0000000209047825 */ /* 0x010fc600078e0214 */
[----:B------:R-:W3:Y:S01]  /*8760*/  LDL.64 R204, [R1+0x420] ;  /* 0x0004200001cc7983 */ /* 0x000ee20000100a00 */
[----:B------:R-:W-:Y:S03]  /*8770*/  HGMMA.64x64x16.F32.BF16 R152, gdesc[UR40].tnspA, R152 ;  /* 0x20e00000289879f0 */ /* 0x000fe60008701898 */
[----:B0-----:R-:W4:Y:S04]  /*8780*/  LDL.64 R202, [R1+0x418] ;  /* 0x0004180001ca7983 */ /* 0x001f280000100a00 */
[----:B------:R-:W4:Y:S04]  /*8790*/  LDL.64 R196, [R1+0x410] ;  /* 0x0004100001c47983 */ /* 0x000f280000100a00 */
[----:B------:R-:W4:Y:S04]  /*87a0*/  LDL.64 R188, [R1+0x408] ;  /* 0x0004080001bc7983 */ /* 0x000f280000100a00 */
[----:B------:R-:W4:Y:S04]  /*87b0*/  LDL.64 R184, [R1+0x400] ;  /* 0x0004000001b87983 */ /* 0x000f280000100a00 */
[----:B--2---:R-:W-:Y:S04]  /*87c0*/  STL [R1+0x48], R211 ;  /* 0x000048d301007387 */ /* 0x004fe80000100800 */
[----:B------:R-:W-:Y:S04]  /*87d0*/  STL [R1+0xb8], R201 ;  /* 0x0000b8c901007387 */ /* 0x000fe80000100800 */
[----:B------:R-:W-:Y:S04]  /*87e0*/  STL [R1+0xb4], R17 ;  /* 0x0000b41101007387 */ /* 0x000fe80000100800 */
[----:B------:R0:W-:Y:S04]  /*87f0*/  STL [R1+0x8], R8 ;  /* 0x0000080801007387 */ /* 0x0001e80000100800 */
[----:B------:R1:W-:Y:S04]  /*8800*/  STL [R1+0x58], R200 ;  /* 0x000058c801007387 */ /* 0x0003e80000100800 */
[----:B------:R-:W2:Y:S04]  /*8810*/  LDL.64 R22, [R1+0x3f8] ;  /* 0x0003f80001167983 */ /* 0x000ea80000100a00 */
[----:B0-----:R0:W2:Y:S04]  /*8820*/  LDG.E.U16 R8, desc[UR4][R6.64] ;  /* 0x0000000406087981 */ /* 0x0010a8000c1e1500 */
[----:B------:R-:W2:Y:S04]  /*8830*/  LDL.64 R20, [R1+0x3f0] ;  /* 0x0003f00001147983 */ /* 0x000ea80000100a00 */
[----:B-1----:R-:W2:Y:S01]  /*8840*/  LDL.64 R200, [R1+0x3e8] ;  /* 0x0003e80001c87983 */ /* 0x002ea20000100a00 */
[----:B0-----:R-:W-:-:S03]  /*8850*/  IMAD.WIDE R6, R9, 0x2, R2 ;  /* 0x0000000209067825 */ /* 0x001fc600078e0202 */
[----:B------:R-:W2:Y:S04]  /*8860*/  LDL.64 R198, [R1+0x3e0] ;  /* 0x0003e00001c67983 */ /* 0x000ea80000100a00 */
[----:B------:R-:W2:Y:S04]  /*8870*/  LDL.64 R2, [R1+0x3d8] ;  /* 0x0003d80001027983 */ /* 0x000ea80000100a00 */
[----:B------:R-:W2:Y:S04]  /*8880*/  LDG.E.U16 R17, desc[UR4][R10.64] ;  /* 0x000000040a117981 */ /* 0x000ea8000c1e1500 */
[----:B------:R0:W-:Y:S04]  /*8890*/  STL [R1+0xb0], R210 ;  /* 0x0000b0d201007387 */ /* 0x0001e80000100800 */
[----:B------:R-:W-:Y:S04]  /*88a0*/  STL [R1+0xac], R209 ;  /* 0x0000acd101007387 */ /* 0x000fe80000100800 */
[----:B------:R-:W-:Y:S01]  /*88b0*/  STL [R1+0x4], R208 ;  /* 0x000004d001007387 */ /* 0x000fe20000100800 */
[C---:B------:R-:W-:Y:S01]  /*88c0*/  IMAD.WIDE R14, R9.reuse, 0x2, R192 ;  /* 0x00000002090e7825 */ /* 0x040fe200078e02c0 */
[----:B------:R-:W-:Y:S02]  /*88d0*/  HGMMA.64x64x16.F32.BF16 R152, gdesc[UR44].tnspA, R152 ;  /* 0x20e000002c9879f0 */ /* 0x000fe40008701898 */
[----:B------:R1:W-:Y:S04]  /*88e0*/  STL [R1+0x54], R207 ;  /* 0x000054cf01007387 */ /* 0x0003e80000100800 */
[----:B------:R4:W-:Y:S04]  /*88f0*/  STL [R1+0xa8], R206 ;  /* 0x0000a8ce01007387 */ /* 0x0009e80000100800 */
[----:B------:R-:W2:Y:S04]  /*8900*/  LDL.64 R194, [R1+0x3d0] ;  /* 0x0003d00001c27983 */ /* 0x000ea80000100a00 */
[----:B------:R1:W2:Y:S01]  /*8910*/  LDG.E.U16 R212, desc[UR4][R4.64] ;  /* 0x0000000404d47981 */ /* 0x0002a2000c1e1500 */
[----:B------:R-:W-:-:S03]  /*8920*/  IMAD.WIDE R12, R9, 0x2, R190 ;  /* 0x00000002090c7825 */ /* 0x000fc600078e02be */
[----:B------:R3:W2:Y:S04]  /*8930*/  LDG.E.U16 R211, desc[UR4][R14.64] ;  /* 0x000000040ed37981 */ /* 0x0006a8000c1e1500 */
[----:B0-----:R4:W2:Y:S01]  /*8940*/  LDG.E.U16 R210, desc[UR4][R12.64] ;  /* 0x000000040cd27981 */ /* 0x0018a2000c1e1500 */
[----:B-1----:R-:W-:-:S03]  /*8950*/  IMAD.WIDE R4, R9, 0x2, R18 ;  /* 0x0000000209047825 */ /* 0x002fc600078e0212 */
[----:B------:R-:W2:Y:S01]  /*8960*/  LDL.64 R192, [R1+0x3c8] ;  /* 0x0003c80001c07983 */ /* 0x000ea20000100a00 */
[----:B------:R-:W-:-:S03]  /*8970*/  IMAD.WIDE R10, R9, 0x2, R186 ;  /* 0x00000002090a7825 */ /* 0x000fc600078e02ba */
[----:B------:R0:W2:Y:S04]  /*8980*/  LDG.E.U16 R207, desc[UR4][R4.64] ;  /* 0x0000000404cf7981 */ /* 0x0000a8000c1e1500 */
[----:B------:R-:W2:Y:S04]  /*8990*/  LDL.64 R190, [R1+0x3a8] ;  /* 0x0003a80001be7983 */ /* 0x000ea80000100a00 */
[----:B------:R-:W2:Y:S04]  /*89a0*/  LDL.64 R186, [R1+0x388] ;  /* 0x0003880001ba7983 */ /* 0x000ea80000100a00 */
[----:B------:R-:W2:Y:S04]  /*89b0*/  LDL.64 R18, [R1+0x368] ;  /* 0x0003680001127983 */ /* 0x000ea80000100a00 */
[----:B------:R-:W-:Y:S04]  /*89c0*/  STL [R1+0xa4], R214 ;  /* 0x0000a4d601007387 */ /* 0x000fe80000100800 */
[----:B------:R-:W-:Y:S04]  /*89d0*/  STL [R1+0x44], R213 ;  /* 0x000044d501007387 */ /* 0x000fe80000100800 */
[----:B------:R1:W2:Y:S04]  /*89e0*/  LDG.E.U16 R209, desc[UR4][R10.64] ;  /* 0x000000040ad17981 */ /* 0x0002a8000c1e1500 */
[----:B------:R1:W2:Y:S01]  /*89f0*/  LDG.E.U16 R208, desc[UR4][R6.64] ;  /* 0x0000000406d07981 */ /* 0x0002a2000c1e1500 */
[----:B------:R-:W-:Y:S04]  /*8a00*/  HGMMA.64x64x16.F32.BF16 R152, gdesc[UR48].tnspA, R152 ;  /* 0x20e00000309879f0 */ /* 0x000fe80008701898 */
[----:B------:R-:W-:Y:S01]  /*8a10*/  HGMMA.64x64x16.F32.BF16 R152, gdesc[UR52].tnspA, R152, gsb0 ;  /* 0x20e00000349879f0 */ /* 0x000fe20008001898 */
[----:B---3--:R-:W-:-:S04]  /*8a20*/  IMAD.WIDE R14, R9, 0x2, R204 ;  /* 0x00000002090e7825 */ /* 0x008fc800078e02cc */
[C---:B----4-:R-:W-:Y:S01]  /*8a30*/  IMAD.WIDE R12, R9.reuse, 0x2, R202 ;  /* 0x00000002090c7825 */ /* 0x050fe200078e02ca */
[----:B------:R2:W3:Y:S04]  /*8a40*/  LDG.E.U16 R206, desc[UR4][R14.64] ;  /* 0x000000040ece7981 */ /* 0x0004e8000c1e1500 */
[----:B------:R4:W3:Y:S01]  /*8a50*/  LDG.E.U16 R205, desc[UR4][R12.64] ;  /* 0x000000040ccd7981 */ /* 0x0008e2000c1e1500 */
[----:B0-----:R-:W-:-:S04]  /*8a60*/  IMAD.WIDE R4, R9, 0x2, R184 ;  /* 0x0000000209047825 */ /* 0x001fc800078e02b8 */
[----:B-1----:R-:W-:-:S04]  /*8a70*/  IMAD.WIDE R10, R9, 0x2, R196 ;  /* 0x00000002090a7825 */ /* 0x002fc800078e02c4 */
[C---:B------:R-:W-:Y:S01]  /*8a80*/  IMAD.WIDE R6, R9.reuse, 0x2, R188 ;  /* 0x0000000209067825 */ /* 0x040fe200078e02bc */
[----:B------:R-:W3:Y:S03]  /*8a90*/  LDG.E.U16 R203, desc[UR4][R10.64] ;  /* 0x000000040acb7981 */ /* 0x000ee6000c1e1500 */
[----:B--2---:R-:W-:-:S04]  /*8aa0*/  IMAD.WIDE R14, R9, 0x2, R22 ;  /* 0x00000002090e7825 */ /* 0x004fc800078e0216 */
[C---:B----4-:R-:W-:Y:S01]  /*8ab0*/  IMAD.WIDE R12, R9.reuse, 0x2, R20 ;  /* 0x00000002090c7825 */ /* 0x050fe200078e0214 */
[----:B------:R0:W-:Y:S04]  /*8ac0*/  STL [R1+0x50], R17 ;  /* 0x0000501101007387 */ /* 0x0001e80000100800 */
[----:B------:R1:W-:Y:S04]  /*8ad0*/  STL [R1+0xa0], R8 ;  /* 0x0000a00801007387 */ /* 0x0003e80000100800 */
[----:B0-----:R-:W2:Y:S04]  /*8ae0*/  LDG.E.U16 R17, desc[UR4][R6.64] ;  /* 0x0000000406117981 */ /* 0x001ea8000c1e1500 */
[----:B-1----:R0:W4:Y:S02]  /*8af0*/  LDG.E.U16 R8, desc[UR4][R4.64] ;  /* 0x0000000404087981 */ /* 0x002124000c1e1500 */
[----:B0-----:R-:W-:-:S02]  /*8b00*/  IMAD.WIDE R4, R9, 0x2, R2 ;  /* 0x0000000209047825 */ /* 0x001fc400078e0202 */
[----:B------:R0:W4:Y:S04]  /*8b10*/  LDG.E.U16 R2, desc[UR4][R14.64] ;  /* 0x000000040e027981 */ /* 0x000128000c1e1500 */
[----:B------:R1:W3:Y:S01]  /*8b20*/  LDG.E.U16 R3, desc[UR4][R12.64] ;  /* 0x000000040c037981 */ /* 0x0002e2000c1e1500 */
[----:B0-----:R-:W-:-:S03]  /*8b30*/  IMAD.WIDE R14, R9, 0x2, R194 ;  /* 0x00000002090e7825 */ /* 0x001fc600078e02c2 */
[----:B------:R-:W-:Y:S04]  /*8b40*/  STL [R1+0x9c], R212 ;  /* 0x00009cd401007387 */ /* 0x000fe80000100800 */
[----:B------:R-:W2:Y:S04]  /*8b50*/  LDG.E.U16 R204, desc[UR4][R14.64] ;  /* 0x000000040ecc7981 */ /* 0x000ea8000c1e1500 */
[----:B------:R-:W4:Y:S04]  /*8b60*/  LDL.64 R188, [R1+0x328] ;  /* 0x0003280001bc7983 */ /* 0x000f280000100a00 */
[----:B------:R-:W4:Y:S04]  /*8b70*/  LDL.64 R196, [R1+0x348] ;  /* 0x0003480001c47983 */ /* 0x000f280000100a00 */
[----:B------:R-:W4:Y:S04]  /*8b80*/  LDL.64 R184, [R1+0x308] ;  /* 0x0003080001b87983 */ /* 0x000f280000100a00 */
[----:B------:R-:W4:Y:S01]  /*8b90*/  LDL.64 R22, [R1+0x2e8] ;  /* 0x0002e80001167983 */ /* 0x000f220000100a00 */
[----:B------:R-:W-:-:S03]  /*8ba0*/  IMAD.WIDE R10, R9, 0x2, R200 ;  /* 0x00000002090a7825 */ /* 0x000fc600078e02c8 */
[----:B------:R-:W4:Y:S01]  /*8bb0*/  LDL.64 R20, [R1+0x2c8] ;  /* 0x0002c80001147983 */ /* 0x000f220000100a00 */
[----:B------:R-:W-:-:S03]  /*8bc0*/  IMAD.WIDE R6, R9, 0x2, R198 ;  /* 0x0000000209067825 */ /* 0x000fc600078e02c6 */
[----:B------:R-:W-:Y:S04]  /*8bd0*/  STL [R1+0x40], R211 ;  /* 0x000040d301007387 */ /* 0x000fe80000100800 */
[----:B------:R-:W-:Y:S01]  /*8be0*/  STL [R1+0x4c], R210 ;  /* 0x00004cd201007387 */ /* 0x000fe20000100800 */
[----:B-1----:R-:W-:-:S03]  /*8bf0*/  IMAD.WIDE R12, R9, 0x2, R192 ;  /* 0x00000002090c7825 */ /* 0x002fc600078e02c0 */
[----:B------:R0:W4:Y:S04]  /*8c00*/  LDG.E.U16 R202, desc[UR4][R10.64] ;  /* 0x000000040aca7981 */ /* 0x000128000c1e1500 */
[----:B------:R1:W4:Y:S04]  /*8c10*/  LDG.E.U16 R201, desc[UR4][R6.64] ;  /* 0x0000000406c97981 */ /* 0x000328000c1e1500 */
[----:B------:R1:W4:Y:S01]  /*8c20*/  LDG.E.U16 R200, desc[UR4][R4.64] ;  /* 0x0000000404c87981 */ /* 0x000322000c1e1500 */
[----:B0-----:R-:W-:-:S03]  /*8c30*/  IMAD.WIDE R10, R9, 0x2, R190 ;  /* 0x00000002090a7825 */ /* 0x001fc600078e02be */
[----:B------:R4:W4:Y:S01]  /*8c40*/  LDG.E.U16 R199, desc[UR4][R12.64] ;  /* 0x000000040cc77981 */ /* 0x000922000c1e1500 */
[----:B-1----:R-:W-:-:S03]  /*8c50*/  IMAD.WIDE R6, R9, 0x2, R186 ;  /* 0x0000000209067825 */ /* 0x002fc600078e02ba */
[----:B------:R0:W4:Y:S01]  /*8c60*/  LDG.E.U16 R198, desc[UR4][R10.64] ;  /* 0x000000040ac67981 */ /* 0x000122000c1e1500 */
[----:B------:R-:W-:-:S03]  /*8c70*/  IMAD.WIDE R4, R9, 0x2, R18 ;  /* 0x0000000209047825 */ /* 0x000fc600078e0212 */
[----:B---3--:R-:W-:Y:S04]  /*8c80*/  STL [R1+0x4ec], R3 ;  /* 0x0004ec0301007387 */ /* 0x008fe80000100800 */
[----:B------:R-:W-:Y:S04]  /*8c90*/  STL [R1+0x98], R209 ;  /* 0x000098d101007387 */ /* 0x000fe80000100800 */
[----:B------:R-:W-:Y:S04]  /*8ca0*/  STL [R1+0x94], R208 ;  /* 0x000094d001007387 */ /* 0x000fe80000100800 */
[----:B------:R-:W-:Y:S04]  /*8cb0*/  STL [R1+0x3c], R207 ;  /* 0x00003ccf01007387 */ /* 0x000fe80000100800 */
[----:B------:R-:W3:Y:S04]  /*8cc0*/  LDL.64 R194, [R1+0x2a8] ;  /* 0x0002a80001c27983 */ /* 0x000ee80000100a00 */
[----:B------:R-:W3:Y:S04]  /*8cd0*/  LDL.64 R192, [R1+0x288] ;  /* 0x0002880001c07983 */ /* 0x000ee80000100a00 */
[----:B------:R-:W3:Y:S04]  /*8ce0*/  LDL.64 R190, [R1+0x268] ;  /* 0x0002680001be7983 */ /* 0x000ee80000100a00 */
[----:B------:R-:W3:Y:S04]  /*8cf0*/  LDL.64 R186, [R1+0x248] ;  /* 0x0002480001ba7983 */ /* 0x000ee80000100a00 */
[----:B------:R-:W-:Y:S04]  /*8d00*/  STL [R1+0x64], R206 ;  /* 0x000064ce01007387 */ /* 0x000fe80000100800 */
[----:B--2---:R-:W-:Y:S04]  /*8d10*/  STL [R1+0x4f0], R204 ;  /* 0x0004f0cc01007387 */ /* 0x004fe80000100800 */
[----:B------:R-:W-:Y:S01]  /*8d20*/  STL [R1+0x90], R205 ;  /* 0x000090cd01007387 */ /* 0x000fe20000100800 */
[----:B----4-:R-:W-:-:S03]  /*8d30*/  IMAD.WIDE R12, R9, 0x2, R188 ;  /* 0x00000002090c7825 */ /* 0x010fc600078e02bc */
[----:B------:R-:W-:Y:S04]  /*8d40*/  STL [R1+0x8c], R203 ;  /* 0x00008ccb01007387 */ /* 0x000fe80000100800 */
[----:B------:R-:W2:Y:S04]  /*8d50*/  LDL.64 R18, [R1+0x228] ;  /* 0x0002280001127983 */ /* 0x000ea80000100a00 */
[----:B------:R1:W-:Y:S04]  /*8d60*/  STL [R1+0x38], R17 ;  /* 0x0000381101007387 */ /* 0x0003e80000100800 */
[----:B------:R4:W-:Y:S04]  /*8d70*/  STL [R1+0x60], R8 ;  /* 0x0000600801007387 */ /* 0x0009e80000100800 */
[----:B------:R-:W2:Y:S01]  /*8d80*/  LDL.64 R188, [R1+0x3b0] ;  /* 0x0003b00001bc7983 */ /* 0x000ea20000100a00 */
[----:B------:R-:W-:-:S03]  /*8d90*/  IMAD.WIDE R14, R9, 0x2, R196 ;  /* 0x00000002090e7825 */ /* 0x000fc600078e02c4 */
[----:B-1----:R1:W2:Y:S01]  /*8da0*/  LDG.E.U16 R17, desc[UR4][R6.64] ;  /* 0x0000000406117981 */ /* 0x0022a2000c1e1500 */
[----:B0-----:R-:W-:-:S03]  /*8db0*/  IMAD.WIDE R10, R9, 0x2, R184 ;  /* 0x00000002090a7825 */ /* 0x001fc600078e02b8 */
[----:B----4-:R0:W4:Y:S04]  /*8dc0*/  LDG.E.U16 R8, desc[UR4][R4.64] ;  /* 0x0000000404087981 */ /* 0x010128000c1e1500 */
[----:B------:R-:W4:Y:S01]  /*8dd0*/  LDG.E.U16 R249, desc[UR4][R14.64] ;  /* 0x000000040ef97981 */ /* 0x000f22000c1e1500 */
[----:B-1----:R-:W-:-:S03]  /*8de0*/  IMAD.WIDE R6, R9, 0x2, R22 ;  /* 0x0000000209067825 */ /* 0x002fc600078e0216 */
[----:B------:R-:W4:Y:S01]  /*8df0*/  LDG.E.U16 R241, desc[UR4][R12.64] ;  /* 0x000000040cf17981 */ /* 0x000f22000c1e1500 */
[----:B0-----:R-:W-:-:S03]  /*8e00*/  IMAD.WIDE R4, R9, 0x2, R20 ;  /* 0x0000000209047825 */ /* 0x001fc600078e0214 */
[----:B------:R-:W4:Y:S04]  /*8e10*/  LDG.E.U16 R233, desc[UR4][R10.64] ;  /* 0x000000040ae97981 */ /* 0x000f28000c1e1500 */
[----:B------:R-:W4:Y:S04]  /*8e20*/  LDG.E.U16 R225, desc[UR4][R6.64] ;  /* 0x0000000406e17981 */ /* 0x000f28000c1e1500 */
[----:B------:R3:W4:Y:S04]  /*8e30*/  LDG.E.U16 R217, desc[UR4][R4.64] ;  /* 0x0000000404d97981 */ /* 0x000728000c1e1500 */
[----:B------:R-:W4:Y:S04]  /*8e40*/  LDL.64 R22, [R1+0x3c0] ;  /* 0x0003c00001167983 */ /* 0x000f280000100a00 */
[----:B------:R-:W4:Y:S04]  /*8e50*/  LDL.64 R20, [R1+0x3b8] ;  /* 0x0003b80001147983 */ /* 0x000f280000100a00 */
[----:B------:R0:W-:Y:S04]  /*8e60*/  STL [R1+0x88], R2 ;  /* 0x0000880201007387 */ /* 0x0001e80000100800 */
[----:B------:R-:W4:Y:S04]  /*8e70*/  LDL.64 R184, [R1+0x3a0] ;  /* 0x0003a00001b87983 */ /* 0x000f280000100a00 */
[----:B0-----:R-:W4:Y:S01]  /*8e80*/  LDL.64 R2, [R1+0x398] ;  /* 0x0003980001027983 */ /* 0x001f220000100a00 */
[----:B---3--:R-:W-:-:S04]  /*8e90*/  IMAD.WIDE R4, R9, 0x2, R194 ;  /* 0x0000000209047825 */ /* 0x008fc800078e02c2 */
[C---:B------:R-:W-:Y:S02]  /*8ea0*/  IMAD.WIDE R6, R9.reuse, 0x2, R192 ;  /* 0x0000000209067825 */ /* 0x040fe400078e02c0 */
[----:B------:R-:W3:Y:S02]  /*8eb0*/  LDG.E.U16 R4, desc[UR4][R4.64] ;  /* 0x0000000404047981 */ /* 0x000ee4000c1e1500 */
[C---:B------:R-:W-:Y:S02]  /*8ec0*/  IMAD.WIDE R14, R9.reuse, 0x2, R190 ;  /* 0x00000002090e7825 */ /* 0x040fe400078e02be */
[----:B------:R-:W3:Y:S02]  /*8ed0*/  LDG.E.U16 R6, desc[UR4][R6.64] ;  /* 0x0000000406067981 */ /* 0x000ee4000c1e1500 */
[C---:B--2---:R-:W-:Y:S02]  /*8ee0*/  IMAD.WIDE R10, R9.reuse, 0x2, R18 ;  /* 0x00000002090a7825 */ /* 0x044fe400078e0212 */
[----:B------:R0:W2:Y:S04]  /*8ef0*/  LDG.E.U16 R19, desc[UR4][R14.64] ;  /* 0x000000040e137981 */ /* 0x0000a8000c1e1500 */
[----:B------:R-:W-:Y:S01]  /*8f00*/  STL [R1+0x34], R202 ;  /* 0x000034ca01007387 */ /* 0x000fe20000100800 */
[----:B------:R-:W-:-:S03]  /*8f10*/  IMAD.WIDE R12, R9, 0x2, R186 ;  /* 0x00000002090c7825 */ /* 0x000fc600078e02ba */
[----:B------:R1:W2:Y:S01]  /*8f20*/  LDG.E.U16 R7, desc[UR4][R10.64] ;  /* 0x000000040a077981 */ /* 0x0002a2000c1e1500 */
[----:B0-----:R-:W-:-:S03]  /*8f30*/  IMAD.WIDE R14, R9, 0x2, R188 ;  /* 0x00000002090e7825 */ /* 0x001fc600078e02bc */
[----:B------:R0:W2:Y:S04]  /*8f40*/  LDG.E.U16 R18, desc[UR4][R12.64] ;  /* 0x000000040c127981 */ /* 0x0000a8000c1e1500 */
[----:B------:R-:W2:Y:S04]  /*8f50*/  LDG.E.U16 R205, desc[UR4][R14.64] ;  /* 0x000000040ecd7981 */ /* 0x000ea8000c1e1500 */
[----:B----4-:R-:W-:Y:S04]  /*8f60*/  STL [R1+0x504], R249 ;  /* 0x000504f901007387 */ /* 0x010fe80000100800 */
[----:B------:R-:W-:Y:S04]  /*8f70*/  STL [R1+0x5c], R201 ;  /* 0x00005cc901007387 */ /* 0x000fe80000100800 */
[----:B------:R-:W-:Y:S04]  /*8f80*/  STL [R1+0x80], R200 ;  /* 0x000080c801007387 */ /* 0x000fe80000100800 */
[----:B------:R-:W-:Y:S04]  /*8f90*/  STL [R1+0x508], R241 ;  /* 0x000508f101007387 */ /* 0x000fe80000100800 */
[----:B------:R-:W-:Y:S04]  /*8fa0*/  STL [R1+0x50c], R233 ;  /* 0x00050ce901007387 */ /* 0x000fe80000100800 */
[----:B------:R-:W-:Y:S04]  /*8fb0*/  STL [R1+0x510], R225 ;  /* 0x000510e101007387 */ /* 0x000fe80000100800 */
[----:B------:R-:W-:Y:S04]  /*8fc0*/  STL [R1+0x514], R217 ;  /* 0x000514d901007387 */ /* 0x000fe80000100800 */
[----:B------:R-:W4:Y:S04]  /*8fd0*/  LDL.64 R196, [R1+0x390] ;  /* 0x0003900001c47983 */ /* 0x000f280000100a00 */
[----:B------:R-:W-:Y:S04]  /*8fe0*/  STL [R1+0x30], R199 ;  /* 0x000030c701007387 */ /* 0x000fe80000100800 */
[----:B------:R-:W4:Y:S04]  /*8ff0*/  LDL.64 R190, [R1+0x380] ;  /* 0x0003800001be7983 */ /* 0x000f280000100a00 */
[----:B------:R-:W-:Y:S04]  /*9000*/  STL [R1+0x28], R198 ;  /* 0x000028c601007387 */ /* 0x000fe80000100800 */
[----:B------:R-:W4:Y:S04]  /*9010*/  LDL.64 R194, [R1+0x378] ;  /* 0x0003780001c27983 */ /* 0x000f280000100a00 */
[----:B------:R-:W-:Y:S01]  /*9020*/  STL [R1+0x20], R17 ;  /* 0x0000201101007387 */ /* 0x000fe20000100800 */
[----:B-1----:R-:W-:-:S03]  /*9030*/  IMAD.WIDE R10, R9, 0x2, R2 ;  /* 0x00000002090a7825 */ /* 0x002fc600078e0202 */
[----:B------:R-:W4:Y:S04]  /*9040*/  LDL.64 R192, [R1+0x370] ;  /* 0x0003700001c07983 */ /* 0x000f280000100a00 */
[----:B------:R1:W-:Y:S01]  /*9050*/  STL [R1+0x14], R8 ;  /* 0x0000140801007387 */ /* 0x0003e20000100800 */
[----:B0-----:R-:W-:-:S03]  /*9060*/  IMAD.WIDE R12, R9, 0x2, R184 ;  /* 0x00000002090c7825 */ /* 0x001fc600078e02b8 */
[----:B------:R-:W4:Y:S01]  /*9070*/  LDL.64 R186, [R1+0x360] ;  /* 0x0003600001ba7983 */ /* 0x000f220000100a00 */
[----:B------:R-:W-:-:S04]  /*9080*/  IMAD.WIDE R22, R9, 0x2, R22 ;  /* 0x0000000209167825 */ /* 0x000fc800078e0216 */
[C---:B------:R-:W-:Y:S01]  /*9090*/  IMAD.WIDE R20, R9.reuse, 0x2, R20 ;  /* 0x0000000209147825 */ /* 0x040fe200078e0214 */
[----:B-1----:R-:W4:Y:S04]  /*90a0*/  LDG.E.U16 R8, desc[UR4][R12.64] ;  /* 0x000000040c087981 */ /* 0x002f28000c1e1500 */
[----:B------:R-:W4:Y:S04]  /*90b0*/  LDG.E.U16 R17, desc[UR4][R20.64] ;  /* 0x0000000414117981 */ /* 0x000f28000c1e1500 */
[----:B---3--:R0:W-:Y:S04]  /*90c0*/  STL [R1+0x518], R4 ;  /* 0x0005180401007387 */ /* 0x0081e80000100800 */
[----:B------:R-:W-:Y:S04]  /*90d0*/  STL [R1+0x51c], R6 ;  /* 0x00051c0601007387 */ /* 0x000fe80000100800 */
[----:B--2---:R1:W-:Y:S04]  /*90e0*/  STL [R1+0x520], R19 ;  /* 0x0005201301007387 */ /* 0x0043e80000100800 */
[----:B------:R-:W2:Y:S04]  /*90f0*/  LDL.64 R184, [R1+0x358] ;  /* 0x0003580001b87983 */ /* 0x000ea80000100a00 */
[----:B0-----:R-:W3:Y:S04]  /*9100*/  LDL.64 R4, [R1+0x350] ;  /* 0x0003500001047983 */ /* 0x001ee80000100a00 */
[----:B------:R-:W3:Y:S04]  /*9110*/  LDL.64 R200, [R1+0x340] ;  /* 0x0003400001c87983 */ /* 0x000ee80000100a00 */
[----:B------:R-:W3:Y:S04]  /*9120*/  LDL.64 R188, [R1+0x338] ;  /* 0x0003380001bc7983 */ /* 0x000ee80000100a00 */
[----:B------:R-:W3:Y:S04]  /*9130*/  LDL.64 R2, [R1+0x330] ;  /* 0x0003300001027983 */ /* 0x000ee80000100a00 */
[----:B------:R0:W-:Y:S04]  /*9140*/  STL [R1+0x4f4], R205 ;  /* 0x0004f4cd01007387 */ /* 0x0001e80000100800 */
[----:B-1----:R4:W3:Y:S04]  /*9150*/  LDG.E.U16 R19, desc[UR4][R22.64] ;  /* 0x0000000416137981 */ /* 0x0028e8000c1e1500 */
[----:B0-----:R-:W2:Y:S01]  /*9160*/  LDG.E.U16 R205, desc[UR4][R10.64] ;  /* 0x000000040acd7981 */ /* 0x001ea2000c1e1500 */
[----:B----4-:R-:W-:-:S05]  /*9170*/  IMAD.WIDE R22, R9, 0x2, R196 ;  /* 0x0000000209167825 */ /* 0x010fca00078e02c4 */
[----:B------:R0:W4:Y:S01]  /*9180*/  LDG.E.U16 R202, desc[UR4][R22.64] ;  /* 0x0000000416ca7981 */ /* 0x000122000c1e1500 */
[----:B------:R-:W-:-:S05]  /*9190*/  IMAD.WIDE R14, R9, 0x2, R194 ;  /* 0x00000002090e7825 */ /* 0x000fca00078e02c2 */
[----:B------:R-:W3:Y:S01]  /*91a0*/  LDG.E.U16 R204, desc[UR4][R14.64] ;  /* 0x000000040ecc7981 */ /* 0x000ee2000c1e1500 */
[----:B------:R-:W-:-:S04]  /*91b0*/  IMAD.WIDE R20, R9, 0x2, R190 ;  /* 0x0000000209147825 */ /* 0x000fc800078e02be */
[C---:B------:R-:W-:Y:S01]  /*91c0*/  IMAD.WIDE R12, R9.reuse, 0x2, R192 ;  /* 0x00000002090c7825 */ /* 0x040fe200078e02c0 */
[----:B------:R3:W3:Y:S04]  /*91d0*/  LDG.E.U16 R6, desc[UR4][R20.64] ;  /* 0x0000000414067981 */ /* 0x0006e8000c1e1500 */
[----:B------:R1:W3:Y:S04]  /*91e0*/  LDG.E.U16 R203, desc[UR4][R12.64] ;  /* 0x000000040ccb7981 */ /* 0x0002e8000c1e1500 */
[----:B--2---:R2:W-:Y:S04]  /*91f0*/  STL [R1+0x4f8], R205 ;  /* 0x0004f8cd01007387 */ /* 0x0045e80000100800 */
[----:B------:R-:W2:Y:S04]  /*9200*/  LDL.64 R190, [R1+0x318] ;  /* 0x0003180001be7983 */ /* 0x000ea80000100a00 */
[----:B------:R-:W2:Y:S04]  /*9210*/  LDL.64 R196, [R1+0x310] ;  /* 0x0003100001c47983 */ /* 0x000ea80000100a00 */
[----:B------:R-:W2:Y:S01]  /*9220*/  LDL.64 R198, [R1+0x320] ;  /* 0x0003200001c67983 */ /* 0x000ea20000100a00 */
[----:B------:R-:W-:-:S03]  /*9230*/  IMAD.WIDE R10, R9, 0x2, R186 ;  /* 0x00000002090a7825 */ /* 0x000fc600078e02ba */
[----:B------:R-:W2:Y:S01]  /*9240*/  LDL.64 R194, [R1+0x300] ;  /* 0x0003000001c27983 */ /* 0x000ea20000100a00 */
[----:B0-----:R-:W-:-:S03]  /*9250*/  IMAD.WIDE R22, R9, 0x2, R184 ;  /* 0x0000000209167825 */ /* 0x001fc600078e02b8 */
[----:B------:R-:W2:Y:S04]  /*9260*/  LDL.64 R192, [R1+0x2f8] ;  /* 0x0002f80001c07983 */ /* 0x000ea80000100a00 */
[----:B----4-:R-:W-:Y:S01]  /*9270*/  STL [R1+0x4fc], R202 ;  /* 0x0004fcca01007387 */ /* 0x010fe20000100800 */
[----:B---3--:R-:W-:-:S03]  /*9280*/  IMAD.WIDE R20, R9, 0x2, R4 ;  /* 0x0000000209147825 */ /* 0x008fc600078e0204 */
[----:B------:R-:W3:Y:S01]  /*9290*/  LDL.64 R186, [R1+0x2f0] ;  /* 0x0002f00001ba7983 */ /* 0x000ee20000100a00 */
[----:B-1----:R-:W-:-:S03]  /*92a0*/  IMAD.WIDE R12, R9, 0x2, R188 ;  /* 0x00000002090c7825 */ /* 0x002fc600078e02bc */
[----:B------:R-:W4:Y:S01]  /*92b0*/  LDG.E.U16 R251, desc[UR4][R20.64] ;  /* 0x0000000414fb7981 */ /* 0x000f22000c1e1500 */
[----:B------:R-:W-:-:S03]  /*92c0*/  IMAD.WIDE R14, R9, 0x2, R200 ;  /* 0x00000002090e7825 */ /* 0x000fc600078e02c8 */
[----:B--2---:R0:W2:Y:S04]  /*92d0*/  LDG.E.U16 R205, desc[UR4][R10.64] ;  /* 0x000000040acd7981 */ /* 0x0040a8000c1e1500 */
[----:B------:R-:W-:Y:S04]  /*92e0*/  STL [R1+0x500], R204 ;  /* 0x000500cc01007387 */ /* 0x000fe80000100800 */
[----:B------:R-:W4:Y:S04]  /*92f0*/  LDL.64 R184, [R1+0x2e0] ;  /* 0x0002e00001b87983 */ /* 0x000f280000100a00 */
[----:B------:R-:W-:Y:S04]  /*9300*/  STL [R1+0x2c], R19 ;  /* 0x00002c1301007387 */ /* 0x000fe80000100800 */
[----:B------:R-:W2:Y:S04]  /*9310*/  LDL.64 R4, [R1+0x2d8] ;  /* 0x0002d80001047983 */ /* 0x000ea80000100a00 */
[----:B------:R-:W-:Y:S04]  /*9320*/  STL [R1+0x78], R17 ;  /* 0x0000781101007387 */ /* 0x000fe80000100800 */
[----:B------:R-:W4:Y:S04]  /*9330*/  LDL.64 R208, [R1+0x2c0] ;  /* 0x0002c00001d07983 */ /* 0x000f280000100a00 */
[----:B------:R-:W2:Y:S04]  /*9340*/  LDL.64 R188, [R1+0x2d0] ;  /* 0x0002d00001bc7983 */ /* 0x000ea80000100a00 */
[----:B------:R1:W-:Y:S04]  /*9350*/  STL [R1+0x24], R8 ;  /* 0x0000240801007387 */ /* 0x0003e80000100800 */
[----:B------:R1:W2:Y:S01]  /*9360*/  LDG.E.U16 R247, desc[UR4][R14.64] ;  /* 0x000000040ef77981 */ /* 0x0002a2000c1e1500 */
[----:B0-----:R-:W-:-:S03]  /*9370*/  IMAD.WIDE R10, R9, 0x2, R2 ;  /* 0x00000002090a7825 */ /* 0x001fc600078e0202 */
[----:B------:R0:W2:Y:S04]  /*9380*/  LDG.E.U16 R3, desc[UR4][R22.64] ;  /* 0x0000000416037981 */ /* 0x0000a8000c1e1500 */
[----:B------:R-:W2:Y:S04]  /*9390*/  LDG.E.U16 R243, desc[UR4][R10.64] ;  /* 0x000000040af37981 */ /* 0x000ea8000c1e1500 */
[----:B------:R0:W2:Y:S04]  /*93a0*/  LDG.E.U16 R245, desc[UR4][R12.64] ;  /* 0x000000040cf57981 */ /* 0x0000a8000c1e1500 */
[----:B------:R-:W2:Y:S01]  /*93b0*/  LDL.64 R206, [R1+0x1e8] ;  /* 0x0001e80001ce7983 */ /* 0x000ea20000100a00 */
[----:B------:R-:W-:-:S03]  /*93c0*/  IMAD.WIDE R20, R9, 0x2, R190 ;  /* 0x0000000209147825 */ /* 0x000fc600078e02be */
[----:B------:R-:W2:Y:S01]  /*93d0*/  LDL.64 R190, [R1+0x208] ;  /* 0x0002080001be7983 */ /* 0x000ea20000100a00 */
[----:B-1----:R-:W-:-:S03]  /*93e0*/  IMAD.WIDE R14, R9, 0x2, R196 ;  /* 0x00000002090e7825 */ /* 0x002fc600078e02c4 */
[----:B------:R-:W2:Y:S01]  /*93f0*/  LDL.64 R196, [R1+0x1c8] ;  /* 0x0001c80001c47983 */ /* 0x000ea20000100a00 */
[----:B0-----:R-:W-:-:S03]  /*9400*/  IMAD.WIDE R22, R9, 0x2, R198 ;  /* 0x0000000209167825 */ /* 0x001fc600078e02c6 */
[----:B------:R-:W2:Y:S01]  /*9410*/  LDL.64 R198, [R1+0x1a8] ;  /* 0x0001a80001c67983 */ /* 0x000ea20000100a00 */
[----:B------:R-:W-:-:S03]  /*9420*/  IMAD.WIDE R12, R9, 0x2, R194 ;  /* 0x00000002090c7825 */ /* 0x000fc600078e02c2 */
[----:B------:R-:W2:Y:S01]  /*9430*/  LDL.64 R194, [R1+0x188] ;  /* 0x0001880001c27983 */ /* 0x000ea20000100a00 */
[----:B------:R-:W-:-:S03]  /*9440*/  IMAD.WIDE R10, R9, 0x2, R192 ;  /* 0x00000002090a7825 */ /* 0x000fc600078e02c0 */
[----:B------:R3:W2:Y:S04]  /*9450*/  LDG.E.U16 R239, desc[UR4][R22.64] ;  /* 0x0000000416ef7981 */ /* 0x0006a8000c1e1500 */
[----:B------:R4:W2:Y:S04]  /*9460*/  LDG.E.U16 R229, desc[UR4][R10.64] ;  /* 0x000000040ae57981 */ /* 0x0008a8000c1e1500 */
[----:B------:R0:W-:Y:S01]  /*9470*/  STL [R1+0x68], R6 ;  /* 0x0000680601007387 */ /* 0x0001e20000100800 */
[----:B---3--:R-:W-:-:S03]  /*9480*/  IMAD.WIDE R22, R9, 0x2, R186 ;  /* 0x0000000209167825 */ /* 0x008fc600078e02ba */
[----:B------:R-:W3:Y:S04]  /*9490*/  LDL.64 R186, [R1+0x168] ;  /* 0x0001680001ba7983 */ /* 0x000ee80000100a00 */
[----:B------:R2:W3:Y:S04]  /*94a0*/  LDG.E.U16 R235, desc[UR4][R14.64] ;  /* 0x000000040eeb7981 */ /* 0x0004e8000c1e1500 */
[----:B------:R1:W3:Y:S04]  /*94b0*/  LDG.E.U16 R237, desc[UR4][R20.64] ;  /* 0x0000000414ed7981 */ /* 0x0002e8000c1e1500 */
[----:B------:R-:W3:Y:S04]  /*94c0*/  LDL.64 R192, [R1+0x108] ;  /* 0x0001080001c07983 */ /* 0x000ee80000100a00 */
[----:B------:R0:W3:Y:S01]  /*94d0*/  LDG.E.U16 R231, desc[UR4][R12.64] ;  /* 0x000000040ce77981 */ /* 0x0000e2000c1e1500 */
[----:B----4-:R-:W-:-:S03]  /*94e0*/  IMAD.WIDE R10, R9, 0x2, R208 ;  /* 0x00000002090a7825 */ /* 0x010fc600078e02d0 */
[----:B------:R-:W4:Y:S04]  /*94f0*/  LDL.64 R200, [R1+0x128] ;  /* 0x0001280001c87983 */ /* 0x000f280000100a00 */
[----:B------:R0:W4:Y:S01]  /*9500*/  LDG.E.U16 R215, desc[UR4][R10.64] ;  /* 0x000000040ad77981 */ /* 0x000122000c1e1500 */
[----:B--2---:R-:W-:-:S03]  /*9510*/  IMAD.WIDE R14, R9, 0x2, R4 ;  /* 0x00000002090e7825 */ /* 0x004fc600078e0204 */
[----:B------:R-:W2:Y:S01]  /*9520*/  LDL.64 R4, [R1+0xe8] ;  /* 0x0000e80001047983 */ /* 0x000ea20000100a00 */
[----:B-1----:R-:W-:-:S03]  /*9530*/  IMAD.WIDE R20, R9, 0x2, R184 ;  /* 0x0000000209147825 */ /* 0x002fc600078e02b8 */
[----:B------:R1:W4:Y:S04]  /*9540*/  LDG.E.U16 R221, desc[UR4][R14.64] ;  /* 0x000000040edd7981 */ /* 0x000328000c1e1500 */
[----:B------:R-:W4:Y:S04]  /*9550*/  LDL.64 R184, [R1+0x148] ;  /* 0x0001480001b87983 */ /* 0x000f280000100a00 */
[----:B------:R1:W4:Y:S01]  /*9560*/  LDG.E.U16 R223, desc[UR4][R20.64] ;  /* 0x0000000414df7981 */ /* 0x000322000c1e1500 */
[----:B0-----:R-:W-:-:S03]  /*9570*/  IMAD.WIDE R12, R9, 0x2, R188 ;  /* 0x00000002090c7825 */ /* 0x001fc600078e02bc */
[----:B------:R-:W4:Y:S04]  /*9580*/  LDL.64 R216, [R1+0x278] ;  /* 0x0002780001d87983 */ /* 0x000f280000100a00 */
[----:B------:R0:W4:Y:S04]  /*9590*/  LDG.E.U16 R219, desc[UR4][R12.64] ;  /* 0x000000040cdb7981 */ /* 0x000128000c1e1500 */
[----:B------:R0:W4:Y:S04]  /*95a0*/  LDG.E.U16 R227, desc[UR4][R22.64] ;  /* 0x0000000416e37981 */ /* 0x000128000c1e1500 */
[----:B------:R-:W4:Y:S04]  /*95b0*/  LDL.64 R188, [R1+0x2b8] ;  /* 0x0002b80001bc7983 */ /* 0x000f280000100a00 */
[----:B------:R-:W4:Y:S04]  /*95c0*/  LDL.64 R208, [R1+0x260] ;  /* 0x0002600001d07983 */ /* 0x000f280000100a00 */
[----:B------:R-:W4:Y:S04]  /*95d0*/  LDL.64 R210, [R1+0x250] ;  /* 0x0002500001d27983 */ /* 0x000f280000100a00 */
[----:B------:R-:W4:Y:S04]  /*95e0*/  LDL.64 R248, [R1+0x1d0] ;  /* 0x0001d00001f87983 */ /* 0x000f280000100a00 */
[----:B------:R-:W4:Y:S04]  /*95f0*/  LDL.64 R224, [R1+0x1c0] ;  /* 0x0001c00001e07983 */ /* 0x000f280000100a00 */
[----:B------:R-:W4:Y:S04]  /*9600*/  LDL.64 R232, [R1+0x1a0] ;  /* 0x0001a00001e87983 */ /* 0x000f280000100a00 */
[----:B------:R-:W4:Y:S01]  /*9610*/  LDL.64 R240, [R1+0x1e0] ;  /* 0x0001e00001f07983 */ /* 0x000f220000100a00 */
[----:B------:R-:W-:-:S03]  /*9620*/  IMAD.WIDE R10, R9, 0x2, R190 ;  /* 0x00000002090a7825 */ /* 0x000fc600078e02be */
[----:B------:R-:W4:Y:S01]  /*9630*/  LDL.64 R190, [R1+0x2b0] ;  /* 0x0002b00001be7983 */ /* 0x000f220000100a00 */
[----:B-1----:R-:W-:-:S03]  /*9640*/  IMAD.WIDE R14, R9, 0x2, R196 ;  /* 0x00000002090e7825 */ /* 0x002fc600078e02c4 */
[----:B------:R-:W4:Y:S01]  /*9650*/  LDL.64 R196, [R1+0x2a0] ;  /* 0x0002a00001c47983 */ /* 0x000f220000100a00 */
[----:B------:R-:W-:-:S03]  /*9660*/  IMAD.WIDE R20, R9, 0x2, R198 ;  /* 0x0000000209147825 */ /* 0x000fc600078e02c6 */
[----:B------:R-:W4:Y:S01]  /*9670*/  LDL.64 R198, [R1+0x298] ;  /* 0x0002980001c67983 */ /* 0x000f220000100a00 */
[----:B0-----:R-:W-:-:S03]  /*9680*/  IMAD.WIDE R12, R9, 0x2, R194 ;  /* 0x00000002090c7825 */ /* 0x001fc600078e02c2 */
[----:B------:R-:W4:Y:S01]  /*9690*/  LDL.64 R194, [R1+0x290] ;  /* 0x0002900001c27983 */ /* 0x000f220000100a00 */
[----:B------:R-:W-:-:S03]  /*96a0*/  IMAD.WIDE R22, R9, 0x2, R206 ;  /* 0x0000000209167825 */ /* 0x000fc600078e02ce */
[----:B------:R-:W4:Y:S04]  /*96b0*/  LDG.E.U16 R15, desc[UR4][R14.64] ;  /* 0x000000040e0f7981 */ /* 0x000f28000c1e1500 */
[----:B------:R-:W4:Y:S04]  /*96c0*/  LDL.64 R206, [R1+0x238] ;  /* 0x0002380001ce7983 */ /* 0x000f280000100a00 */
[----:B------:R-:W4:Y:S01]  /*96d0*/  LDG.E.U16 R11, desc[UR4][R10.64] ;  /* 0x000000040a0b7981 */ /* 0x000f22000c1e1500 */
[----:B---3--:R-:W-:-:S03]  /*96e0*/  IMAD.WIDE R186, R9, 0x2, R186 ;  /* 0x0000000209ba7825 */ /* 0x008fc600078e02ba */
[----:B------:R-:W3:Y:S04]  /*96f0*/  LDG.E.U16 R14, desc[UR4][R20.64] ;  /* 0x00000004140e7981 */ /* 0x000ee8000c1e1500 */
[----:B------:R-:W3:Y:S04]  /*9700*/  LDG.E.U16 R8, desc[UR4][R186.64] ;  /* 0x00000004ba087981 */ /* 0x000ee8000c1e1500 */
[----:B------:R0:W3:Y:S04]  /*9710*/  LDG.E.U16 R10, desc[UR4][R22.64] ;  /* 0x00000004160a7981 */ /* 0x0000e8000c1e1500 */
[----:B------:R-:W3:Y:S01]  /*9720*/  LDG.E.U16 R2, desc[UR4][R12.64] ;  /* 0x000000040c027981 */ /* 0x000ee2000c1e1500 */
[----:B0-----:R-:W-:-:S03]  /*9730*/  IMAD.WIDE R22, R9, 0x2, R192 ;  /* 0x0000000209167825 */ /* 0x001fc600078e02c0 */
[----:B------:R-:W3:Y:S01]  /*9740*/  LDL.64 R192, [R1+0x280] ;  /* 0x0002800001c07983 */ /* 0x000ee20000100a00 */
[----:B--2---:R-:W-:-:S05]  /*9750*/  IMAD.WIDE R20, R9, 0x2, R4 ;  /* 0x0000000209147825 */ /* 0x004fca00078e0204 */
[----:B------:R0:W2:Y:S01]  /*9760*/  LDG.E.U16 R17, desc[UR4][R20.64] ;  /* 0x0000000414117981 */ /* 0x0000a2000c1e1500 */
[----:B----4-:R-:W-:-:S05]  /*9770*/  IMAD.WIDE R184, R9, 0x2, R184 ;  /* 0x0000000209b87825 */ /* 0x010fca00078e02b8 */
[----:B------:R1:W4:Y:S01]  /*9780*/  LDG.E.U16 R5, desc[UR4][R184.64] ;  /* 0x00000004b8057981 */ /* 0x000322000c1e1500 */
[----:B------:R-:W-:-:S03]  /*9790*/  IMAD.WIDE R186, R9, 0x2, R190 ;  /* 0x0000000209ba7825 */ /* 0x000fc600078e02be */
[----:B------:R-:W2:Y:S01]  /*97a0*/  LDL.64 R190, [R1+0x270] ;  /* 0x0002700001be7983 */ /* 0x000ea20000100a00 */
[----:B0-----:R-:W-:-:S03]  /*97b0*/  IMAD.WIDE R20, R9, 0x2, R196 ;  /* 0x0000000209147825 */ /* 0x001fc600078e02c4 */
[----:B------:R-:W4:Y:S01]  /*97c0*/  LDL.64 R196, [R1+0x258] ;  /* 0x0002580001c47983 */ /* 0x000f220000100a00 */
[----:B-1----:R-:W-:-:S03]  /*97d0*/  IMAD.WIDE R184, R9, 0x2, R198 ;  /* 0x0000000209b87825 */ /* 0x002fc600078e02c6 */
[----:B------:R-:W4:Y:S01]  /*97e0*/  LDL.64 R198, [R1+0x230] ;  /* 0x0002300001c67983 */ /* 0x000f220000100a00 */
[----:B------:R-:W-:-:S03]  /*97f0*/  IMAD.WIDE R12, R9, 0x2, R200 ;  /* 0x00000002090c7825 */ /* 0x000fc600078e02c8 */
[----:B------:R-:W4:Y:S04]  /*9800*/  LDG.E.U16 R20, desc[UR4][R20.64] ;  /* 0x0000000414147981 */ /* 0x000f28000c1e1500 */
[----:B------:R-:W4:Y:S01]  /*9810*/  LDG.E.U16 R13, desc[UR4][R12.64] ;  /* 0x000000040c0d7981 */ /* 0x000f22000c1e1500 */
[----:B------:R-:W-:-:S03]  /*9820*/  IMAD.WIDE R188, R9, 0x2, R188 ;  /* 0x0000000209bc7825 */ /* 0x000fc600078e02bc */
[----:B------:R-:W4:Y:S04]  /*9830*/  LDG.E.U16 R201, desc[UR4][R186.64] ;  /* 0x00000004bac97981 */ /* 0x000f28000c1e1500 */
[----:B------:R0:W4:Y:S04]  /*9840*/  LDG.E.U16 R21, desc[UR4][R184.64] ;  /* 0x00000004b8157981 */ /* 0x000128000c1e1500 */
[----:B------:R1:W4:Y:S04]  /*9850*/  LDG.E.U16 R12, desc[UR4][R22.64] ;  /* 0x00000004160c7981 */ /* 0x000328000c1e1500 */
[----:B------:R4:W4:Y:S01]  /*9860*/  LDG.E.U16 R213, desc[UR4][R188.64] ;  /* 0x00000004bcd57981 */ /* 0x000922000c1e1500 */
[----:B0-----:R-:W-:-:S03]  /*9870*/  IMAD.WIDE R184, R9, 0x2, R216 ;  /* 0x0000000209b87825 */ /* 0x001fc600078e02d8 */
[----:B------:R-:W4:Y:S01]  /*9880*/  LDL.64 R216, [R1+0x210] ;  /* 0x0002100001d87983 */ /* 0x000f220000100a00 */
[----:B-1----:R-:W-:-:S03]  /*9890*/  IMAD.WIDE R22, R9, 0x2, R194 ;  /* 0x0000000209167825 */ /* 0x002fc600078e02c2 */
[----:B------:R-:W4:Y:S04]  /*98a0*/  LDL.64 R194, [R1+0x240] ;  /* 0x0002400001c27983 */ /* 0x000f280000100a00 */
[----:B------:R-:W4:Y:S01]  /*98b0*/  LDG.E.U16 R184, desc[UR4][R184.64] ;  /* 0x00000004b8b87981 */ /* 0x000f22000c1e1500 */
[----:B------:R-:W-:-:S03]  /*98c0*/  IMAD.WIDE R186, R9, 0x2, R208 ;  /* 0x0000000209ba7825 */ /* 0x000fc600078e02d0 */
[----:B------:R-:W4:Y:S01]  /*98d0*/  LDL.64 R208, [R1+0x220] ;  /* 0x0002200001d07983 */ /* 0x000f220000100a00 */
[----:B---3--:R-:W-:-:S03]  /*98e0*/  IMAD.WIDE R192, R9, 0x2, R192 ;  /* 0x0000000209c07825 */ /* 0x008fc600078e02c0 */
[----:B------:R-:W3:Y:S04]  /*98f0*/  LDG.E.U16 R186, desc[UR4][R186.64] ;  /* 0x00000004baba7981 */ /* 0x000ee8000c1e1500 */
[----:B------:R-:W3:Y:S04]  /*9900*/  LDG.E.U16 R22, desc[UR4][R22.64] ;  /* 0x0000000416167981 */ /* 0x000ee8000c1e1500 */
[----:B------:R0:W3:Y:S01]  /*9910*/  LDG.E.U16 R23, desc[UR4][R192.64] ;  /* 0x00000004c0177981 */ /* 0x0000e2000c1e1500 */
[----:B--2---:R-:W-:-:S05]  /*9920*/  IMAD.WIDE R190, R9, 0x2, R190 ;  /* 0x0000000209be7825 */ /* 0x004fca00078e02be */
[----:B------:R1:W2:Y:S01]  /*9930*/  LDG.E.U16 R185, desc[UR4][R190.64] ;  /* 0x00000004beb97981 */ /* 0x0002a2000c1e1500 */
[----:B----4-:R-:W-:-:S03]  /*9940*/  IMAD.WIDE R188, R9, 0x2, R196 ;  /* 0x0000000209bc7825 */ /* 0x010fc600078e02c4 */
[----:B------:R-:W4:Y:S01]  /*9950*/  LDL.64 R196, [R1+0x218] ;  /* 0x0002180001c47983 */ /* 0x000f220000100a00 */
[----:B0-----:R-:W-:-:S03]  /*9960*/  IMAD.WIDE R192, R9, 0x2, R198 ;  /* 0x0000000209c07825 */ /* 0x001fc600078e02c6 */
[----:B------:R0:W2:Y:S01]  /*9970*/  LDG.E.U16 R187, desc[UR4][R188.64] ;  /* 0x00000004bcbb7981 */ /* 0x0000a2000c1e1500 */
[----:B-1----:R-:W-:-:S03]  /*9980*/  IMAD.WIDE R190, R9, 0x2, R206 ;  /* 0x0000000209be7825 */ /* 0x002fc600078e02ce */
[----:B------:R-:W3:Y:S04]  /*9990*/  LDL.64 R206, [R1+0x200] ;  /* 0x0002000001ce7983 */ /* 0x000ee80000100a00 */
[----:B------:R-:W2:Y:S01]  /*99a0*/  LDL.64 R198, [R1+0x1f0] ;  /* 0x0001f00001c67983 */ /* 0x000ea20000100a00 */
[----:B0-----:R-:W-:-:S03]  /*99b0*/  IMAD.WIDE R188, R9, 0x2, R210 ;  /* 0x0000000209bc7825 */ /* 0x001fc600078e02d2 */
[----:B------:R-:W2:Y:S04]  /*99c0*/  LDL.64 R210, [R1+0x1f8] ;  /* 0x0001f80001d27983 */ /* 0x000ea80000100a00 */
[----:B------:R-:W2:Y:S04]  /*99d0*/  LDG.E.U16 R188, desc[UR4][R188.64] ;  /* 0x00000004bcbc7981 */ /* 0x000ea8000c1e1500 */
[----:B------:R-:W2:Y:S01]  /*99e0*/  LDG.E.U16 R190, desc[UR4][R190.64] ;  /* 0x00000004bebe7981 */ /* 0x000ea2000c1e1500 */
[----:B------:R-:W-:-:S03]  /*99f0*/  IMAD.WIDE R194, R9, 0x2, R194 ;  /* 0x0000000209c27825 */ /* 0x000fc600078e02c2 */
[----:B------:R-:W2:Y:S04]  /*9a00*/  LDG.E.U16 R191, desc[UR4][R192.64] ;  /* 0x00000004c0bf7981 */ /* 0x000ea8000c1e1500 */
[----:B------:R0:W2:Y:S02]  /*9a10*/  LDG.E.U16 R189, desc[UR4][R194.64] ;  /* 0x00000004c2bd7981 */ /* 0x0000a4000c1e1500 */
[C---:B0-----:R-:W-:Y:S02]  /*9a20*/  IMAD.WIDE R194, R9.reuse, 0x2, R216 ;  /* 0x0000000209c27825 */ /* 0x041fe400078e02d8 */
[----:B------:R-:W2:Y:S02]  /*9a30*/  LDL.64 R216, [R1+0x1b8] ;  /* 0x0001b80001d87983 */ /* 0x000ea40000100a00 */
[----:B------:R-:W-:-:S02]  /*9a40*/  IMAD.WIDE R192, R9, 0x2, R208 ;  /* 0x0000000209c07825 */ /* 0x000fc400078e02d0 */
[----:B------:R-:W2:Y:S04]  /*9a50*/  LDG.E.U16 R194, desc[UR4][R194.64] ;  /* 0x00000004c2c27981 */ /* 0x000ea8000c1e1500 */
[----:B------:R-:W2:Y:S04]  /*9a60*/  LDL.64 R208, [R1+0x1d8] ;  /* 0x0001d80001d07983 */ /* 0x000ea80000100a00 */
[----:B------:R-:W2:Y:S01]  /*9a70*/  LDG.E.U16 R192, desc[UR4][R192.64] ;  /* 0x00000004c0c07981 */ /* 0x000ea2000c1e1500 */
[----:B----4-:R-:W-:-:S05]  /*9a80*/  IMAD.WIDE R196, R9, 0x2, R196 ;  /* 0x0000000209c47825 */ /* 0x010fca00078e02c4 */
[----:B------:R-:W4:Y:S01]  /*9a90*/  LDG.E.U16 R193, desc[UR4][R196.64] ;  /* 0x00000004c4c17981 */ /* 0x000f22000c1e1500 */
[----:B---3--:R-:W-:-:S05]  /*9aa0*/  IMAD.WIDE R206, R9, 0x2, R206 ;  /* 0x0000000209ce7825 */ /* 0x008fca00078e02ce */
[----:B------:R0:W3:Y:S01]  /*9ab0*/  LDG.E.U16 R195, desc[UR4][R206.64] ;  /* 0x00000004cec37981 */ /* 0x0000e2000c1e1500 */
[----:B--2---:R-:W-:-:S04]  /*9ac0*/  IMAD.WIDE R198, R9, 0x2, R198 ;  /* 0x0000000209c67825 */ /* 0x004fc800078e02c6 */
[C---:B0-----:R-:W-:Y:S02]  /*9ad0*/  IMAD.WIDE R206, R9.reuse, 0x2, R248 ;  /* 0x0000000209ce7825 */ /* 0x041fe400078e02f8 */
[----:B------:R-:W2:Y:S02]  /*9ae0*/  LDL.64 R248, [R1+0x178] ;  /* 0x0001780001f87983 */ /* 0x000ea40000100a00 */
[C---:B------:R-:W-:Y:S02]  /*9af0*/  IMAD.WIDE R196, R9.reuse, 0x2, R210 ;  /* 0x0000000209c47825 */ /* 0x040fe400078e02d2 */
[----:B------:R0:W4:Y:S04]  /*9b00*/  LDG.E.U16 R200, desc[UR4][R206.64] ;  /* 0x00000004cec87981 */ /* 0x000128000c1e1500 */
[----:B------:R-:W3:Y:S04]  /*9b10*/  LDL.64 R210, [R1+0x1b0] ;  /* 0x0001b00001d27983 */ /* 0x000ee80000100a00 */
[----:B------:R-:W4:Y:S01]  /*9b20*/  LDG.E.U16 R196, desc[UR4][R196.64] ;  /* 0x00000004c4c47981 */ /* 0x000f22000c1e1500 */
[----:B0-----:R-:W-:-:S03]  /*9b30*/  IMAD.WIDE R206, R9, 0x2, R224 ;  /* 0x0000000209ce7825 */ /* 0x001fc600078e02e0 */
[----:B------:R-:W2:Y:S04]  /*9b40*/  LDL.64 R224, [R1+0x170] ;  /* 0x0001700001e07983 */ /* 0x000ea80000100a00 */
[----:B------:R0:W4:Y:S04]  /*9b50*/  LDG.E.U16 R212, desc[UR4][R206.64] ;  /* 0x00000004ced47981 */ /* 0x000128000c1e1500 */
[----:B------:R1:W4:Y:S01]  /*9b60*/  LDG.E.U16 R197, desc[UR4][R198.64] ;  /* 0x00000004c6c57981 */ /* 0x000322000c1e1500 */
[----:B0-----:R-:W-:-:S03]  /*9b70*/  IMAD.WIDE R206, R9, 0x2, R232 ;  /* 0x0000000209ce7825 */ /* 0x001fc600078e02e8 */
[----:B------:R-:W4:Y:S01]  /*9b80*/  LDL.64 R232, [R1+0x150] ;  /* 0x0001500001e87983 */ /* 0x000f220000100a00 */
[----:B-1----:R-:W-:-:S03]  /*9b90*/  IMAD.WIDE R198, R9, 0x2, R240 ;  /* 0x0000000209c67825 */ /* 0x002fc600078e02f0 */
[----:B------:R-:W2:Y:S04]  /*9ba0*/  LDL.64 R240, [R1+0x190] ;  /* 0x0001900001f07983 */ /* 0x000ea80000100a00 */
[----:B------:R-:W4:Y:S01]  /*9bb0*/  LDG.E.U16 R218, desc[UR4][R206.64] ;  /* 0x00000004ceda7981 */ /* 0x000f22000c1e1500 */
[----:B------:R-:W-:-:S03]  /*9bc0*/  IMAD.WIDE R208, R9, 0x2, R208 ;  /* 0x0000000209d07825 */ /* 0x000fc600078e02d0 */
[----:B------:R-:W4:Y:S04]  /*9bd0*/  LDG.E.U16 R198, desc[UR4][R198.64] ;  /* 0x00000004c6c67981 */ /* 0x000f28000c1e1500 */
[----:B------:R-:W4:Y:S04]  /*9be0*/  LDL.64 R206, [R1+0x180] ;  /* 0x0001800001ce7983 */ /* 0x000f280000100a00 */
[----:B------:R0:W4:Y:S02]  /*9bf0*/  LDG.E.U16 R199, desc[UR4][R208.64] ;  /* 0x00000004d0c77981 */ /* 0x000124000c1e1500 */
[----:B0-----:R-:W-:-:S05]  /*9c00*/  IMAD.WIDE R208, R9, 0x2, R216 ;  /* 0x0000000209d07825 */ /* 0x001fca00078e02d8 */
[----:B------:R-:W4:Y:S04]  /*9c10*/  LDG.E.U16 R214, desc[UR4][R208.64] ;  /* 0x00000004d0d67981 */ /* 0x000f28000c1e1500 */
[----:B------:R-:W4:Y:S01]  /*9c20*/  LDL.64 R208, [R1+0x198] ;  /* 0x0001980001d07983 */ /* 0x000f220000100a00 */
[----:B---3--:R-:W-:-:S05]  /*9c30*/  IMAD.WIDE R210, R9, 0x2, R210 ;  /* 0x0000000209d27825 */ /* 0x008fca00078e02d2 */
[----:B------:R2:W3:Y:S02]  /*9c40*/  LDG.E.U16 R216, desc[UR4][R210.64] ;  /* 0x00000004d2d87981 */ /* 0x0004e4000c1e1500 */
[C---:B--2---:R-:W-:Y:S02]  /*9c50*/  IMAD.WIDE R210, R9.reuse, 0x2, R240 ;  /* 0x0000000209d27825 */ /* 0x044fe400078e02f0 */
[----:B------:R-:W2:Y:S04]  /*9c60*/  LDL.64 R240, [R1+0x130] ;  /* 0x0001300001f07983 */ /* 0x000ea80000100a00 */
[----:B------:R0:W3:Y:S01]  /*9c70*/  LDG.E.U16 R222, desc[UR4][R210.64] ;  /* 0x00000004d2de7981 */ /* 0x0000e2000c1e1500 */
[----:B----4-:R-:W-:-:S04]  /*9c80*/  IMAD.WIDE R206, R9, 0x2, R206 ;  /* 0x0000000209ce7825 */ /* 0x010fc800078e02ce */
[C---:B0-----:R-:W-:Y:S02]  /*9c90*/  IMAD.WIDE R210, R9.reuse, 0x2, R224 ;  /* 0x0000000209d27825 */ /* 0x041fe400078e02e0 */
[----:B------:R-:W4:Y:S04]  /*9ca0*/  LDG.E.U16 R224, desc[UR4][R206.64] ;  /* 0x00000004cee07981 */ /* 0x000f28000c1e1500 */
[----:B------:R-:W3:Y:S04]  /*9cb0*/  LDG.E.U16 R228, desc[UR4][R210.64] ;  /* 0x00000004d2e47981 */ /* 0x000ee8000c1e1500 */
[----:B------:R-:W2:Y:S01]  /*9cc0*/  LDL.64 R206, [R1+0x160] ;  /* 0x0001600001ce7983 */ /* 0x000ea20000100a00 */
[----:B------:R-:W-:-:S05]  /*9cd0*/  IMAD.WIDE R208, R9, 0x2, R208 ;  /* 0x0000000209d07825 */ /* 0x000fca00078e02d0 */
[----:B------:R0:W3:Y:S02]  /*9ce0*/  LDG.E.U16 R220, desc[UR4][R208.64] ;  /* 0x00000004d0dc7981 */ /* 0x0000e4000c1e1500 */
[C---:B0-----:R-:W-:Y:S02]  /*9cf0*/  IMAD.WIDE R208, R9.reuse, 0x2, R248 ;  /* 0x0000000209d07825 */ /* 0x041fe400078e02f8 */
[----:B------:R-:W4:Y:S04]  /*9d00*/  LDL.64 R248, [R1+0x118] ;  /* 0x0001180001f87983 */ /* 0x000f280000100a00 */
[----:B------:R-:W3:Y:S04]  /*9d10*/  LDG.E.U16 R226, desc[UR4][R208.64] ;  /* 0x00000004d0e27981 */ /* 0x000ee8000c1e1500 */
[----:B------:R-:W4:Y:S01]  /*9d20*/  LDL.64 R208, [R1+0x158] ;  /* 0x0001580001d07983 */ /* 0x000f220000100a00 */
[----:B--2---:R-:W-:-:S05]  /*9d30*/  IMAD.WIDE R206, R9, 0x2, R206 ;  /* 0x0000000209ce7825 */ /* 0x004fca00078e02ce */
[----:B------:R-:W2:Y:S04]  /*9d40*/  LDG.E.U16 R230, desc[UR4][R206.64] ;  /* 0x00000004cee67981 */ /* 0x000ea8000c1e1500 */
[----:B------:R-:W3:Y:S01]  /*9d50*/  LDL.64 R206, [R1+0x140] ;  /* 0x0001400001ce7983 */ /* 0x000ee20000100a00 */
[----:B------:R-:W-:-:S05]  /*9d60*/  IMAD.WIDE R210, R9, 0x2, R232 ;  /* 0x0000000209d27825 */ /* 0x000fca00078e02e8 */
[----:B------:R0:W2:Y:S02]  /*9d70*/  LDG.E.U16 R234, desc[UR4][R210.64] ;  /* 0x00000004d2ea7981 */ /* 0x0000a4000c1e1500 */
[----:B0-----:R-:W-:-:S05]  /*9d80*/  IMAD.WIDE R210, R9, 0x2, R240 ;  /* 0x0000000209d27825 */ /* 0x001fca00078e02f0 */
[----:B------:R0:W2:Y:S01]  /*9d90*/  LDG.E.U16 R240, desc[UR4][R210.64] ;  /* 0x00000004d2f07981 */ /* 0x0000a2000c1e1500 */
[----:B----4-:R-:W-:-:S03]  /*9da0*/  IMAD.WIDE R208, R9, 0x2, R208 ;  /* 0x0000000209d07825 */ /* 0x010fc600078e02d0 */
[----:B------:R-:W0:Y:S04]  /*9db0*/  LDL.64 R210, [R1+0x110] ;  /* 0x0001100001d27983 */ /* 0x000e280000100a00 */
[----:B------:R1:W4:Y:S04]  /*9dc0*/  LDG.E.U16 R232, desc[UR4][R208.64] ;  /* 0x00000004d0e87981 */ /* 0x000328000c1e1500 */
[----:B------:R-:W1:Y:S01]  /*9dd0*/  LDL.64 R208, [R1+0x138] ;  /* 0x0001380001d07983 */ /* 0x000e620000100a00 */
[----:B---3--:R-:W-:-:S05]  /*9de0*/  IMAD.WIDE R206, R9, 0x2, R206 ;  /* 0x0000000209ce7825 */ /* 0x008fca00078e02ce */
[----:B------:R-:W3:Y:S04]  /*9df0*/  LDG.E.U16 R236, desc[UR4][R206.64] ;  /* 0x00000004ceec7981 */ /* 0x000ee8000c1e1500 */
[----:B------:R-:W2:Y:S04]  /*9e00*/  LDL.64 R206, [R1+0x120] ;  /* 0x0001200001ce7983 */ /* 0x000ea80000100a00 */
[----:B------:R-:W4:Y:S04]  /*9e10*/  LDL.LU R19, [R1+0xc] ;  /* 0x00000c0001137983 */ /* 0x000f280000300800 */
[----:B------:R-:W3:Y:S04]  /*9e20*/  LDL.LU R6, [R1+0x8] ;  /* 0x0000080001067983 */ /* 0x000ee80000300800 */
[----:B------:R-:W3:Y:S04]  /*9e30*/  LDL.LU R4, [R1+0x4] ;  /* 0x0000040001047983 */ /* 0x000ee80000300800 */
[----:B------:R-:W3:Y:S01]  /*9e40*/  LDL.LU R217, [R1+0x44] ;  /* 0x0000440001d97983 */ /* 0x000ee20000300800 */
[----:B0-----:R-:W-:-:S03]  /*9e50*/  IMAD.WIDE R210, R9, 0x2, R210 ;  /* 0x0000000209d27825 */ /* 0x001fc600078e02d2 */
[----:B------:R-:W3:Y:S04]  /*9e60*/  LDL.LU R225, [R1+0x40] ;  /* 0x0000400001e17983 */ /* 0x000ee80000300800 */
[----:B------:R-:W3:Y:S04]  /*9e70*/  LDL.LU R233, [R1+0x3c] ;  /* 0x00003c0001e97983 */ /* 0x000ee80000300800 */
[----:B------:R-:W3:Y:S01]  /*9e80*/  LDL.LU R241, [R1+0x38] ;  /* 0x0000380001f17983 */ /* 0x000ee20000300800 */
[----:B-1----:R-:W-:-:S03]  /*9e90*/  IMAD.WIDE R208, R9, 0x2, R208 ;  /* 0x0000000209d07825 */ /* 0x002fc600078e02d0 */
[----:B------:R-:W3:Y:S04]  /*9ea0*/  LDG.E.U16 R246, desc[UR4][R210.64] ;  /* 0x00000004d2f67981 */ /* 0x000ee8000c1e1500 */
[----:B------:R0:W3:Y:S02]  /*9eb0*/  LDG.E.U16 R238, desc[UR4][R208.64] ;  /* 0x00000004d0ee7981 */ /* 0x0000e4000c1e1500 */
[C---:B0-----:R-:W-:Y:S02]  /*9ec0*/  IMAD.WIDE R208, R9.reuse, 0x2, R248 ;  /* 0x0000000209d07825 */ /* 0x041fe400078e02f8 */
[----:B------:R-:W3:Y:S04]  /*9ed0*/  LDL.LU R249, [R1+0x34] ;  /* 0x0000340001f97983 */ /* 0x000ee80000300800 */
[----:B------:R-:W3:Y:S04]  /*9ee0*/  LDL.LU R204, [R1+0x20] ;  /* 0x0000200001cc7983 */ /* 0x000ee80000300800 */
[----:B------:R-:W3:Y:S04]  /*9ef0*/  LDL.LU R202, [R1+0x14] ;  /* 0x0000140001ca7983 */ /* 0x000ee80000300800 */
[----:B------:R0:W3:Y:S04]  /*9f00*/  LDG.E.U16 R244, desc[UR4][R208.64] ;  /* 0x00000004d0f47981 */ /* 0x0000e8000c1e1500 */
[----:B------:R-:W4:Y:S04]  /*9f10*/  LDL.64 R210, [R1+0xf0] ;  /* 0x0000f00001d27983 */ /* 0x000f280000100a00 */
[----:B------:R-:W0:Y:S01]  /*9f20*/  LDL.64 R208, [R1+0xf8] ;  /* 0x0000f80001d07983 */ /* 0x000e220000100a00 */
[----:B--2---:R-:W-:-:S05]  /*9f30*/  IMAD.WIDE R206, R9, 0x2, R206 ;  /* 0x0000000209ce7825 */ /* 0x004fca00078e02ce */
[----:B------:R1:W2:Y:S04]  /*9f40*/  LDG.E.U16 R242, desc[UR4][R206.64] ;  /* 0x00000004cef27981 */ /* 0x0002a8000c1e1500 */
[----:B------:R-:W1:Y:S01]  /*9f50*/  LDL.64 R206, [R1+0x100] ;  /* 0x0001000001ce7983 */ /* 0x000e620000100a00 */
[----:B----4-:R-:W-:-:S05]  /*9f60*/  IMAD.WIDE R210, R9, 0x2, R210 ;  /* 0x0000000209d27825 */ /* 0x010fca00078e02d2 */
[----:B------:R4:W2:Y:S01]  /*9f70*/  LDG.E.U16 R252, desc[UR4][R210.64] ;  /* 0x00000004d2fc7981 */ /* 0x0008a2000c1e1500 */
[----:B0-----:R-:W-:-:S05]  /*9f80*/  IMAD.WIDE R208, R9, 0x2, R208 ;  /* 0x0000000209d07825 */ /* 0x001fca00078e02d0 */
[----:B------:R0:W2:Y:S04]  /*9f90*/  LDG.E.U16 R250, desc[UR4][R208.64] ;  /* 0x00000004d0fa7981 */ /* 0x0000a8000c1e1500 */
[----:B------:R-:W4:Y:S04]  /*9fa0*/  LDL.64 R210, [R1+0xd0] ;  /* 0x0000d00001d27983 */ /* 0x000f280000100a00 */
[----:B------:R-:W0:Y:S01]  /*9fb0*/  LDL.64 R208, [R1+0xd8] ;  /* 0x0000d80001d07983 */ /* 0x000e220000100a00 */
[----:B-1----:R-:W-:-:S05]  /*9fc0*/  IMAD.WIDE R206, R9, 0x2, R206 ;  /* 0x0000000209ce7825 */ /* 0x002fca00078e02ce */
[----:B------:R1:W2:Y:S04]  /*9fd0*/  LDG.E.U16 R248, desc[UR4][R206.64] ;  /* 0x00000004cef87981 */ /* 0x0002a8000c1e1500 */
[----:B------:R-:W1:Y:S01]  /*9fe0*/  LDL.64 R206, [R1+0xe0] ;  /* 0x0000e00001ce7983 */ /* 0x000e620000100a00 */
[----:B------:R-:W-:Y:S02]  /*9ff0*/  WARPGROUP.DEPBAR.LE gsb0, 0x0 ;  /* 0x00008000000079c5 */ /* 0x000fe40000010000 */
[----:B----4-:R-:W-:-:S04]  /*a000*/  IMAD.WIDE R210, R9, 0x2, R210 ;  /* 0x0000000209d27825 */ /* 0x010fc800078e02d2 */
[C---:B0-----:R-:W-:Y:S02]  /*a010*/  IMAD.WIDE R208, R9.reuse, 0x2, R208 ;  /* 0x0000000209d07825 */ /* 0x041fe400078e02d0 */
[----:B------:R-:W4:Y:S04]  /*a020*/  LDG.E.U16 R210, desc[UR4][R210.64] ;  /* 0x00000004d2d27981 */ /* 0x000f28000c1e1500 */
[----:B------:R-:W4:Y:S04]  /*a030*/  LDG.E.U16 R208, desc[UR4][R208.64] ;  /* 0x00000004d0d07981 */ /* 0x000f28000c1e1500 */
[----:B------:R-:W2:Y:S04]  /*a040*/  LDL.LU R209, [R1+0x30] ;  /* 0x0000300001d17983 */ /* 0x000ea80000300800 */
[----:B------:R-:W4:Y:S01]  /*a050*/  LDL.LU R211, [R1+0x28] ;  /* 0x0000280001d37983 */ /* 0x000f220000300800 */
[----:B-1----:R-:W-:-:S06]  /*a060*/  IMAD.WIDE R206, R9, 0x2, R206 ;  /* 0x0000000209ce7825 */ /* 0x002fcc00078e02ce */
[----:B------:R0:W2:Y:S02]  /*a070*/  LDG.E.U16 R206, desc[UR4][R206.64] ;  /* 0x00000004cece7981 */ /* 0x0000a4000c1e1500 */
[----:B0-----:R-:W-:Y:S01]  /*a080*/  IMAD.IADD R207, R16, 0x1, R0 ;  /* 0x0000000110cf7824 */ /* 0x001fe200078e0200 */
[----:B------:R-:W-:Y:S06]  /*a090*/  BAR.SYNC.DEFER_BLOCKING 0x0 ;  /* 0x0000000000007b1d */ /* 0x000fec0000010000 */
[----:B------:R0:W-:Y:S04]  /*a0a0*/  STS.U16 [R207+0x8000], R19 ;  /* 0x00800013cf007388 */ /* 0x0001e80000000400 */
[----:B---3--:R1:W-:Y:S04]  /*a0b0*/  STS.U16 [R207+0x8400], R6 ;  /* 0x00840006cf007388 */ /* 0x0083e80000000400 */
[----:B------:R3:W-:Y:S04]  /*a0c0*/  STS.U16 [R207+0x8800], R4 ;  /* 0x00880004cf007388 */ /* 0x0007e80000000400 */
[----:B0-----:R-:W2:Y:S04]  /*a0d0*/  LDL.LU R19, [R1+0x520] ;  /* 0x0005200001137983 */ /* 0x001ea80000300800 */
[----:B-1----:R-:W2:Y:S04]  /*a0e0*/  LDL.LU R6, [R1+0x51c] ;  /* 0x00051c0001067983 */ /* 0x002ea80000300800 */
[----:B---3--:R-:W3:Y:S04]  /*a0f0*/  LDL.LU R4, [R1+0x518] ;  /* 0x0005180001047983 */ /* 0x008ee80000300800 */
[----:B------:R0:W-:Y:S04]  /*a100*/  STS.U16 [R207+0x8c00], R217 ;  /* 0x008c00d9cf007388 */ /* 0x0001e80000000400 */
[----:B------:R1:W-:Y:S04]  /*a110*/  STS.U16 [R207+0x9000], R225 ;  /* 0x009000e1cf007388 */ /* 0x0003e80000000400 */
[----:B------:R1:W-:Y:S04]  /*a120*/  STS.U16 [R207+0x9400], R233 ;  /* 0x009400e9cf007388 */ /* 0x0003e80000000400 */
[----:B0-----:R-:W3:Y:S04]  /*a130*/  LDL.LU R217, [R1+0x514] ;  /* 0x0005140001d97983 */ /* 0x001ee80000300800 */
[----:B-1----:R-:W3:Y:S04]  /*a140*/  LDL.LU R225, [R1+0x510] ;  /* 0x0005100001e17983 */ /* 0x002ee80000300800 */
[----:B------:R-:W3:Y:S04]  /*a150*/  LDL.LU R233, [R1+0x50c] ;  /* 0x00050c0001e97983 */ /* 0x000ee80000300800 */
[----:B------:R0:W-:Y:S04]  /*a160*/  STS.U16 [R207+0x9800], R241 ;  /* 0x009800f1cf007388 */ /* 0x0001e80000000400 */
[----:B------:R1:W-:Y:S04]  /*a170*/  STS.U16 [R207+0x9c00], R249 ;  /* 0x009c00f9cf007388 */ /* 0x0003e80000000400 */
[----:B0-----:R-:W3:Y:S04]  /*a180*/  LDL.LU R241, [R1+0x508] ;  /* 0x0005080001f17983 */ /* 0x001ee80000300800 */
[----:B-1----:R-:W3:Y:S04]  /*a190*/  LDL.LU R249, [R1+0x504] ;  /* 0x0005040001f97983 */ /* 0x002ee80000300800 */
[----:B------:R0:W-:Y:S04]  /*a1a0*/  STS.U16 [R207+0xa800], R204 ;  /* 0x00a800cccf007388 */ /* 0x0001e80000000400 */
[----:B------:R1:W-:Y:S04]  /*a1b0*/  STS.U16 [R207+0xac00], R202 ;  /* 0x00ac00cacf007388 */ /* 0x0003e80000000400 */
[----:B----4-:R4:W-:Y:S04]  /*a1c0*/  STS.U16 [R207+0xa400], R211 ;  /* 0x00a400d3cf007388 */ /* 0x0109e80000000400 */
[----:B0-----:R-:W3:Y:S04]  /*a1d0*/  LDL.LU R204, [R1+0x54] ;  /* 0x0000540001cc7983 */ /* 0x001ee80000300800 */
[----:B-1----:R-:W3:Y:S04]  /*a1e0*/  LDL.LU R202, [R1+0x50] ;  /* 0x0000500001ca7983 */ /* 0x002ee80000300800 */
[----:B----4-:R-:W4:Y:S04]  /*a1f0*/  LDL.LU R211, [R1+0x68] ;  /* 0x0000680001d37983 */ /* 0x010f280000300800 */
[----:B--2---:R0:W-:Y:S02]  /*a200*/  STS.U16 [R207+0xa000], R209 ;  /* 0x00a000d1cf007388 */ /* 0x0041e40000000400 */
[----:B0-----:R-:W0:Y:S02]  /*a210*/  LDC R209, c[0x0][0x238] ;  /* 0x00008e00ffd17b82 */ /* 0x001e240000000800 */
[----:B------:R-:W-:Y:S04]  /*a220*/  STS.U16 [R207+0xd400], R7 ;  /* 0x00d40007cf007388 */ /* 0x000fe80000000400 */
[----:B---3--:R-:W-:Y:S04]  /*a230*/  STS.U16 [R207+0xb400], R241 ;  /* 0x00b400f1cf007388 */ /* 0x008fe80000000400 */
[----:B------:R1:W-:Y:S04]  /*a240*/  STS.U16 [R207+0xb000], R249 ;  /* 0x00b000f9cf007388 */ /* 0x0003e80000000400 */
[----:B-1----:R-:W2:Y:S04]  /*a250*/  LDL.LU R249, [R1+0x24] ;  /* 0x0000240001f97983 */ /* 0x002ea80000300800 */
[----:B------:R-:W3:Y:S04]  /*a260*/  LDL.LU R241, [R1+0xbc] ;  /* 0x0000bc0001f17983 */ /* 0x000ee80000300800 */
[----:B------:R0:W-:Y:S04]  /*a270*/  STS.U16 [R207+0xc400], R4 ;  /* 0x00c40004cf007388 */ /* 0x0001e80000000400 */
[----:B------:R1:W-:Y:S01]  /*a280*/  STS.U16 [R207+0xc800], R6 ;  /* 0x00c80006cf007388 */ /* 0x0003e20000000400 */
[-C--:B0-----:R-:W-:Y:S01]  /*a290*/  FMUL R4, R152, R209.reuse ;  /* 0x000000d198047220 */ /* 0x081fe20000400000 */
[----:B-1----:R-:W-:-:S05]  /*a2a0*/  FMUL R6, R153, R209 ;  /* 0x000000d199067220 */ /* 0x002fca0000400000 */
[----:B------:R-:W-:Y:S01]  /*a2b0*/  FMNMX R4, R4, R6, !PT ;  /* 0x0000000604047209 */ /* 0x000fe20007800000 */
[----:B------:R-:W-:-:S05]  /*a2c0*/  FMUL R6, R156, R209 ;  /* 0x000000d19c067220 */ /* 0x000fca0000400000 */
        /* <DEDUP_REMOVED lines=26> */
[----:B------:R-:W-:-:S05]  /*a470*/  FMNMX R4, R6, R4, !PT ;  /* 0x0000000406047209 */ /* 0x000fca0007800000 */
[----:B------:R-:W0:Y:S01]  /*a480*/  SHFL.BFLY PT, R6, R4, 0x2, 0x1f ;  /* 0x0c401f0004067f89 */ /* 0x000e2200000e0000 */
[----:B------:R-:W-:-:S03]  /*a490*/  FMUL R7, R154, R209 ;  /* 0x000000d19a077220 */ /* 0x000fc60000400000 */
[----:B------:R1:W-:Y:S04]  /*a4a0*/  STS.U16 [R207+0xe800], R2 ;  /* 0x00e80002cf007388 */ /* 0x0003e80000000400 */
[----:B------:R4:W-:Y:S01]  /*a4b0*/  STS.U16 [R207+0xf000], R5 ;  /* 0x00f00005cf007388 */ /* 0x0009e20000000400 */
[-C--:B-1----:R-:W-:Y:S01]  /*a4c0*/  FMUL R2, R155, R209.reuse ;  /* 0x000000d19b027220 */ /* 0x082fe20000400000 */
[----:B----4-:R-:W-:-:S04]  /*a4d0*/  FMUL R5, R158, R209 ;  /* 0x000000d19e057220 */ /* 0x010fc80000400000 */
[----:B------:R-:W-:-:S04]  /*a4e0*/  FMNMX R2, R7, R2, !PT ;  /* 0x0000000207027209 */ /* 0x000fc80007800000 */
[----:B------:R-:W-:Y:S02]  /*a4f0*/  FMNMX R2, R5, R2, !PT ;  /* 0x0000000205027209 */ /* 0x000fe40007800000 */
[----:B0-----:R-:W-:Y:S01]  /*a500*/  FMNMX R6, R4, R6, !PT ;  /* 0x0000000604067209 */ /* 0x001fe20007800000 */
[-C--:B------:R-:W-:Y:S01]  /*a510*/  FMUL R4, R159, R209.reuse ;  /* 0x000000d19f047220 */ /* 0x080fe20000400000 */
[----:B------:R-:W-:-:S04]  /*a520*/  FMUL R5, R162, R209 ;  /* 0x000000d1a2057220 */ /* 0x000fc80000400000 */
[----:B------:R-:W-:Y:S02]  /*a530*/  FMNMX R4, R4, R2, !PT ;  /* 0x0000000204047209 */ /* 0x000fe40007800000 */
[----:B------:R-:W0:Y:S02]  /*a540*/  SHFL.BFLY PT, R2, R6, 0x1, 0x1f ;  /* 0x0c201f0006027f89 */ /* 0x000e2400000e0000 */
[----:B------:R-:W-:Y:S01]  /*a550*/  FMNMX R4, R5, R4, !PT ;  /* 0x0000000405047209 */ /* 0x000fe20007800000 */
[----:B------:R-:W-:-:S05]  /*a560*/  FMUL R5, R163, R209 ;  /* 0x000000d1a3057220 */ /* 0x000fca0000400000 */
[----:B------:R-:W-:Y:S01]  /*a570*/  FMNMX R4, R5, R4, !PT ;  /* 0x0000000405047209 */ /* 0x000fe20007800000 */
[----:B------:R-:W-:-:S05]  /*a580*/  FMUL R5, R166, R209 ;  /* 0x000000d1a6057220 */ /* 0x000fca0000400000 */
[----:B------:R-:W-:Y:S01]  /*a590*/  FMNMX R4, R5, R4, !PT ;  /* 0x0000000405047209 */ /* 0x000fe20007800000 */
[-C--:B------:R-:W-:Y:S01]  /*a5a0*/  FMUL R5, R167, R209.reuse ;  /* 0x000000d1a7057220 */ /* 0x080fe20000400000 */
[----:B------:R1:W-:Y:S04]  /*a5b0*/  STS.U16 [R207+0xb800], R233 ;  /* 0x00b800e9cf007388 */ /* 0x0003e80000000400 */
[----:B------:R-:W-:Y:S01]  /*a5c0*/  FMNMX R4, R5, R4, !PT ;  /* 0x0000000405047209 */ /* 0x000fe20007800000 */
[-C--:B------:R-:W-:Y:S01]  /*a5d0*/  FMUL R5, R170, R209.reuse ;  /* 0x000000d1aa057220 */ /* 0x080fe20000400000 */
[----:B0-----:R-:W-:Y:S01]  /*a5e0*/  FMNMX R2, R6, R2, !PT ;  /* 0x0000000206027209 */ /* 0x001fe20007800000 */
[----:B------:R0:W-:Y:S03]  /*a5f0*/  STS.U16 [R207+0xbc00], R225 ;  /* 0x00bc00e1cf007388 */ /* 0x0001e60000000400 */
[----:B------:R-:W-:Y:S01]  /*a600*/  FMNMX R4, R5, R4, !PT ;  /* 0x0000000405047209 */ /* 0x000fe20007800000 */
[----:B-1----:R-:W4:Y:S01]  /*a610*/  LDL.LU R233, [R1+0x2c] ;  /* 0x00002c0001e97983 */ /* 0x002f220000300800 */
[----:B------:R-:W-:-:S03]  /*a620*/  FMUL R5, R171, R209 ;  /* 0x000000d1ab057220 */ /* 0x000fc60000400000 */
[----:B------:R1:W-:Y:S01]  /*a630*/  STS.U16 [R207+0xc000], R217 ;  /* 0x00c000d9cf007388 */ /* 0x0003e20000000400 */
[----:B------:R-:W-:-:S03]  /*a640*/  FMUL R6, R174, R209 ;  /* 0x000000d1ae067220 */ /* 0x000fc60000400000 */
[----:B0-----:R-:W4:Y:S01]  /*a650*/  LDL.LU R225, [R1+0x5c] ;  /* 0x00005c0001e17983 */ /* 0x001f220000300800 */
[----:B------:R-:W-:-:S03]  /*a660*/  FMUL R7, R175, R209 ;  /* 0x000000d1af077220 */ /* 0x000fc60000400000 */
[----:B------:R0:W-:Y:S04]  /*a670*/  STS.U16 [R207+0xcc00], R19 ;  /* 0x00cc0013cf007388 */ /* 0x0001e80000000400 */
[----:B-1----:R-:W4:Y:S04]  /*a680*/  LDL.LU R217, [R1+0x60] ;  /* 0x0000600001d97983 */ /* 0x002f280000300800 */
[----:B------:R-:W-:Y:S04]  /*a690*/  STS.U16 [R207+0xd000], R18 ;  /* 0x00d00012cf007388 */ /* 0x000fe80000000400 */
[----:B0-----:R-:W4:Y:S04]  /*a6a0*/  LDL.LU R19, [R1+0x48] ;  /* 0x0000480001137983 */ /* 0x001f280000300800 */
[----:B------:R0:W-:Y:S04]  /*a6b0*/  STS.U16 [R207+0xd800], R11 ;  /* 0x00d8000bcf007388 */ /* 0x0001e80000000400 */
[----:B------:R1:W-:Y:S04]  /*a6c0*/  STS.U16 [R207+0xdc00], R10 ;  /* 0x00dc000acf007388 */ /* 0x0003e80000000400 */
[----:B------:R-:W-:Y:S01]  /*a6d0*/  STS.U16 [R207+0xe000], R15 ;  /* 0x00e0000fcf007388 */ /* 0x000fe20000000400 */
[----:B0-----:R-:W-:-:S03]  /*a6e0*/  FMUL R11, R182, R209 ;  /* 0x000000d1b60b7220 */ /* 0x001fc60000400000 */
[----:B------:R-:W-:Y:S01]  /*a6f0*/  STS.U16 [R207+0xe400], R14 ;  /* 0x00e4000ecf007388 */ /* 0x000fe20000000400 */
[----:B-1----:R-:W-:-:S03]  /*a700*/  FMUL R10, R179, R209 ;  /* 0x000000d1b30a7220 */ /* 0x002fc60000400000 */
[----:B------:R0:W-:Y:S04]  /*a710*/  STS.U16 [R207+0xec00], R8 ;  /* 0x00ec0008cf007388 */ /* 0x0001e80000000400 */
[----:B------:R-:W-:Y:S04]  /*a720*/  STS.U16 [R207+0xf400], R13 ;  /* 0x00f4000dcf007388 */ /* 0x000fe80000000400 */
[----:B------:R-:W-:Y:S01]  /*a730*/  STS.U16 [R207+0xf800], R12 ;  /* 0x00f8000ccf007388 */ /* 0x000fe20000000400 */
[----:B0-----:R-:W-:-:S03]  /*a740*/  FMUL R8, R178, R209 ;  /* 0x000000d1b2087220 */ /* 0x001fc60000400000 */
[----:B------:R0:W-:Y:S04]  /*a750*/  STS.U16 [R207+0xfc00], R17 ;  /* 0x00fc0011cf007388 */ /* 0x0001e80000000400 */
[----:B0-----:R-:W4:Y:S01]  /*a760*/  LDL.LU R207, [R1+0x58] ;  /* 0x0000580001cf7983 */ /* 0x001f220000300800 */
[----:B------:R-:W-:Y:S01]  /*a770*/  FMUL R17, R183, R209 ;  /* 0x000000d1b7117220 */ /* 0x000fe20000400000 */
[----:B---3--:R-:W-:-:S05]  /*a780*/  FMNMX R2, R2, R241, !PT ;  /* 0x000000f102027209 */ /* 0x008fca0007800000 */
[-CC-:B------:R-:W-:Y:S01]  /*a790*/  FFMA R152, R152, R209.reuse, -R2.reuse ;  /* 0x000000d198987223 */ /* 0x180fe20000000802 */
        /* <DEDUP_REMOVED lines=13> */
[----:B------:R-:W-:-:S02]  /*a870*/  FFMA R180, R180, R209, -R2 ;  /* 0x000000d1b4b47223 */ /* 0x000fc40000000802 */
[----:B------:R-:W3:Y:S01]  /*a880*/  LDL.LU R209, [R1+0x4c] ;  /* 0x00004c0001d17983 */ /* 0x000ee20000300800 */
[----:B------:R-:W-:-:S04]  /*a890*/  FMNMX R5, R5, R4, !PT ;  /* 0x0000000405057209 */ /* 0x000fc80007800000 */
[----:B------:R-:W-:-:S04]  /*a8a0*/  FMNMX R6, R6, R5, !PT ;  /* 0x0000000506067209 */ /* 0x000fc80007800000 */
[----:B------:R-:W-:-:S04]  /*a8b0*/  FMNMX R7, R7, R6, !PT ;  /* 0x0000000607077209 */ /* 0x000fc80007800000 */
[----:B------:R-:W-:-:S04]  /*a8c0*/  FMNMX R8, R8, R7, !PT ;  /* 0x0000000708087209 */ /* 0x000fc80007800000 */
[----:B------:R-:W-:-:S04]  /*a8d0*/  FMNMX R10, R10, R8, !PT ;  /* 0x000000080a0a7209 */ /* 0x000fc80007800000 */
[----:B------:R-:W-:-:S04]  /*a8e0*/  FMNMX R11, R11, R10, !PT ;  /* 0x0000000a0b0b7209 */ /* 0x000fc80007800000 */
[----:B------:R-:W-:Y:S01]  /*a8f0*/  FMNMX R17, R17, R11, !PT ;  /* 0x0000000b11117209 */ /* 0x000fe20007800000 */
[----:B------:R-:W-:-:S04]  /*a900*/  FMUL R5, R153, 1.4426950216293334961 ;  /* 0x3fb8aa3b99057820 */ /* 0x000fc80000400000 */
[----:B------:R-:W0:Y:S01]  /*a910*/  SHFL.BFLY PT, R153, R17, 0x2, 0x1f ;  /* 0x0c401f0011997f89 */ /* 0x000e2200000e0000 */
[----:B------:R-:W-:Y:S01]  /*a920*/  FMUL R4, R152, 1.4426950216293334961 ;  /* 0x3fb8aa3b98047820 */ /* 0x000fe20000400000 */
[----:B------:R-:W-:-:S04]  /*a930*/  LOP3.LUT R152, R16, 0x20, RZ, 0x3c, !PT ;  /* 0x0000002010987812 */ /* 0x000fc800078e3cff */
[----:B------:R-:W-:Y:S01]  /*a940*/  IADD3 R152, R0, R152, RZ ;  /* 0x0000009800987210 */ /* 0x000fe20007ffe0ff */
[----:B------:R-:W-:Y:S01]  /*a950*/  FMUL R6, R156, 1.4426950216293334961 ;  /* 0x3fb8aa3b9c067820 */ /* 0x000fe20000400000 */
[----:B0-----:R-:W-:-:S05]  /*a960*/  FMNMX R153, R17, R153, !PT ;  /* 0x0000009911997209 */ /* 0x001fca0007800000 */
[----:B------:R-:W0:Y:S04]  /*a970*/  SHFL.BFLY PT, R156, R153, 0x1, 0x1f ;  /* 0x0c201f00999c7f89 */ /* 0x000e2800000e0000 */
[----:B------:R-:W-:Y:S04]  /*a980*/  STS.U16 [R152+0x8900], R204 ;  /* 0x008900cc98007388 */ /* 0x000fe80000000400 */
[----:B------:R-:W-:Y:S04]  /*a990*/  STS.U16 [R152+0x8d00], R202 ;  /* 0x008d00ca98007388 */ /* 0x000fe80000000400 */
[----:B------:R-:W-:Y:S04]  /*a9a0*/  STS.U16 [R152+0xad00], R205 ;  /* 0x00ad00cd98007388 */ /* 0x000fe80000000400 */
[----:B--2---:R-:W-:Y:S04]  /*a9b0*/  STS.U16 [R152+0xa500], R249 ;  /* 0x00a500f998007388 */ /* 0x004fe80000000400 */
[----:B------:R-:W-:Y:S01]  /*a9c0*/  STS.U16 [R152+0xa900], R211 ;  /* 0x00a900d398007388 */ /* 0x000fe20000000400 */
[----:B0-----:R-:W-:Y:S01]  /*a9d0*/  FMNMX R156, R153, R156, !PT ;  /* 0x0000009c999c7209 */ /* 0x001fe20007800000 */
[----:B------:R-:W-:-:S02]  /*a9e0*/  FADD R153, -R2, R241 ;  /* 0x000000f102997221 */ /* 0x000fc40000000100 */
[----:B----4-:R-:W-:Y:S04]  /*a9f0*/  STS.U16 [R152+0xa100], R233 ;  /* 0x00a100e998007388 */ /* 0x010fe80000000400 */
[----:B------:R-:W-:Y:S04]  /*aa00*/  STS.U16 [R152+0x9d00], R225 ;  /* 0x009d00e198007388 */ /* 0x000fe80000000400 */
[----:B------:R-:W-:Y:S04]  /*aa10*/  STS.U16 [R152+0x9900], R217 ;  /* 0x009900d998007388 */ /* 0x000fe80000000400 */
[----:B------:R0:W-:Y:S04]  /*aa20*/  STS.U16 [R152+0x8500], R207 ;  /* 0x008500cf98007388 */ /* 0x0001e80000000400 */
[----:B0-----:R-:W2:Y:S04]  /*aa30*/  LDL.LU R207, [R1+0xc4] ;  /* 0x0000c40001cf7983 */ /* 0x001ea80000300800 */
[----:B------:R-:W4:Y:S04]  /*aa40*/  LDL.LU R204, [R1+0x500] ;  /* 0x0005000001cc7983 */ /* 0x000f280000300800 */
[----:B------:R-:W2:Y:S04]  /*aa50*/  LDL.LU R202, [R1+0x4fc] ;  /* 0x0004fc0001ca7983 */ /* 0x000ea80000300800 */
[----:B---3--:R0:W-:Y:S02]  /*aa60*/  STS.U16 [R152+0x9100], R209 ;  /* 0x009100d198007388 */ /* 0x0081e40000000400 */
[----:B0-----:R-:W0:Y:S02]  /*aa70*/  LDC R209, c[0x0][0x238] ;  /* 0x00008e00ffd17b82 */ /* 0x001e240000000800 */
[----:B0-----:R-:W-:-:S02]  /*aa80*/  FFMA R181, R181, R209, -R2 ;  /* 0x000000d1b5b57223 */ /* 0x001fc40000000802 */
[----:B------:R-:W3:Y:S04]  /*aa90*/  LDL.LU R209, [R1+0x64] ;  /* 0x0000640001d17983 */ /* 0x000ee80000300800 */
[----:B------:R-:W4:Y:S04]  /*aaa0*/  LDL.LU R205, [R1+0x4f8] ;  /* 0x0004f80001cd7983 */ /* 0x000f280000300800 */
[----:B------:R-:W2:Y:S04]  /*aab0*/  LDL.LU R217, [R1+0xa0] ;  /* 0x0000a00001d97983 */ /* 0x000ea80000300800 */
[----:B------:R-:W2:Y:S04]  /*aac0*/  LDL.LU R225, [R1+0x98] ;  /* 0x0000980001e17983 */ /* 0x000ea80000300800 */
[----:B------:R-:W2:Y:S04]  /*aad0*/  LDL.LU R233, [R1+0x90] ;  /* 0x0000900001e97983 */ /* 0x000ea80000300800 */
[----:B------:R-:W2:Y:S04]  /*aae0*/  LDL.LU R241, [R1+0x88] ;  /* 0x0000880001f17983 */ /* 0x000ea80000300800 */
[----:B------:R-:W2:Y:S04]  /*aaf0*/  LDL.LU R249, [R1+0x80] ;  /* 0x0000800001f97983 */ /* 0x000ea80000300800 */
[----:B------:R-:W2:Y:S01]  /*ab00*/  LDL.LU R211, [R1+0x78] ;  /* 0x0000780001d37983 */ /* 0x000ea20000300800 */
[----:B------:R-:W-:Y:S01]  /*ab10*/  FMUL R153, R153, 1.4426950216293334961 ;  /* 0x3fb8aa3b99997820 */ /* 0x000fe20000400000 */
[----:B------:R-:W-:-:S03]  /*ab20*/  FMUL R17, R173, 1.4426950216293334961 ;  /* 0x3fb8aa3bad117820 */ /* 0x000fc60000400000 */
[----:B------:R0:W1:Y:S01]  /*ab30*/  MUFU.EX2 R173, R153 ;  /* 0x0000009900ad7308 */ /* 0x0000620000000800 */
[----:B------:R1:W-:Y:S01]  /*ab40*/  STS.U16 [R152+0xb100], R247 ;  /* 0x00b100f798007388 */ /* 0x0003e20000000400 */
[----:B0-----:R-:W-:-:S03]  /*ab50*/  LOP3.LUT R153, R16, 0x40, RZ, 0x3c, !PT ;  /* 0x0000004010997812 */ /* 0x001fc600078e3cff */
[----:B------:R0:W-:Y:S02]  /*ab60*/  STS.U16 [R152+0xb500], R239 ;  /* 0x00b500ef98007388 */ /* 0x0001e40000000400 */
[----:B------:R-:W-:Y:S02]  /*ab70*/  IMAD.IADD R153, R0, 0x1, R153 ;  /* 0x0000000100997824 */ /* 0x000fe400078e0299 */
[----:B-1----:R-:W2:Y:S04]  /*ab80*/  LDL.LU R247, [R1+0xa8] ;  /* 0x0000a80001f77983 */ /* 0x002ea80000300800 */
[----:B------:R-:W-:Y:S04]  /*ab90*/  STS.U16 [R152+0x8100], R19 ;  /* 0x0081001398007388 */ /* 0x000fe80000000400 */
[----:B0-----:R-:W2:Y:S04]  /*aba0*/  LDL.LU R239, [R1+0xb0] ;  /* 0x0000b00001ef7983 */ /* 0x001ea80000300800 */
        /* <DEDUP_REMOVED lines=18> */
[----:B0-----:R-:W2:Y:S04]  /*acd0*/  LDL.LU R231, [R1+0xb8] ;  /* 0x0000b80001e77983 */ /* 0x001ea80000300800 */
[----:B---3--:R0:W-:Y:S04]  /*ace0*/  STS.U16 [R152+0x9500], R209 ;  /* 0x009500d198007388 */ /* 0x0081e80000000400 */
[----:B----4-:R1:W-:Y:S04]  /*acf0*/  STS.U16 [R153+0xa600], R205 ;  /* 0x00a600cd99007388 */ /* 0x0103e80000000400 */
[----:B------:R3:W-:Y:S01]  /*ad00*/  STS.U16 [R153+0xaa00], R204 ;  /* 0x00aa00cc99007388 */ /* 0x0007e20000000400 */
[----:B0-----:R-:W0:Y:S03]  /*ad10*/  LDC R209, c[0x0][0x238] ;  /* 0x00008e00ffd17b82 */ /* 0x001e260000000800 */
[----:B------:R4:W-:Y:S04]  /*ad20*/  STS.U16 [R153+0xae00], R3 ;  /* 0x00ae000399007388 */ /* 0x0009e80000000400 */
[----:B-1----:R-:W4:Y:S04]  /*ad30*/  LDL.LU R205, [R1+0x4f4] ;  /* 0x0004f40001cd7983 */ /* 0x002f280000300800 */
[----:B---3--:R-:W3:Y:S04]  /*ad40*/  LDL.LU R204, [R1+0x4f0] ;  /* 0x0004f00001cc7983 */ /* 0x008ee80000300800 */
[----:B--2---:R1:W-:Y:S04]  /*ad50*/  STS.U16 [R153+0x8e00], R217 ;  /* 0x008e00d999007388 */ /* 0x0043e80000000400 */
[----:B----4-:R-:W2:Y:S04]  /*ad60*/  LDL.LU R3, [R1+0x4ec] ;  /* 0x0004ec0001037983 */ /* 0x010ea80000300800 */
[----:B------:R4:W-:Y:S04]  /*ad70*/  STS.U16 [R153+0x9200], R225 ;  /* 0x009200e199007388 */ /* 0x0009e80000000400 */
[----:B-1----:R-:W2:Y:S04]  /*ad80*/  LDL.LU R217, [R1+0xb4] ;  /* 0x0000b40001d97983 */ /* 0x002ea80000300800 */
[----:B------:R1:W-:Y:S04]  /*ad90*/  STS.U16 [R153+0x9600], R233 ;  /* 0x009600e999007388 */ /* 0x0003e80000000400 */
[----:B----4-:R-:W4:Y:S04]  /*ada0*/  LDL.LU R225, [R1+0xac] ;  /* 0x0000ac0001e17983 */ /* 0x010f280000300800 */
[----:B------:R0:W-:Y:S04]  /*adb0*/  STS.U16 [R153+0x9a00], R241 ;  /* 0x009a00f199007388 */ /* 0x0001e80000000400 */
[----:B-1----:R-:W4:Y:S04]  /*adc0*/  LDL.LU R233, [R1+0xa4] ;  /* 0x0000a40001e97983 */ /* 0x002f280000300800 */
[----:B------:R1:W-:Y:S04]  /*add0*/  STS.U16 [R153+0x9e00], R249 ;  /* 0x009e00f999007388 */ /* 0x0003e80000000400 */
[----:B0-----:R-:W4:Y:S04]  /*ade0*/  LDL.LU R241, [R1+0x9c] ;  /* 0x00009c0001f17983 */ /* 0x001f280000300800 */
[----:B------:R0:W-:Y:S04]  /*adf0*/  STS.U16 [R153+0xa200], R211 ;  /* 0x00a200d399007388 */ /* 0x0001e80000000400 */
[----:B-1----:R-:W4:Y:S04]  /*ae00*/  LDL.LU R249, [R1+0x94] ;  /* 0x0000940001f97983 */ /* 0x002f280000300800 */
[----:B0-----:R-:W4:Y:S01]  /*ae10*/  LDL.LU R211, [R1+0x8c] ;  /* 0x00008c0001d37983 */ /* 0x001f220000300800 */
[----:B------:R-:W-:Y:S01]  /*ae20*/  FMUL R15, R172, 1.4426950216293334961 ;  /* 0x3fb8aa3bac0f7820 */ /* 0x000fe20000400000 */
[----:B------:R-:W-:-:S05]  /*ae30*/  FMNMX R172, R156, R207, !PT ;  /* 0x000000cf9cac7209 */ /* 0x000fca0007800000 */
[----:B------:R-:W-:Y:S01]  /*ae40*/  FFMA R171, R171, R209, -R172 ;  /* 0x000000d1abab7223 */ /* 0x000fe200000008ac */
[----:B------:R-:W-:-:S03]  /*ae50*/  LOP3.LUT R152, R16, 0x60, RZ, 0x3c, !PT ;  /* 0x0000006010987812 */ /* 0x000fc600078e3cff */
[----:B------:R-:W-:-:S04]  /*ae60*/  FMUL R171, R171, 1.4426950216293334961 ;  /* 0x3fb8aa3babab7820 */ /* 0x000fc80000400000 */
[----:B------:R0:W-:Y:S01]  /*ae70*/  MUFU.EX2 R16, R171 ;  /* 0x000000ab00107308 */ /* 0x0001e20000000800 */
[----:B------:R-:W-:Y:S04]  /*ae80*/  STS.U16 [R153+0x8600], R239 ;  /* 0x008600ef99007388 */ /* 0x000fe80000000400 */
[----:B------:R-:W-:Y:S01]  /*ae90*/  STS.U16 [R153+0x8a00], R247 ;  /* 0x008a00f799007388 */ /* 0x000fe20000000400 */
[----:B0-----:R-:W-:-:S03]  /*aea0*/  IMAD.IADD R171, R0, 0x1, R152 ;  /* 0x0000000100ab7824 */ /* 0x001fc600078e0298 */
        /* <DEDUP_REMOVED lines=52> */
[----:B------:R-:W-:Y:S01]  /*b1f0*/  FADD R152, -R172, R207 ;  /* 0x000000cfac987221 */ /* 0x000fe20000000100 */
[-CC-:B------:R-:W-:Y:S01]  /*b200*/  FFMA R154, R154, R209.reuse, -R172.reuse ;  /* 0x000000d19a9a7223 */ /* 0x180fe200000008ac */
[-CC-:B------:R-:W-:Y:S01]  /*b210*/  FFMA R158, R158, R209.reuse, -R172.reuse ;  /* 0x000000d19e9e7223 */ /* 0x180fe200000008ac */
[-CC-:B------:R-:W-:Y:S01]  /*b220*/  FFMA R159, R159, R209.reuse, -R172.reuse ;  /* 0x000000d19f9f7223 */ /* 0x180fe200000008ac */
[-CC-:B------:R-:W-:Y:S01]  /*b230*/  FFMA R162, R162, R209.reuse, -R172.reuse ;  /* 0x000000d1a2a27223 */ /* 0x180fe200000008ac */
[-CC-:B------:R-:W-:Y:S01]  /*b240*/  FFMA R163, R163, R209.reuse, -R172.reuse ;  /* 0x000000d1a3a37223 */ /* 0x180fe200000008ac */
[-CC-:B------:R-:W-:Y:S01]  /*b250*/  FFMA R166, R166, R209.reuse, -R172.reuse ;  /* 0x000000d1a6a67223 */ /* 0x180fe200000008ac */
[----:B------:R-:W-:Y:S01]  /*b260*/  FFMA R167, R167, R209, -R172 ;  /* 0x000000d1a7a77223 */ /* 0x000fe200000008ac */
[----:B------:R-:W-:Y:S01]  /*b270*/  FMUL R13, R168, 1.4426950216293334961 ;  /* 0x3fb8aa3ba80d7820 */ /* 0x000fe20000400000 */
[----:B------:R-:W-:Y:S01]  /*b280*/  FMUL R14, R169, 1.4426950216293334961 ;  /* 0x3fb8aa3ba90e7820 */ /* 0x000fe20000400000 */
[----:B0-----:R-:W-:Y:S01]  /*b290*/  FMUL R22, R182, 1.4426950216293334961 ;  /* 0x3fb8aa3bb6167820 */ /* 0x001fe20000400000 */
[----:B------:R-:W-:Y:S01]  /*b2a0*/  FMUL R7, R157, 1.4426950216293334961 ;  /* 0x3fb8aa3b9d077820 */ /* 0x000fe20000400000 */
[----:B------:R-:W-:Y:S01]  /*b2b0*/  FMUL R8, R160, 1.4426950216293334961 ;  /* 0x3fb8aa3ba0087820 */ /* 0x000fe20000400000 */
[----:B------:R-:W-:Y:S01]  /*b2c0*/  FMUL R10, R161, 1.4426950216293334961 ;  /* 0x3fb8aa3ba10a7820 */ /* 0x000fe20000400000 */
[----:B------:R-:W-:Y:S01]  /*b2d0*/  FMUL R11, R164, 1.4426950216293334961 ;  /* 0x3fb8aa3ba40b7820 */ /* 0x000fe20000400000 */
[----:B------:R-:W-:Y:S04]  /*b2e0*/  STS.U16 [R171+0xa300], R205 ;  /* 0x00a300cdab007388 */ /* 0x000fe80000000400 */
[----:B---3--:R-:W-:Y:S04]  /*b2f0*/  STS.U16 [R171+0x9f00], R204 ;  /* 0x009f00ccab007388 */ /* 0x008fe80000000400 */
[----:B--2---:R0:W-:Y:S04]  /*b300*/  STS.U16 [R171+0x9b00], R3 ;  /* 0x009b0003ab007388 */ /* 0x0041e80000000400 */
[----:B------:R-:W-:Y:S04]  /*b310*/  STS.U16 [R171+0x8300], R217 ;  /* 0x008300d9ab007388 */ /* 0x000fe80000000400 */
[----:B----4-:R-:W-:Y:S04]  /*b320*/  STS.U16 [R171+0x8700], R225 ;  /* 0x008700e1ab007388 */ /* 0x010fe80000000400 */
[----:B------:R-:W-:Y:S04]  /*b330*/  STS.U16 [R171+0x8b00], R233 ;  /* 0x008b00e9ab007388 */ /* 0x000fe80000000400 */
[----:B------:R-:W-:Y:S04]  /*b340*/  STS.U16 [R171+0x8f00], R241 ;  /* 0x008f00f1ab007388 */ /* 0x000fe80000000400 */
[----:B------:R-:W-:Y:S04]  /*b350*/  STS.U16 [R171+0x9300], R249 ;  /* 0x009300f9ab007388 */ /* 0x000fe80000000400 */
[----:B------:R-:W-:Y:S01]  /*b360*/  STS.U16 [R171+0x9700], R211 ;  /* 0x009700d3ab007388 */ /* 0x000fe20000000400 */
[----:B------:R1:W-:Y:S06]  /*b370*/  MEMBAR.ALL.CTA ;  /* 0x0000000000007992 */ /* 0x0003ec0000008000 */
[----:B-1----:R-:W1:Y:S01]  /*b380*/  FENCE.VIEW.ASYNC.S ;  /* 0x00000000000073c6 */ /* 0x002e620000000000 */
[----:B------:R-:W-:Y:S01]  /*b390*/  FMUL R12, R12, 1.4426950216293334961 ;  /* 0x3fb8aa3b0c0c7820 */ /* 0x000fe20000400000 */
        /* <DEDUP_REMOVED lines=19> */
[----:B------:R-:W2:Y:S08]  /*b4d0*/  MUFU.EX2 R183, R152 ;  /* 0x0000009800b77308 */ /* 0x000eb00000000800 */
[----:B------:R-:W-:Y:S08]  /*b4e0*/  MUFU.EX2 R4, R4 ;  /* 0x0000000400047308 */ /* 0x000ff00000000800 */
[----:B------:R-:W3:Y:S08]  /*b4f0*/  MUFU.EX2 R5, R5 ;  /* 0x0000000500057308 */ /* 0x000ef00000000800 */
[----:B------:R-:W-:Y:S08]  /*b500*/  MUFU.EX2 R6, R6 ;  /* 0x0000000600067308 */ /* 0x000ff00000000800 */
[----:B------:R-:W-:Y:S01]  /*b510*/  MUFU.EX2 R17, R17 ;  /* 0x0000001100117308 */ /* 0x000fe20000000800 */
[-C--:B------:R-:W-:Y:S01]  /*b520*/  FMUL R24, R24, R173.reuse ;  /* 0x000000ad18187220 */ /* 0x080fe20000400000 */
[-C--:B------:R-:W-:Y:S01]  /*b530*/  FMUL R25, R25, R173.reuse ;  /* 0x000000ad19197220 */ /* 0x080fe20000400000 */
[-C--:B------:R-:W-:Y:S01]  /*b540*/  FMUL R28, R28, R173.reuse ;  /* 0x000000ad1c1c7220 */ /* 0x080fe20000400000 */
[-C--:B------:R-:W-:Y:S01]  /*b550*/  FMUL R29, R29, R173.reuse ;  /* 0x000000ad1d1d7220 */ /* 0x080fe20000400000 */
[-C--:B------:R-:W-:Y:S01]  /*b560*/  FMUL R32, R32, R173.reuse ;  /* 0x000000ad20207220 */ /* 0x080fe20000400000 */
[-C--:B------:R-:W-:Y:S01]  /*b570*/  FMUL R33, R33, R173.reuse ;  /* 0x000000ad21217220 */ /* 0x080fe20000400000 */
[-C--:B------:R-:W-:Y:S01]  /*b580*/  FMUL R36, R36, R173.reuse ;  /* 0x000000ad24247220 */ /* 0x080fe20000400000 */
        /* <DEDUP_REMOVED lines=65> */
[----:B------:R-:W-:Y:S01]  /*b9a0*/  FMUL R149, R149, R173 ;  /* 0x000000ad95957220 */ /* 0x000fe20000400000 */
[----:B------:R-:W-:Y:S01]  /*b9b0*/  UMOV UR6, UR58 ;  /* 0x0000003a00067c82 */ /* 0x000fe20008000000 */
[----:B------:R-:W-:Y:S01]  /*b9c0*/  UMOV UR7, UR59 ;  /* 0x0000003b00077c82 */ /* 0x000fe20008000000 */
[----:B0-----:R-:W4:Y:S04]  /*b9d0*/  LDL.LU R3, [R1+0x4e8] ;  /* 0x0004e80001037983 */ /* 0x001f280000300800 */
[----:B------:R-:W-:Y:S08]  /*b9e0*/  MUFU.EX2 R19, R19 ;  /* 0x0000001300137308 */ /* 0x000ff00000000800 */
[----:B------:R-:W-:Y:S08]  /*b9f0*/  MUFU.EX2 R168, R168 ;  /* 0x000000a800a87308 */ /* 0x000ff00000000800 */
[----:B------:R-:W-:Y:S08]  /*ba00*/  MUFU.EX2 R169, R169 ;  /* 0x000000a900a97308 */ /* 0x000ff00000000800 */
[----:B------:R-:W-:Y:S08]  /*ba10*/  MUFU.EX2 R20, R154 ;  /* 0x0000009a00147308 */ /* 0x000ff00000000800 */
[----:B------:R-:W0:Y:S08]  /*ba20*/  MUFU.EX2 R23, R23 ;  /* 0x0000001700177308 */ /* 0x000e300000000800 */
[----:B------:R-:W-:Y:S08]  /*ba30*/  MUFU.EX2 R176, R158 ;  /* 0x0000009e00b07308 */ /* 0x000ff00000000800 */
[----:B------:R-:W1:Y:S08]  /*ba40*/  MUFU.EX2 R177, R159 ;  /* 0x0000009f00b17308 */ /* 0x000e700000000800 */
[----:B------:R-:W-:Y:S08]  /*ba50*/  MUFU.EX2 R180, R162 ;  /* 0x000000a200b47308 */ /* 0x000ff00000000800 */
[----:B------:R-:W1:Y:S08]  /*ba60*/  MUFU.EX2 R181, R163 ;  /* 0x000000a300b57308 */ /* 0x000e700000000800 */
[----:B------:R-:W-:Y:S08]  /*ba70*/  MUFU.EX2 R186, R166 ;  /* 0x000000a600ba7308 */ /* 0x000ff00000000800 */
[----:B------:R-:W1:Y:S08]  /*ba80*/  MUFU.EX2 R21, R167 ;  /* 0x000000a700157308 */ /* 0x000e700000000800 */
[----:B------:R-:W1:Y:S08]  /*ba90*/  MUFU.EX2 R170, R170 ;  /* 0x000000aa00aa7308 */ /* 0x000e700000000800 */
[----:B------:R-:W-:Y:S08]  /*baa0*/  MUFU.EX2 R174, R174 ;  /* 0x000000ae00ae7308 */ /* 0x000ff00000000800 */
[----:B------:R-:W1:Y:S08]  /*bab0*/  MUFU.EX2 R175, R175 ;  /* 0x000000af00af7308 */ /* 0x000e700000000800 */
[----:B------:R-:W-:Y:S08]  /*bac0*/  MUFU.EX2 R178, R178 ;  /* 0x000000b200b27308 */ /* 0x000ff00000000800 */
[----:B------:R-:W1:Y:S08]  /*bad0*/  MUFU.EX2 R179, R179 ;  /* 0x000000b300b37308 */ /* 0x000e700000000800 */
[----:B------:R-:W-:Y:S08]  /*bae0*/  MUFU.EX2 R22, R22 ;  /* 0x0000001600167308 */ /* 0x000ff00000000800 */
[----:B------:R-:W1:Y:S01]  /*baf0*/  MUFU.EX2 R182, R182 ;  /* 0x000000b600b67308 */ /* 0x000e620000000800 */
[-C--:B--2---:R-:W-:Y:S01]  /*bb00*/  FMUL R26, R26, R183.reuse ;  /* 0x000000b71a1a7220 */ /* 0x084fe20000400000 */
[-C--:B------:R-:W-:Y:S01]  /*bb10*/  FMUL R27, R27, R183.reuse ;  /* 0x000000b71b1b7220 */ /* 0x080fe20000400000 */
        /* <DEDUP_REMOVED lines=61> */
[----:B------:R-:W-:Y:S01]  /*bef0*/  FMUL R151, R151, R183 ;  /* 0x000000b797977220 */ /* 0x000fe20000400000 */
[----:B---3--:R-:W-:Y:S01]  /*bf00*/  F2FP.BF16.F32.PACK_AB R152, R5, R4 ;  /* 0x000000040598723e */ /* 0x008fe200000010ff */
[----:B------:R2:W5:Y:S01]  /*bf10*/  LDL.LU R204, [R1+0x4e4] ;  /* 0x0004e40001cc7983 */ /* 0x0005620000300800 */
[----:B0-----:R-:W-:-:S02]  /*bf20*/  F2FP.BF16.F32.PACK_AB R153, R23, R20 ;  /* 0x000000141799723e */ /* 0x001fc400000010ff */
[----:B------:R-:W-:Y:S01]  /*bf30*/  F2FP.BF16.F32.PACK_AB R154, R7, R6 ;  /* 0x00000006079a723e */ /* 0x000fe200000010ff */
[----:B------:R2:W5:Y:S01]  /*bf40*/  LDL.LU R205, [R1+0x4e0] ;  /* 0x0004e00001cd7983 */ /* 0x0005620000300800 */
[----:B-1----:R-:W-:Y:S02]  /*bf50*/  F2FP.BF16.F32.PACK_AB R155, R177, R176 ;  /* 0x000000b0b19b723e */ /* 0x002fe400000010ff */
[----:B------:R-:W-:Y:S01]  /*bf60*/  F2FP.BF16.F32.PACK_AB R156, R10, R8 ;  /* 0x000000080a9c723e */ /* 0x000fe200000010ff */
[----:B------:R2:W5:Y:S01]  /*bf70*/  LDL.LU R202, [R1+0x4dc] ;  /* 0x0004dc0001ca7983 */ /* 0x0005620000300800 */
[----:B------:R-:W-:Y:S02]  /*bf80*/  F2FP.BF16.F32.PACK_AB R157, R181, R180 ;  /* 0x000000b4b59d723e */ /* 0x000fe400000010ff */
[----:B------:R-:W-:Y:S01]  /*bf90*/  F2FP.BF16.F32.PACK_AB R158, R12, R11 ;  /* 0x0000000b0c9e723e */ /* 0x000fe200000010ff */
[----:B------:R2:W5:Y:S01]  /*bfa0*/  LDL.LU R203, [R1+0x4d8] ;  /* 0x0004d80001cb7983 */ /* 0x0005620000300800 */
[----:B------:R-:W-:-:S02]  /*bfb0*/  F2FP.BF16.F32.PACK_AB R159, R21, R186 ;  /* 0x000000ba159f723e */ /* 0x000fc400000010ff */
[----:B------:R-:W-:Y:S01]  /*bfc0*/  F2FP.BF16.F32.PACK_AB R160, R14, R13 ;  /* 0x0000000d0ea0723e */ /* 0x000fe200000010ff */
[----:B------:R-:W3:Y:S01]  /*bfd0*/  LDL.LU R187, [R1+0xcc] ;  /* 0x0000cc0001bb7983 */ /* 0x000ee20000300800 */
[----:B------:R-:W-:Y:S02]  /*bfe0*/  F2FP.BF16.F32.PACK_AB R161, R16, R170 ;  /* 0x000000aa10a1723e */ /* 0x000fe400000010ff */
[----:B------:R-:W-:Y:S01]  /*bff0*/  F2FP.BF16.F32.PACK_AB R162, R17, R15 ;  /* 0x0000000f11a2723e */ /* 0x000fe200000010ff */
[----:B------:R-:W2:Y:S01]  /*c000*/  LDL.LU R185, [R1+0xc8] ;  /* 0x0000c80001b97983 */ /* 0x000ea20000300800 */
[----:B------:R-:W-:Y:S02]  /*c010*/  F2FP.BF16.F32.PACK_AB R163, R175, R174 ;  /* 0x000000aeafa3723e */ /* 0x000fe400000010ff */
[----:B------:R-:W-:Y:S01]  /*c020*/  F2FP.BF16.F32.PACK_AB R164, R19, R18 ;  /* 0x0000001213a4723e */ /* 0x000fe200000010ff */
[----:B------:R-:W4:Y:S01]  /*c030*/  LDL.LU R184, [R1+0xc0] ;  /* 0x0000c00001b87983 */ /* 0x000f220000300800 */
[----:B------:R-:W-:-:S02]  /*c040*/  F2FP.BF16.F32.PACK_AB R165, R179, R178 ;  /* 0x000000b2b3a5723e */ /* 0x000fc400000010ff */
[----:B------:R-:W-:Y:S02]  /*c050*/  F2FP.BF16.F32.PACK_AB R166, R169, R168 ;  /* 0x000000a8a9a6723e */ /* 0x000fe400000010ff */
[----:B------:R-:W-:Y:S01]  /*c060*/  F2FP.BF16.F32.PACK_AB R167, R182, R22 ;  /* 0x00000016b6a7723e */ /* 0x000fe200000010ff */
[----:B------:R-:W-:Y:S06]  /*c070*/  BAR.SYNC.DEFER_BLOCKING 0x0 ;  /* 0x0000000000007b1d */ /* 0x000fec0000010000 */
[----:B------:R-:W-:-:S06]  /*c080*/  WARPGROUP.ARRIVE ;  /* 0x00000000000079c5 */ /* 0x000fcc0000000000 */
[----:B------:R-:W-:Y:S01]  /*c090*/  HGMMA.64x256x16.F32.BF16 R24, R152, gdesc[UR4], R24 ;  /* 0x03e0000498187df0 */ /* 0x000fe20008701818 */
[----:B------:R-:W-:Y:S01]  /*c0a0*/  UMOV UR6, UR10 ;  /* 0x0000000a00067c82 */ /* 0x000fe20008000000 */
[----:B------:R-:W-:-:S15]  /*c0b0*/  UMOV UR7, UR11 ;  /* 0x0000000b00077c82 */ /* 0x000fde0008000000 */
[----:B------:R-:W-:-:S11]  /*c0c0*/  NOP ;  /* 0x0000000000007918 */ /* 0x000fd60000000000 */
[----:B------:R-:W-:Y:S01]  /*c0d0*/  HGMMA.64x256x16.F32.BF16 R24, R156, gdesc[UR4], R24 ;  /* 0x03e000049c187df0 */ /* 0x000fe20008701818 */
[----:B------:R-:W-:Y:S01]  /*c0e0*/  UMOV UR6, UR14 ;  /* 0x0000000e00067c82 */ /* 0x000fe20008000000 */
[----:B------:R-:W-:-:S15]  /*c0f0*/  UMOV UR7, UR15 ;  /* 0x0000000f00077c82 */ /* 0x000fde0008000000 */
[----:B------:R-:W-:-:S11]  /*c100*/  NOP ;  /* 0x0000000000007918 */ /* 0x000fd60000000000 */
[----:B------:R-:W-:Y:S01]  /*c110*/  HGMMA.64x256x16.F32.BF16 R24, R160, gdesc[UR4], R24 ;  /* 0x03e00004a0187df0 */ /* 0x000fe20008701818 */
[----:B------:R-:W-:Y:S01]  /*c120*/  UMOV UR6, UR18 ;  /* 0x0000001200067c82 */ /* 0x000fe20008000000 */
[----:B------:R-:W-:Y:S01]  /*c130*/  UMOV UR7, UR19 ;  /* 0x0000001300077c82 */ /* 0x000fe20008000000 */
[----:B------:R-:W-:Y:S01]  /*c140*/  FADD R4, R4, R5 ;  /* 0x0000000504047221 */ /* 0x000fe20000000000 */
[----:B------:R-:W-:-:S03]  /*c150*/  FADD R20, R20, R23 ;  /* 0x0000001714147221 */ /* 0x000fc60000000000 */
[----:B------:R-:W-:Y:S01]  /*c160*/  FADD R4, R6, R4 ;  /* 0x0000000406047221 */ /* 0x000fe20000000000 */
[----:B------:R-:W-:-:S03]  /*c170*/  FADD R20, R176, R20 ;  /* 0x00000014b0147221 */ /* 0x000fc60000000000 */
[----:B------:R-:W-:Y:S01]  /*c180*/  FADD R4, R7, R4 ;  /* 0x0000000407047221 */ /* 0x000fe20000000000 */
[----:B------:R-:W-:-:S03]  /*c190*/  FADD R20, R177, R20 ;  /* 0x00000014b1147221 */ /* 0x000fc60000000000 */
[----:B------:R-:W-:Y:S01]  /*c1a0*/  FADD R4, R8, R4 ;  /* 0x0000000408047221 */ /* 0x000fe20000000000 */
[----:B------:R-:W-:Y:S01]  /*c1b0*/  FADD R20, R180, R20 ;  /* 0x00000014b4147221 */ /* 0x000fe20000000000 */
[----:B----4-:R-:W-:Y:S01]  /*c1c0*/  IADD3 R184, R184, 0x40, RZ ;  /* 0x00000040b8b87810 */ /* 0x010fe20007ffe0ff */
[----:B------:R-:W0:Y:S01]  /*c1d0*/  LDC R8, c[0x0][0x254] ;  /* 0x00009500ff087b82 */ /* 0x000e220000000800 */
[----:B------:R-:W-:Y:S01]  /*c1e0*/  FADD R4, R10, R4 ;  /* 0x000000040a047221 */ /* 0x000fe20000000000 */
[----:B------:R-:W-:-:S03]  /*c1f0*/  FADD R20, R181, R20 ;  /* 0x00000014b5147221 */ /* 0x000fc60000000000 */
[----:B------:R-:W-:Y:S01]  /*c200*/  FADD R4, R11, R4 ;  /* 0x000000040b047221 */ /* 0x000fe20000000000 */
[----:B------:R-:W-:Y:S02]  /*c210*/  FADD R20, R186, R20 ;  /* 0x00000014ba147221 */ /* 0x000fe40000000000 */
[----:B------:R-:W1:Y:S01]  /*c220*/  LDC R10, c[0x0][0x280] ;  /* 0x0000a000ff0a7b82 */ /* 0x000e620000000800 */
[----:B------:R-:W-:Y:S01]  /*c230*/  FADD R4, R12, R4 ;  /* 0x000000040c047221 */ /* 0x000fe20000000000 */
[----:B------:R-:W-:-:S03]  /*c240*/  FADD R20, R21, R20 ;  /* 0x0000001415147221 */ /* 0x000fc60000000000 */
[----:B------:R-:W-:Y:S01]  /*c250*/  FADD R4, R13, R4 ;  /* 0x000000040d047221 */ /* 0x000fe20000000000 */
[----:B------:R-:W-:Y:S01]  /*c260*/  FADD R20, R170, R20 ;  /* 0x00000014aa147221 */ /* 0x000fe20000000000 */
[----:B------:R-:W-:Y:S02]  /*c270*/  HGMMA.64x256x16.F32.BF16 R24, R164, gdesc[UR4], R24, gsb0 ;  /* 0x03e00004a4187df0 */ /* 0x000fe40008001818 */
[----:B------:R-:W-:Y:S01]  /*c280*/  FADD R4, R14, R4 ;  /* 0x000000040e047221 */ /* 0x000fe20000000000 */
[----:B------:R-:W-:Y:S01]  /*c290*/  FADD R20, R16, R20 ;  /* 0x0000001410147221 */ /* 0x000fe20000000000 */
[----:B------:R-:W4:Y:S02]  /*c2a0*/  LDC R11, c[0x0][0x264] ;  /* 0x00009900ff0b7b82 */ /* 0x000f240000000800 */
[----:B------:R-:W-:Y:S01]  /*c2b0*/  FADD R4, R15, R4 ;  /* 0x000000040f047221 */ /* 0x000fe20000000000 */
[----:B------:R-:W-:-:S03]  /*c2c0*/  FADD R20, R174, R20 ;  /* 0x00000014ae147221 */ /* 0x000fc60000000000 */
        /* <DEDUP_REMOVED lines=9> */
[----:B------:R-:W-:-:S04]  /*c360*/  FADD R20, R182, R20 ;  /* 0x00000014b6147221 */ /* 0x000fc80000000000 */
[----:B------:R-:W3:Y:S04]  /*c370*/  SHFL.BFLY PT, R6, R4, 0x2, 0x1f ;  /* 0x0c401f0004067f89 */ /* 0x000ee800000e0000 */
[----:B------:R-:W2:Y:S01]  /*c380*/  SHFL.BFLY PT, R5, R20, 0x2, 0x1f ;  /* 0x0c401f0014057f89 */ /* 0x000ea200000e0000 */
[----:B---3--:R-:W-:Y:S01]  /*c390*/  FADD R6, R4, R6 ;  /* 0x0000000604067221 */ /* 0x008fe20000000000 */
[----:B--2---:R-:W-:-:S04]  /*c3a0*/  FADD R5, R20, R5 ;  /* 0x0000000514057221 */ /* 0x004fc80000000000 */
[----:B------:R-:W2:Y:S04]  /*c3b0*/  SHFL.BFLY PT, R7, R6, 0x1, 0x1f ;  /* 0x0c201f0006077f89 */ /* 0x000ea800000e0000 */
[----:B------:R-:W3:Y:S04]  /*c3c0*/  SHFL.BFLY PT, R4, R5, 0x1, 0x1f ;  /* 0x0c201f0005047f89 */ /* 0x000ee800000e0000 */
[----:B------:R0:W-:Y:S01]  /*c3d0*/  STL [R1+0xc0], R184 ;  /* 0x0000c0b801007387 */ /* 0x0001e20000100800 */
[----:B--2---:R-:W-:Y:S01]  /*c3e0*/  FADD R7, R6, R7 ;  /* 0x0000000706077221 */ /* 0x004fe20000000000 */
[----:B---3--:R-:W-:-:S03]  /*c3f0*/  FADD R4, R5, R4 ;  /* 0x0000000405047221 */ /* 0x008fc60000000000 */
[----:B------:R-:W-:Y:S01]  /*c400*/  FFMA R187, R173, R187, R7 ;  /* 0x000000bbadbb7223 */ /* 0x000fe20000000007 */
[----:B------:R-:W-:-:S04]  /*c410*/  FFMA R185, R183, R185, R4 ;  /* 0x000000b9b7b97223 */ /* 0x000fc80000000004 */
[----:B------:R2:W-:Y:S04]  /*c420*/  STL [R1+0xcc], R187 ;  /* 0x0000ccbb01007387 */ /* 0x0005e80000100800 */
[----:B------:R2:W-:Y:S04]  /*c430*/  STL [R1+0xc8], R185 ;  /* 0x0000c8b901007387 */ /* 0x0005e80000100800 */
[----:B------:R2:W-:Y:S04]  /*c440*/  STL [R1+0xbc], R2 ;  /* 0x0000bc0201007387 */ /* 0x0005e80000100800 */
[----:B------:R2:W-:Y:S01]  /*c450*/  STL [R1+0xc4], R172 ;  /* 0x0000c4ac01007387 */ /* 0x0005e20000100800 */
[----:B-1----:R-:W-:Y:S01]  /*c460*/  ISETP.GE.AND P0, PT, R184, R10, PT ;  /* 0x0000000ab800720c */ /* 0x002fe20003f06270 */
[----:B----4-:R-:W-:Y:S01]  /*c470*/  IMAD R9, R11, 0x40, R9 ;  /* 0x000000400b097824 */ /* 0x010fe200078e0209 */
[----:B------:R-:W-:Y:S01]  /*c480*/  MOV R4, R172 ;  /* 0x000000ac00047202 */ /* 0x000fe20000000f00 */
[----:B0-----:R-:W-:Y:S01]  /*c490*/  IMAD R3, R8, 0x40, R3 ;  /* 0x0000004008037824 */ /* 0x001fe200078e0203 */
[----:B------:R-:W-:-:S09]  /*c4a0*/  WARPGROUP.DEPBAR.LE gsb0, 0x0 ;  /* 0x00008000000079c5 */ /* 0x000fd20000010000 */
[----:B--2---:R-:W-:Y:S05]  /*c4b0*/  @!P0 BRA `(.L_x_1) ;  /* 0xffffff9000bc8947 */ /* 0x004fea000383ffff */
.L_x_0:
[----:B------:R-:W2:Y:S04]  /*c4c0*/  LDL.LU R15, [R1+0xc8] ;  /* 0x0000c800010f7983 */ /* 0x000ea80000300800 */
[----:B------:R-:W3:Y:S01]  /*c4d0*/  LDL.LU R14, [R1+0xcc] ;  /* 0x0000cc00010e7983 */ /* 0x000ee20000300800 */
[----:B------:R-:W-:Y:S01]  /*c4e0*/  FMUL R16, R39, 0.25 ;  /* 0x3e80000027107820 */ /* 0x000fe20000400000 */
[----:B------:R-:W-:Y:S01]  /*c4f0*/  FMUL R17, R34, 0.25 ;  /* 0x3e80000022117820 */ /* 0x000fe20000400000 */
[----:B------:R-:W-:Y:S01]  /*c500*/  FMUL R18, R31, 0.25 ;  /* 0x3e8000001f127820 */ /* 0x000fe20000400000 */
[----:B------:R-:W0:Y:S01]  /*c510*/  S2R R7, SR_TID.X ;  /* 0x0000000000077919 */ /* 0x000e220000002100 */
[----:B------:R-:W-:Y:S01]  /*c520*/  FMUL R19, R30, 0.25 ;  /* 0x3e8000001e137820 */ /* 0x000fe20000400000 */
[----:B------:R-:W-:Y:S01]  /*c530*/  FMUL R21, R64, 0.25 ;  /* 0x3e80000040157820 */ /* 0x000fe20000400000 */
[----:B------:R-:W-:Y:S01]  /*c540*/  FMUL R22, R61, 0.25 ;  /* 0x3e8000003d167820 */ /* 0x000fe20000400000 */
[----:B------:R-:W-:Y:S01]  /*c550*/  FMUL R23, R60, 0.25 ;  /* 0x3e8000003c177820 */ /* 0x000fe20000400000 */
[----:B------:R-:W1:Y:S01]  /*c560*/  S2R R239, SR_TID.X ;  /* 0x0000000000ef7919 */ /* 0x000e620000002100 */
[----:B------:R-:W4:Y:S01]  /*c570*/  S2R R238, SR_CTAID.X ;  /* 0x0000000000ee7919 */ /* 0x000f220000002500 */
[----:B------:R-:W3:Y:S01]  /*c580*/  S2R R240, SR_CTAID.Y ;  /* 0x0000000000f07919 */ /* 0x000ee20000002600 */
[C---:B0-----:R-:W-:Y:S01]  /*c590*/  LOP3.LUT R3, R7.reuse, 0x7, RZ, 0xc0, !PT ;  /* 0x0000000707037812 */ /* 0x041fe200078ec0ff */
[C---:B------:R-:W-:Y:S01]  /*c5a0*/  IMAD.SHL.U32 R10, R7.reuse, 0x4, RZ ;  /* 0x00000004070a7824 */ /* 0x040fe200078e00ff */
[C---:B------:R-:W-:Y:S01]  /*c5b0*/  LOP3.LUT R5, R7.reuse, 0x40, RZ, 0xc0, !PT ;  /* 0x0000004007057812 */ /* 0x040fe200078ec0ff */
[C---:B------:R-:W-:Y:S01]  /*c5c0*/  IMAD.SHL.U32 R8, R7.reuse, 0x2, RZ ;  /* 0x0000000207087824 */ /* 0x040fe200078e00ff */
[----:B------:R-:W-:Y:S01]  /*c5d0*/  LOP3.LUT R13, R7, 0x7f, RZ, 0xc0, !PT ;  /* 0x0000007f070d7812 */ /* 0x000fe200078ec0ff */
[----:B------:R-:W-:Y:S01]  /*c5e0*/  IMAD R6, R3, 0x10, R0 ;  /* 0x0000001003067824 */ /* 0x000fe200078e0200 */
[----:B------:R-:W-:Y:S01]  /*c5f0*/  BAR.SYNC.DEFER_BLOCKING 0x0 ;  /* 0x0000000000007b1d */ /* 0x000fe20000010000 */
[----:B------:R-:W-:-:S02]  /*c600*/  ISETP.NE.U32.AND P0, PT, R5, RZ, PT ;  /* 0x000000ff0500720c */ /* 0x000fc40003f05070 */
[----:B------:R-:W-:Y:S01]  /*c610*/  SHF.L.U32 R5, R7, 0x3, RZ ;  /* 0x0000000307057819 */ /* 0x000fe200000006ff */
[----:B------:R-:W-:Y:S01]  /*c620*/  IMAD R11, R3, -0x8, R6 ;  /* 0xfffffff8030b7824 */ /* 0x000fe200078e0206 */
[----:B------:R-:W-:Y:S01]  /*c630*/  LOP3.LUT R10, R10, 0xc0, RZ, 0xc0, !PT ;  /* 0x000000c00a0a7812 */ /* 0x000fe200078ec0ff */
[----:B------:R-:W-:Y:S01]  /*c640*/  IMAD R3, R13, 0x10, R0 ;  /* 0x000000100d037824 */ /* 0x000fe200078e0200 */
[----:B------:R-:W-:Y:S02]  /*c650*/  LOP3.LUT R12, R7, 0x8, RZ, 0xc0, !PT ;  /* 0x00000008070c7812 */ /* 0x000fe400078ec0ff */
[----:B------:R-:W-:Y:S01]  /*c660*/  LOP3.LUT R9, R8, 0xf8, RZ, 0xc0, !PT ;  /* 0x000000f808097812 */ /* 0x000fe200078ec0ff */
[----:B------:R-:W-:Y:S01]  /*c670*/  IMAD.IADD R13, R10, 0x1, R11 ;  /* 0x000000010a0d7824 */ /* 0x000fe200078e020b */
[----:B------:R-:W-:Y:S01]  /*c680*/  LOP3.LUT R5, R5, 0x380, RZ, 0xc0, !PT ;  /* 0x0000038005057812 */ /* 0x000fe200078ec0ff */
[----:B------:R-:W-:Y:S01]  /*c690*/  IMAD R6, R12, 0x80, R6 ;  /* 0x000000800c067824 */ /* 0x000fe200078e0206 */
[----:B------:R-:W-:Y:S01]  /*c6a0*/  IADD3 R0, R0, R9, RZ ;  /* 0x0000000900007210 */ /* 0x000fe20007ffe0ff */
[----:B------:R-:W-:Y:S01]  /*c6b0*/  FMUL R9, R150, 0.25 ;  /* 0x3e80000096097820 */ /* 0x000fe20000400000 */
[----:B------:R-:W-:Y:S01]  /*c6c0*/  FMUL R11, R26, 0.25 ;  /* 0x3e8000001a0b7820 */ /* 0x000fe20000400000 */
[----:B------:R-:W-:Y:S01]  /*c6d0*/  IMAD.IADD R6, R5, 0x1, R6 ;  /* 0x0000000105067824 */ /* 0x000fe200078e0206 */
[----:B------:R-:W-:Y:S01]  /*c6e0*/  LEA.HI R5, R12, R13, RZ, 0x1f ;  /* 0x0000000d0c057211 */ /* 0x000fe200078ff8ff */
[----:B------:R-:W-:Y:S01]  /*c6f0*/  FMUL R12, R143, 0.25 ;  /* 0x3e8000008f0c7820 */ /* 0x000fe20000400000 */
[----:B------:R-:W-:Y:S01]  /*c700*/  FMUL R10, R151, 0.25 ;  /* 0x3e800000970a7820 */ /* 0x000fe20000400000 */
[----:B------:R-:W-:Y:S01]  /*c710*/  FMUL R13, R130, 0.25 ;  /* 0x3e800000820d7820 */ /* 0x000fe20000400000 */
[----:B-1----:R-:W-:-:S05]  /*c720*/  LOP3.LUT R239, R239, 0x3f, RZ, 0xc0, !PT ;  /* 0x0000003fefef7812 */ /* 0x002fca00078ec0ff */
[----:B----4-:R-:W-:Y:S02]  /*c730*/  IMAD R238, R238, 0x40, R239 ;  /* 0x00000040eeee7824 */ /* 0x010fe400078e02ef */
[----:B--2---:R-:W-:Y:S02]  /*c740*/  IMAD.MOV.U32 R8, RZ, RZ, R15 ;  /* 0x000000ffff087224 */ /* 0x004fe400078e000f */
[----:B------:R-:W-:Y:S01]  /*c750*/  FMUL R15, R50, 0.25 ;  /* 0x3e800000320f7820 */ /* 0x000fe20000400000 */
[----:B---3--:R-:W-:Y:S01]  /*c760*/  MOV R20, R14 ;  /* 0x0000000e00147202 */ /* 0x008fe20000000f00 */
[----:B------:R-:W-:Y:S01]  /*c770*/  FMUL R14, R139, 0.25 ;  /* 0x3e8000008b0e7820 */ /* 0x000fe20000400000 */
[C---:B------:R-:W-:Y:S02]  /*c780*/  FSETP.GT.AND P1, PT, |R8|.reuse, 8.50705917302346158658e+37, PT ;  /* 0x7e8000000800780b */ /* 0x040fe40003f24200 */
[----:B------:R-:W-:Y:S02]  /*c790*/  FSETP.GEU.AND P5, PT, |R8|, 1.175494350822287508e-38, PT ;  /* 0x008000000800780b */ /* 0x000fe40003fae200 */
[----:B------:R-:W-:Y:S01]  /*c7a0*/  FSEL R150, R9, R150, P1 ;  /* 0x0000009609967208 */ /* 0x000fe20000800000 */
[----:B------:R-:W-:Y:S01]  /*c7b0*/  FMUL R9, R146, 0.25 ;  /* 0x3e80000092097820 */ /* 0x000fe20000400000 */
        /* <DEDUP_REMOVED lines=85> */
[----:B------:R-:W-:Y:S01]  /*cd10*/  @!P5 FMUL R138, R138, 16777216 ;  /* 0x4b8000008a8ad820 */ /* 0x000fe20000400000 */
        /* <DEDUP_REMOVED lines=19> */
[----:B------:R-:W-:Y:S01]  /*ce50*/  @!P5 FMUL R51, R51, 16777216 ;  /* 0x4b8000003333d820 */ /* 0x000fe20000400000 */
[----:B------:R-:W-:Y:S01]  /*ce60*/  FSEL R11, R12, R47, P1 ;  /* 0x0000002f0c0b7208 */ /* 0x000fe20000800000 */
[----:B------:R-:W-:Y:S01]  /*ce70*/  @!P5 FMUL R50, R50, 16777216 ;  /* 0x4b8000003232d820 */ /* 0x000fe20000400000 */
[----:B------:R-:W-:Y:S01]  /*ce80*/  FSEL R12, R13, R46, P1 ;  /* 0x0000002e0d0c7208 */ /* 0x000fe20000800000 */
[----:B------:R-:W-:Y:S01]  /*ce90*/  FMUL R46, R49, 0.25 ;  /* 0x3e800000312e7820 */ /* 0x000fe20000400000 */
[----:B------:R-:W-:Y:S01]  /*cea0*/  FSEL R13, R14, R43, P1 ;  /* 0x0000002b0e0d7208 */ /* 0x000fe20000800000 */
[----:B------:R-:W-:Y:S01]  /*ceb0*/  FMUL R43, R56, 0.25 ;  /* 0x3e800000382b7820 */ /* 0x000fe20000400000 */
[----:B------:R-:W-:Y:S01]  /*cec0*/  MOV R58, R20 ;  /* 0x00000014003a7202 */ /* 0x000fe20000000f00 */
        /* <DEDUP_REMOVED lines=9> */
[----:B------:R-:W-:Y:S01]  /*cf60*/  FSETP.GT.AND P2, PT, |R58|, 8.50705917302346158658e+37, PT ;  /* 0x7e8000003a00780b */ /* 0x000fe20003f44200 */
        /* <DEDUP_REMOVED lines=105> */
[----:B------:R-:W-:Y:S01]  /*d600*/  FSETP.GEU.AND P3, PT, R58, 1.175494350822287508e-38, PT ;  /* 0x008000003a00780b */ /* 0x000fe20003f6e000 */
        /* <DEDUP_REMOVED lines=10> */
[----:B------:R-:W-:Y:S01]  /*d6b0*/  FMUL R41, R58, 8388608 ;  /* 0x4b0000003a297820 */ /* 0x000fe20000400000 */
[----:B------:R-:W-:Y:S01]  /*d6c0*/  FSEL R154, R43, R44, P2 ;  /* 0x0000002c2b9a7208 */ /* 0x000fe20001000000 */
[----:B------:R-:W-:Y:S01]  /*d6d0*/  FMUL R45, R32, 0.25 ;  /* 0x3e800000202d7820 */ /* 0x000fe20000400000 */
[----:B------:R-:W-:Y:S01]  /*d6e0*/  FSEL R157, R40, R33, P2 ;  /* 0x00000021289d7208 */ /* 0x000fe20001000000 */
[C---:B------:R-:W-:Y:S01]  /*d6f0*/  FMUL R43, R8.reuse, 8388608 ;  /* 0x4b000000082b7820 */ /* 0x040fe20000400000 */
[----:B------:R-:W-:Y:S01]  /*d700*/  FSEL R33, R41, R58, !P3 ;  /* 0x0000003a29217208 */ /* 0x000fe20005800000 */
[----:B------:R-:W-:Y:S01]  /*d710*/  FMUL R44, R29, 0.25 ;  /* 0x3e8000001d2c7820 */ /* 0x000fe20000400000 */
[C---:B------:R-:W-:Y:S01]  /*d720*/  FSETP.GEU.AND P4, PT, R8.reuse, 1.175494350822287508e-38, PT ;  /* 0x008000000800780b */ /* 0x040fe20003f8e000 */
[----:B------:R-:W-:Y:S01]  /*d730*/  @!P5 FMUL R9, R9, 16777216 ;  /* 0x4b8000000909d820 */ /* 0x000fe20000400000 */
[----:B------:R-:W-:Y:S01]  /*d740*/  FSEL R158, R45, R32, P2 ;  /* 0x000000202d9e7208 */ /* 0x000fe20001000000 */
[----:B------:R-:W-:Y:S01]  /*d750*/  VIADD R40, R33, 0xc0cafb0d ;  /* 0xc0cafb0d21287836 */ /* 0x000fe20000000000 */
[----:B------:R-:W-:Y:S01]  /*d760*/  FSEL R32, R43, R8, !P4 ;  /* 0x000000082b207208 */ /* 0x000fe20006000000 */
[----:B------:R-:W-:Y:S01]  /*d770*/  @P1 FMUL R8, R8, 0.25 ;  /* 0x3e80000008081820 */ /* 0x000fe20000400000 */
[----:B------:R-:W-:Y:S01]  /*d780*/  FSEL R162, R44, R29, P2 ;  /* 0x0000001d2ca27208 */ /* 0x000fe20001000000 */
[----:B------:R-:W-:Y:S01]  /*d790*/  FMUL R45, R28, 0.25 ;  /* 0x3e8000001c2d7820 */ /* 0x000fe20000400000 */
[----:B------:R-:W-:Y:S01]  /*d7a0*/  LOP3.LUT R160, R40, 0xff800000, RZ, 0xc0, !PT ;  /* 0xff80000028a07812 */ /* 0x000fe200078ec0ff */
[----:B------:R-:W-:Y:S01]  /*d7b0*/  @!P5 FMUL R8, R8, 16777216 ;  /* 0x4b8000000808d820 */ /* 0x000fe20000400000 */
[----:B------:R-:W-:Y:S01]  /*d7c0*/  FSEL R40, RZ, -23, P3 ;  /* 0xc1b80000ff287808 */ /* 0x000fe20001800000 */
[----:B------:R-:W-:Y:S01]  /*d7d0*/  VIADD R41, R32, 0xc0cafb0d ;  /* 0xc0cafb0d20297836 */ /* 0x000fe20000000000 */
[C---:B------:R-:W-:Y:S01]  /*d7e0*/  FSETP.GEU.AND P3, PT, |R58|.reuse, 1.175494350822287508e-38, PT ;  /* 0x008000003a00780b */ /* 0x040fe20003f6e200 */
[----:B------:R-:W-:Y:S01]  /*d7f0*/  @P2 FMUL R58, R58, 0.25 ;  /* 0x3e8000003a3a2820 */ /* 0x000fe20000400000 */
[----:B------:R-:W-:Y:S01]  /*d800*/  FSEL R49, R46, R49, P2 ;  /* 0x000000312e317208 */ /* 0x000fe20001000000 */
[----:B------:R-:W0:Y:S01]  /*d810*/  MUFU.RCP R8, R8 ;  /* 0x0000000800087308 */ /* 0x000e220000001000 */
[----:B------:R-:W-:Y:S01]  /*d820*/  FMUL R46, R37, 0.25 ;  /* 0x3e800000252e7820 */ /* 0x000fe20000400000 */
[----:B------:R-:W-:Y:S01]  /*d830*/  LOP3.LUT R159, R41, 0xff800000, RZ, 0xc0, !PT ;  /* 0xff800000299f7812 */ /* 0x000fe200078ec0ff */
[----:B------:R-:W-:Y:S01]  /*d840*/  @!P5 FMUL R10, R10, 16777216 ;  /* 0x4b8000000a0ad820 */ /* 0x000fe20000400000 */
[----:B------:R-:W-:Y:S01]  /*d850*/  FSEL R164, R45, R28, P2 ;  /* 0x0000001c2da47208 */ /* 0x000fe20001000000 */
[----:B------:R-:W-:Y:S01]  /*d860*/  @!P5 FMUL R26, R26, 16777216 ;  /* 0x4b8000001a1ad820 */ /* 0x000fe20000400000 */
[----:B------:R-:W-:Y:S01]  /*d870*/  FSEL R37, R46, R37, P2 ;  /* 0x000000252e257208 */ /* 0x000fe20001000000 */
[----:B------:R-:W-:Y:S01]  /*d880*/  FMUL R46, R25, 0.25 ;  /* 0x3e800000192e7820 */ /* 0x000fe20000400000 */
[----:B------:R-:W-:Y:S01]  /*d890*/  I2FP.F32.S32 R43, R159 ;  /* 0x0000009f002b7245 */ /* 0x000fe20000201400 */
[----:B------:R-:W-:Y:S01]  /*d8a0*/  @!P5 FMUL R30, R30, 16777216 ;  /* 0x4b8000001e1ed820 */ /* 0x000fe20000400000 */
[----:B------:R-:W-:Y:S01]  /*d8b0*/  @!P3 FMUL R58, R58, 16777216 ;  /* 0x4b8000003a3ab820 */ /* 0x000fe20000400000 */
[----:B------:R-:W-:Y:S01]  /*d8c0*/  @!P3 FMUL R24, R24, 16777216 ;  /* 0x4b8000001818b820 */ /* 0x000fe20000400000 */
[----:B------:R-:W-:Y:S01]  /*d8d0*/  FSEL R166, R46, R25, P2 ;  /* 0x000000192ea67208 */ /* 0x000fe20001000000 */
[----:B------:R-:W-:Y:S01]  /*d8e0*/  @!P3 FMUL R113, R113, 16777216 ;  /* 0x4b8000007171b820 */ /* 0x000fe20000400000 */
[----:B------:R-:W1:Y:S01]  /*d8f0*/  MUFU.RCP R29, R58 ;  /* 0x0000003a001d7308 */ /* 0x000e620000001000 */
[----:B------:R-:W-:Y:S01]  /*d900*/  @!P3 FMUL R112, R112, 16777216 ;  /* 0x4b8000007070b820 */ /* 0x000fe20000400000 */
[----:B------:R-:W-:Y:S01]  /*d910*/  @!P3 FMUL R105, R105, 16777216 ;  /* 0x4b8000006969b820 */ /* 0x000fe20000400000 */
[C---:B0-----:R-:W-:Y:S01]  /*d920*/  FMUL R46, R8.reuse, R138 ;  /* 0x0000008a082e7220 */ /* 0x041fe20000400000 */
[C---:B------:R-:W-:Y:S01]  /*d930*/  FMUL R56, R8.reuse, R135 ;  /* 0x0000008708387220 */ /* 0x040fe20000400000 */
[C---:B------:R-:W-:Y:S01]  /*d940*/  FMUL R138, R8.reuse, R51 ;  /* 0x00000033088a7220 */ /* 0x040fe20000400000 */
[C---:B------:R-:W-:Y:S01]  /*d950*/  FMUL R135, R8.reuse, R14 ;  /* 0x0000000e08877220 */ /* 0x040fe20000400000 */
[C---:B------:R-:W-:Y:S01]  /*d960*/  FMUL R51, R8.reuse, R50 ;  /* 0x0000003208337220 */ /* 0x040fe20000400000 */
[C---:B------:R-:W-:Y:S01]  /*d970*/  FMUL R14, R8.reuse, R35 ;  /* 0x00000023080e7220 */ /* 0x040fe20000400000 */
[C---:B------:R-:W-:Y:S01]  /*d980*/  FMUL R65, R8.reuse, R114 ;  /* 0x0000007208417220 */ /* 0x040fe20000400000 */
[----:B------:R-:W-:Y:S01]  /*d990*/  FMUL R50, R8, R11 ;  /* 0x0000000b08327220 */ /* 0x000fe20000400000 */
[----:B------:R-:W-:Y:S01]  /*d9a0*/  @!P3 FMUL R104, R104, 16777216 ;  /* 0x4b8000006868b820 */ /* 0x000fe20000400000 */
[----:B------:R-:W-:Y:S01]  /*d9b0*/  FMUL R11, R8, R31 ;  /* 0x0000001f080b7220 */ /* 0x000fe20000400000 */
[----:B------:R-:W-:Y:S01]  /*d9c0*/  @!P3 FMUL R97, R97, 16777216 ;  /* 0x4b8000006161b820 */ /* 0x000fe20000400000 */
[----:B------:R-:W-:Y:S01]  /*d9d0*/  @!P3 FMUL R96, R96, 16777216 ;  /* 0x4b8000006060b820 */ /* 0x000fe20000400000 */
[----:B------:R-:W-:Y:S01]  /*d9e0*/  @!P3 FMUL R89, R89, 16777216 ;  /* 0x4b8000005959b820 */ /* 0x000fe20000400000 */
[----:B------:R-:W-:Y:S01]  /*d9f0*/  I2FP.F32.S32 R41, R160 ;  /* 0x000000a000297245 */ /* 0x000fe20000201400 */
[C---:B-1----:R-:W-:Y:S01]  /*da00*/  FMUL R35, R29.reuse, R24 ;  /* 0x000000181d237220 */ /* 0x042fe20000400000 */
[----:B------:R-:W-:Y:S01]  /*da10*/  FMUL R24, R8, R27 ;  /* 0x0000001b08187220 */ /* 0x000fe20000400000 */
[C---:B------:R-:W-:Y:S01]  /*da20*/  FMUL R114, R29.reuse, R113 ;  /* 0x000000711d727220 */ /* 0x040fe20000400000 */
[C---:B------:R-:W-:Y:S01]  /*da30*/  FMUL R113, R29.reuse, R112 ;  /* 0x000000701d717220 */ /* 0x040fe20000400000 */
[----:B------:R-:W-:Y:S01]  /*da40*/  FMUL R112, R29, R105 ;  /* 0x000000691d707220 */ /* 0x000fe20000400000 */
[----:B------:R-:W-:Y:S01]  /*da50*/  @!P3 FMUL R162, R162, 16777216 ;  /* 0x4b800000a2a2b820 */ /* 0x000fe20000400000 */
[----:B------:R-:W-:Y:S01]  /*da60*/  @!P3 FMUL R164, R164, 16777216 ;  /* 0x4b800000a4a4b820 */ /* 0x000fe20000400000 */
[----:B------:R-:W-:Y:S01]  /*da70*/  @!P3 FMUL R166, R166, 16777216 ;  /* 0x4b800000a6a6b820 */ /* 0x000fe20000400000 */
[----:B------:R-:W-:Y:S01]  /*da80*/  @!P3 FMUL R88, R88, 16777216 ;  /* 0x4b8000005858b820 */ /* 0x000fe20000400000 */
[----:B------:R-:W-:-:S02]  /*da90*/  IMAD.IADD R159, R32, 0x1, -R159 ;  /* 0x00000001209f7824 */ /* 0x000fc400078e0a9f */
[----:B------:R-:W-:Y:S01]  /*daa0*/  FMUL R105, R29, R104 ;  /* 0x000000681d697220 */ /* 0x000fe20000400000 */
[----:B------:R-:W-:Y:S01]  /*dab0*/  FSEL R48, R47, R48, P2 ;  /* 0x000000302f307208 */ /* 0x000fe20001000000 */
[----:B------:R-:W-:Y:S01]  /*dac0*/  @!P3 FMUL R81, R81, 16777216 ;  /* 0x4b8000005151b820 */ /* 0x000fe20000400000 */
[----:B------:R-:W-:Y:S02]  /*dad0*/  IMAD.IADD R160, R33, 0x1, -R160 ;  /* 0x0000000121a07824 */ /* 0x000fe400078e0aa0 */
[----:B------:R-:W-:Y:S01]  /*dae0*/  FMUL R104, R29, R97 ;  /* 0x000000611d687220 */ /* 0x000fe20000400000 */
[----:B------:R-:W-:Y:S01]  /*daf0*/  FMUL R47, R36, 0.25 ;  /* 0x3e800000242f7820 */ /* 0x000fe20000400000 */
[----:B------:R-:W-:Y:S01]  /*db00*/  FSEL R42, RZ, -23, P4 ;  /* 0xc1b80000ff2a7808 */ /* 0x000fe20002000000 */
[----:B------:R-:W-:Y:S01]  /*db10*/  @!P5 FMUL R90, R90, 16777216 ;  /* 0x4b8000005a5ad820 */ /* 0x000fe20000400000 */
[C---:B------:R-:W-:Y:S01]  /*db20*/  FMUL R57, R8.reuse, R130 ;  /* 0x0000008208397220 */ /* 0x040fe20000400000 */
[----:B------:R-:W-:Y:S01]  /*db30*/  FMUL R58, R8, R123 ;  /* 0x0000007b083a7220 */ /* 0x000fe20000400000 */
[----:B------:R-:W-:Y:S01]  /*db40*/  F2FP.BF16.F32.PACK_AB R11, R11, R24 ;  /* 0x000000180b0b723e */ /* 0x000fe200000010ff */
[----:B------:R-:W-:Y:S01]  /*db50*/  @!P3 FMUL R80, R80, 16777216 ;  /* 0x4b8000005050b820 */ /* 0x000fe20000400000 */
[----:B------:R-:W-:Y:S01]  /*db60*/  FMUL R97, R29, R96 ;  /* 0x000000601d617220 */ /* 0x000fe20000400000 */
[----:B------:R-:W-:Y:S01]  /*db70*/  @!P5 FMUL R143, R143, 16777216 ;  /* 0x4b8000008f8fd820 */ /* 0x000fe20000400000 */
        /* <DEDUP_REMOVED lines=8> */
[C---:B------:R-:W-:Y:S01]  /*dc00*/  FMUL R130, R8.reuse, R9 ;  /* 0x0000000908827220 */ /* 0x040fe20000400000 */
[----:B------:R-:W-:Y:S01]  /*dc10*/  FMUL R123, R8, R10 ;  /* 0x0000000a087b7220 */ /* 0x000fe20000400000 */
[----:B------:R-:W-:Y:S01]  /*dc20*/  MOV R24, 0x3dc6b27f ;  /* 0x3dc6b27f00187802 */ /* 0x000fe20000000f00 */
        /* <DEDUP_REMOVED lines=41> */
[C---:B------:R-:W-:Y:S01]  /*dec0*/  FMUL R9, R29.reuse, R162 ;  /* 0x000000a21d097220 */ /* 0x040fe20000400000 */
[C---:B------:R-:W-:Y:S01]  /*ded0*/  FMUL R164, R29.reuse, R164 ;  /* 0x000000a41da47220 */ /* 0x040fe20000400000 */
[----:B------:R-:W-:Y:S01]  /*dee0*/  FMUL R166, R29, R166 ;  /* 0x000000a61da67220 */ /* 0x000fe20000400000 */
[----:B------:R-:W-:Y:S01]  /*def0*/  FMUL R31, R8, R26 ;  /* 0x0000001a081f7220 */ /* 0x000fe20000400000 */
[----:B------:R-:W-:Y:S01]  /*df00*/  FADD R159, R159, -1 ;  /* 0xbf8000009f9f7421 */ /* 0x000fe20000000000 */
[C---:B------:R-:W-:Y:S01]  /*df10*/  FMUL R89, R29.reuse, R88 ;  /* 0x000000581d597220 */ /* 0x040fe20000400000 */
[----:B------:R-:W-:Y:S01]  /*df20*/  FADD R160, R160, -1 ;  /* 0xbf800000a0a07421 */ /* 0x000fe20000000000 */
[C---:B------:R-:W-:Y:S01]  /*df30*/  FMUL R88, R29.reuse, R81 ;  /* 0x000000511d587220 */ /* 0x040fe20000400000 */
[C---:B------:R-:W-:Y:S01]  /*df40*/  FMUL R61, R8.reuse, R90 ;  /* 0x0000005a083d7220 */ /* 0x040fe20000400000 */
[----:B------:R-:W-:Y:S01]  /*df50*/  FMUL R81, R29, R80 ;  /* 0x000000501d517220 */ /* 0x000fe20000400000 */
[----:B------:R-:W-:Y:S01]  /*df60*/  FSEL R36, R47, R36, P2 ;  /* 0x000000242f247208 */ /* 0x000fe20001000000 */
[----:B------:R-:W-:Y:S01]  /*df70*/  FFMA.FTZ R25, R41, 1.1920928955078125e-07, R40 ;  /* 0x3400000029197823 */ /* 0x000fe20000010028 */
[----:B------:R-:W-:Y:S01]  /*df80*/  FFMA.FTZ R28, R43, 1.1920928955078125e-07, R42 ;  /* 0x340000002b1c7823 */ /* 0x000fe2000001002a */
[C---:B------:R-:W-:Y:S01]  /*df90*/  FMUL R44, R8.reuse, R143 ;  /* 0x0000008f082c7220 */ /* 0x040fe20000400000 */
        /* <DEDUP_REMOVED lines=8> */
[----:B------:R-:W-:Y:S01]  /*e020*/  FMUL R80, R29, R16 ;  /* 0x000000101d507220 */ /* 0x000fe20000400000 */
        /* <DEDUP_REMOVED lines=38> */
[-C--:B------:R-:W-:Y:S01]  /*e290*/  FFMA.FTZ R16, R159, R24.reuse, -0.16845393180847167969 ;  /* 0xbe2c7f309f107423 */ /* 0x080fe20000010018 */
[----:B------:R-:W-:Y:S01]  /*e2a0*/  F2FP.BF16.F32.PACK_AB R8, R164, R35 ;  /* 0x00000023a408723e */ /* 0x000fe200000010ff */
[----:B------:R-:W-:Y:S01]  /*e2b0*/  FFMA.FTZ R27, R160, R24, -0.16845393180847167969 ;  /* 0xbe2c7f30a01b7423 */ /* 0x000fe20000010018 */
[----:B------:R-:W-:Y:S01]  /*e2c0*/  F2FP.BF16.F32.PACK_AB R9, R9, R166 ;  /* 0x000000a60909723e */ /* 0x000fe200000010ff */
[----:B------:R-:W-:Y:S01]  /*e2d0*/  FFMA.FTZ R16, R159, R16, 0.1716887056827545166 ;  /* 0x3e2fcf2a9f107423 */ /* 0x000fe20000010010 */
[----:B------:R-:W-:Y:S01]  /*e2e0*/  F2FP.BF16.F32.PACK_AB R10, R10, R31 ;  /* 0x0000001f0a0a723e */ /* 0x000fe200000010ff */
[C---:B------:R-:W-:Y:S01]  /*e2f0*/  FFMA.FTZ R27, R160.reuse, R27, 0.1716887056827545166 ;  /* 0x3e2fcf2aa01b7423 */ /* 0x040fe2000001001b */
[----:B------:R-:W-:Y:S01]  /*e300*/  ISETP.GE.U32.AND P2, PT, R33, 0x7f800000, PT ;  /* 0x7f8000002100780c */ /* 0x000fe20003f46070 */
[----:B------:R-:W-:Y:S01]  /*e310*/  FFMA.FTZ R16, R159, R16, -0.17900948226451873779 ;  /* 0xbe374e439f107423 */ /* 0x000fe20000010010 */
[----:B------:R-:W-:Y:S01]  /*e320*/  @!P3 FMUL R149, R149, 16777216 ;  /* 0x4b8000009595b820 */ /* 0x000fe20000400000 */
[----:B------:R-:W-:Y:S01]  /*e330*/  STSM.16.M88.4 [R6], R8 ;  /* 0x0000000806007844 */ /* 0x000fe20000000200 */
[----:B------:R-:W-:Y:S01]  /*e340*/  FFMA.FTZ R27, R160, R27, -0.17900948226451873779 ;  /* 0xbe374e43a01b7423 */ /* 0x000fe2000001001b */
[C---:B------:R-:W-:Y:S01]  /*e350*/  FFMA.FTZ R16, R159.reuse, R16, 0.20512372255325317383 ;  /* 0x3e520bf49f107423 */ /* 0x040fe20000010010 */
[----:B------:R-:W-:Y:S01]  /*e360*/  @!P3 FMUL R148, R148, 16777216 ;  /* 0x4b8000009494b820 */ /* 0x000fe20000400000 */
[----:B------:R-:W-:Y:S01]  /*e370*/  BAR.SYNC.DEFER_BLOCKING 0x0 ;  /* 0x0000000000007b1d */ /* 0x000fe20000010000 */
[----:B------:R-:W-:Y:S01]  /*e380*/  FFMA.FTZ R27, R160, R27, 0.20512372255325317383 ;  /* 0x3e520bf4a01b7423 */ /* 0x000fe2000001001b */
[----:B------:R-:W-:Y:S01]  /*e390*/  FFMA.FTZ R16, R159, R16, -0.24046532809734344482 ;  /* 0xbe763c8b9f107423 */ /* 0x000fe20000010010 */
[----:B------:R-:W-:Y:S01]  /*e3a0*/  @!P3 FMUL R145, R145, 16777216 ;  /* 0x4b8000009191b820 */ /* 0x000fe20000400000 */
[----:B------:R-:W-:Y:S01]  /*e3b0*/  @!P3 FMUL R144, R144, 16777216 ;  /* 0x4b8000009090b820 */ /* 0x000fe20000400000 */
[----:B------:R-:W-:Y:S01]  /*e3c0*/  FFMA.FTZ R27, R160, R27, -0.24046532809734344482 ;  /* 0xbe763c8ba01b7423 */ /* 0x000fe2000001001b */
[----:B------:R-:W-:Y:S01]  /*e3d0*/  FFMA.FTZ R16, R159, R16, 0.28857114911079406738 ;  /* 0x3e93bf999f107423 */ /* 0x000fe20000010010 */
[----:B------:R-:W-:Y:S01]  /*e3e0*/  @!P3 FMUL R141, R141, 16777216 ;  /* 0x4b8000008d8db820 */ /* 0x000fe20000400000 */
[----:B------:R-:W-:Y:S01]  /*e3f0*/  @!P3 FMUL R140, R140, 16777216 ;  /* 0x4b8000008c8cb820 */ /* 0x000fe20000400000 */
[----:B------:R-:W-:Y:S01]  /*e400*/  FFMA.FTZ R27, R160, R27, 0.28857114911079406738 ;  /* 0x3e93bf99a01b7423 */ /* 0x000fe2000001001b */
[----:B------:R-:W-:Y:S01]  /*e410*/  FFMA.FTZ R16, R159, R16, -0.36067417263984680176 ;  /* 0xbeb8aa499f107423 */ /* 0x000fe20000010010 */
[----:B------:R-:W-:Y:S01]  /*e420*/  @!P3 FMUL R137, R137, 16777216 ;  /* 0x4b8000008989b820 */ /* 0x000fe20000400000 */
[----:B------:R-:W-:Y:S01]  /*e430*/  @!P3 FMUL R136, R136, 16777216 ;  /* 0x4b8000008888b820 */ /* 0x000fe20000400000 */
[----:B------:R-:W-:Y:S01]  /*e440*/  FFMA.FTZ R27, R160, R27, -0.36067417263984680176 ;  /* 0xbeb8aa49a01b7423 */ /* 0x000fe2000001001b */
[----:B------:R-:W-:Y:S01]  /*e450*/  FFMA.FTZ R16, R159, R16, 0.48089820146560668945 ;  /* 0x3ef6384a9f107423 */ /* 0x000fe20000010010 */
[----:B------:R-:W-:Y:S01]  /*e460*/  @!P3 FMUL R133, R133, 16777216 ;  /* 0x4b8000008585b820 */ /* 0x000fe20000400000 */
[----:B------:R-:W-:Y:S01]  /*e470*/  @!P3 FMUL R132, R132, 16777216 ;  /* 0x4b8000008484b820 */ /* 0x000fe20000400000 */
[----:B------:R-:W-:Y:S01]  /*e480*/  FFMA.FTZ R27, R160, R27, 0.48089820146560668945 ;  /* 0x3ef6384aa01b7423 */ /* 0x000fe2000001001b */
[----:B------:R-:W-:Y:S01]  /*e490*/  @!P3 FMUL R129, R129, 16777216 ;  /* 0x4b8000008181b820 */ /* 0x000fe20000400000 */
[----:B------:R-:W-:Y:S01]  /*e4a0*/  @!P3 FMUL R128, R128, 16777216 ;  /* 0x4b8000008080b820 */ /* 0x000fe20000400000 */
[----:B------:R-:W-:Y:S01]  /*e4b0*/  @!P3 FMUL R125, R125, 16777216 ;  /* 0x4b8000007d7db820 */ /* 0x000fe20000400000 */
[----:B------:R-:W-:Y:S01]  /*e4c0*/  @!P3 FMUL R124, R124, 16777216 ;  /* 0x4b8000007c7cb820 */ /* 0x000fe20000400000 */
[----:B------:R-:W-:Y:S01]  /*e4d0*/  @!P3 FMUL R121, R121, 16777216 ;  /* 0x4b8000007979b820 */ /* 0x000fe20000400000 */
[----:B------:R-:W-:Y:S01]  /*e4e0*/  @!P3 FMUL R120, R120, 16777216 ;  /* 0x4b8000007878b820 */ /* 0x000fe20000400000 */
[----:B------:R-:W0:Y:S01]  /*e4f0*/  LDS.128 R8, [R3] ;  /* 0x0000000003087984 */ /* 0x000e220000000c00 */
        /* <DEDUP_REMOVED lines=33> */
[----:B------:R-:W-:Y:S01]  /*e710*/  FFMA.FTZ R16, R159, R16, -0.72134751081466674805 ;  /* 0xbf38aa3b9f107423 */ /* 0x000fe20000010010 */
[----:B------:R-:W-:Y:S01]  /*e720*/  ISETP.GE.U32.AND P3, PT, R32, 0x7f800000, PT ;  /* 0x7f8000002000780c */ /* 0x000fe20003f66070 */
[C---:B------:R-:W-:Y:S01]  /*e730*/  FFMA.FTZ R27, R160.reuse, R27, -0.72134751081466674805 ;  /* 0xbf38aa3ba01b7423 */ /* 0x040fe2000001001b */
[----:B------:R-:W-:Y:S01]  /*e740*/  FMUL R70, R29, R137 ;  /* 0x000000891d467220 */ /* 0x000fe20000400000 */
[----:B------:R-:W-:Y:S01]  /*e750*/  FMUL R16, R159, R16 ;  /* 0x000000109f107220 */ /* 0x000fe20000400000 */
[C---:B------:R-:W-:Y:S01]  /*e760*/  FMUL R79, R29.reuse, R128 ;  /* 0x000000801d4f7220 */ /* 0x040fe20000400000 */
[C---:B------:R-:W-:Y:S01]  /*e770*/  FMUL R27, R160.reuse, R27 ;  /* 0x0000001ba01b7220 */ /* 0x040fe20000400000 */
[----:B------:R-:W-:Y:S01]  /*e780*/  FMUL R74, R29, R121 ;  /* 0x000000791d4a7220 */ /* 0x000fe20000400000 */
        /* <DEDUP_REMOVED lines=11> */
[----:B------:R-:W-:Y:S01]  /*e840*/  FFMA.FTZ R159, R159, 1.4426950216293334961, R16 ;  /* 0x3fb8aa3b9f9f7823 */ /* 0x000fe20000010010 */
        /* <DEDUP_REMOVED lines=36> */
[----:B------:R-:W-:Y:S01]  /*ea90*/  FFMA.FTZ R160, R160, 1.4426950216293334961, R27 ;  /* 0x3fb8aa3ba0a07823 */ /* 0x000fe2000001001b */
[----:B------:R-:W-:Y:S01]  /*eaa0*/  @P2 MOV R16, 0x7f800000 ;  /* 0x7f80000000102802 */ /* 0x000fe20000000f00 */
[----:B------:R-:W-:Y:S01]  /*eab0*/  FMUL R29, R29, R158 ;  /* 0x0000009e1d1d7220 */ /* 0x000fe20000400000 */
[----:B------:R-:W-:-:S02]  /*eac0*/  @P3 IMAD.MOV.U32 R19, RZ, RZ, 0x7f800000 ;  /* 0x7f800000ff133424 */ /* 0x000fc400078e00ff */
[----:B------:R-:W-:Y:S01]  /*ead0*/  FADD R77, R25, R160 ;  /* 0x000000a0194d7221 */ /* 0x000fe20000000000 */
[----:B------:R-:W-:Y:S01]  /*eae0*/  FADD R76, R28, R159 ;  /* 0x0000009f1c4c7221 */ /* 0x000fe20000000000 */
[----:B------:R-:W-:Y:S01]  /*eaf0*/  @P2 FFMA.FTZ R77, R33, R16, +INF ;  /* 0x7f800000214d2423 */ /* 0x000fe20000010010 */
[----:B------:R-:W-:Y:S01]  /*eb00*/  @P3 FFMA.FTZ R76, R32, R19, +INF ;  /* 0x7f800000204c3423 */ /* 0x000fe20000010013 */
[----:B------:R-:W-:Y:S02]  /*eb10*/  F2FP.BF16.F32.PACK_AB R17, R17, R18 ;  /* 0x000000121111723e */ /* 0x000fe400000010ff */
[----:B------:R-:W-:Y:S02]  /*eb20*/  F2FP.BF16.F32.PACK_AB R16, R36, R29 ;  /* 0x0000001d2410723e */ /* 0x000fe400000010ff */
[----:B------:R-:W-:Y:S02]  /*eb30*/  F2FP.BF16.F32.PACK_AB R18, R38, R143 ;  /* 0x0000008f2612723e */ /* 0x000fe400000010ff */
[----:B------:R-:W-:Y:S01]  /*eb40*/  F2FP.BF16.F32.PACK_AB R19, R39, R14 ;  /* 0x0000000e2713723e */ /* 0x000fe200000010ff */
[----:B------:R-:W-:Y:S01]  /*eb50*/  BAR.SYNC.DEFER_BLOCKING 0x0 ;  /* 0x0000000000007b1d */ /* 0x000fe20000010000 */
[----:B------:R-:W-:-:S02]  /*eb60*/  F2FP.BF16.F32.PACK_AB R21, R21, R22 ;  /* 0x000000161515723e */ /* 0x000fc400000010ff */
[----:B------:R-:W-:Y:S02]  /*eb70*/  F2FP.BF16.F32.PACK_AB R20, R20, R15 ;  /* 0x0000000f1414723e */ /* 0x000fe400000010ff */
[----:B------:R-:W-:Y:S02]  /*eb80*/  F2FP.BF16.F32.PACK_AB R22, R12, R135 ;  /* 0x000000870c16723e */ /* 0x000fe400000010ff */
[----:B------:R-:W-:Y:S02]  /*eb90*/  F2FP.BF16.F32.PACK_AB R23, R50, R13 ;  /* 0x0000000d3217723e */ /* 0x000fe400000010ff */
[----:B------:R-:W-:Y:S02]  /*eba0*/  F2FP.BF16.F32.PACK_AB R25, R53, R26 ;  /* 0x0000001a3519723e */ /* 0x000fe400000010ff */
[----:B------:R-:W-:Y:S02]  /*ebb0*/  F2FP.BF16.F32.PACK_AB R24, R24, R49 ;  /* 0x000000311818723e */ /* 0x000fe400000010ff */
[----:B------:R-:W-:-:S02]  /*ebc0*/  F2FP.BF16.F32.PACK_AB R26, R54, R51 ;  /* 0x00000033361a723e */ /* 0x000fc400000010ff */
[----:B------:R-:W-:Y:S02]  /*ebd0*/  F2FP.BF16.F32.PACK_AB R27, R55, R138 ;  /* 0x0000008a371b723e */ /* 0x000fe400000010ff */
[----:B------:R-:W-:Y:S02]  /*ebe0*/  F2FP.BF16.F32.PACK_AB R28, R31, R152 ;  /* 0x000000981f1c723e */ /* 0x000fe400000010ff */
[----:B------:R-:W-:Y:S02]  /*ebf0*/  F2FP.BF16.F32.PACK_AB R29, R30, R139 ;  /* 0x0000008b1e1d723e */ /* 0x000fe400000010ff */
[----:B------:R-:W-:Y:S02]  /*ec00*/  F2FP.BF16.F32.PACK_AB R30, R62, R123 ;  /* 0x0000007b3e1e723e */ /* 0x000fe400000010ff */
[----:B------:R-:W-:Y:S01]  /*ec10*/  F2FP.BF16.F32.PACK_AB R31, R63, R130 ;  /* 0x000000823f1f723e */ /* 0x000fe200000010ff */
[----:B------:R-:W-:Y:S01]  /*ec20*/  STSM.16.M88.4 [R6], R16 ;  /* 0x0000001006007844 */ /* 0x000fe20000000200 */
[----:B------:R-:W-:-:S02]  /*ec30*/  F2FP.BF16.F32.PACK_AB R36, R128, R137 ;  /* 0x000000898024723e */ /* 0x000fc400000010ff */
[----:B------:R-:W-:Y:S01]  /*ec40*/  F2FP.BF16.F32.PACK_AB R37, R120, R129 ;  /* 0x000000817825723e */ /* 0x000fe200000010ff */
[----:B------:R-:W-:Y:S01]  /*ec50*/  BAR.SYNC.DEFER_BLOCKING 0x0 ;  /* 0x0000000000007b1d */ /* 0x000fe20000010000 */
[----:B------:R-:W-:Y:S02]  /*ec60*/  F2FP.BF16.F32.PACK_AB R38, R107, R122 ;  /* 0x0000007a6b26723e */ /* 0x000fe400000010ff */
[----:B------:R-:W-:Y:S02]  /*ec70*/  F2FP.BF16.F32.PACK_AB R39, R106, R115 ;  /* 0x000000736a27723e */ /* 0x000fe400000010ff */
[----:B------:R-:W-:Y:S02]  /*ec80*/  FSETP.NEU.AND P1, PT, R33, RZ, PT ;  /* 0x000000ff2100720b */ /* 0x000fe40003f2d000 */
[----:B------:R-:W-:Y:S02]  /*ec90*/  FSETP.NEU.AND P2, PT, R32, RZ, PT ;  /* 0x000000ff2000720b */ /* 0x000fe40003f4d000 */
[----:B------:R-:W-:-:S02]  /*eca0*/  F2FP.BF16.F32.PACK_AB R32, R35, R80 ;  /* 0x000000502320723e */ /* 0x000fc400000010ff */
[----:B------:R-:W-:Y:S02]  /*ecb0*/  F2FP.BF16.F32.PACK_AB R33, R34, R121 ;  /* 0x000000792221723e */ /* 0x000fe400000010ff */
[----:B------:R-:W-:Y:S02]  /*ecc0*/  F2FP.BF16.F32.PACK_AB R34, R78, R99 ;  /* 0x000000634e22723e */ /* 0x000fe400000010ff */
[----:B------:R-:W-:Y:S01]  /*ecd0*/  F2FP.BF16.F32.PACK_AB R35, R91, R98 ;  /* 0x000000625b23723e */ /* 0x000fe200000010ff */
[----:B------:R-:W1:Y:S01]  /*ece0*/  LDC R78, c[0x0][0x278] ;  /* 0x00009e00ff4e7b82 */ /* 0x000e620000000800 */
[----:B------:R-:W-:Y:S02]  /*ecf0*/  F2FP.BF16.F32.PACK_AB R48, R84, R81 ;  /* 0x000000515430723e */ /* 0x000fe400000010ff */
[----:B------:R-:W-:Y:S02]  /*ed00*/  F2FP.BF16.F32.PACK_AB R49, R85, R88 ;  /* 0x000000585531723e */ /* 0x000fe400000010ff */
[----:B------:R-:W-:-:S02]  /*ed10*/  F2FP.BF16.F32.PACK_AB R50, R86, R83 ;  /* 0x000000535632723e */ /* 0x000fc400000010ff */
[----:B------:R-:W-:Y:S01]  /*ed20*/  F2FP.BF16.F32.PACK_AB R51, R87, R90 ;  /* 0x0000005a5733723e */ /* 0x000fe200000010ff */
[----:B------:R-:W2:Y:S01]  /*ed30*/  LDS.128 R12, [R3] ;  /* 0x00000000030c7984 */ /* 0x000ea20000000c00 */
[----:B------:R-:W-:Y:S01]  /*ed40*/  F2FP.BF16.F32.PACK_AB R52, R92, R89 ;  /* 0x000000595c34723e */ /* 0x000fe200000010ff */
[----:B------:R-:W3:Y:S01]  /*ed50*/  LDC.64 R90, c[0x0][0x270] ;  /* 0x00009c00ff5a7b82 */ /* 0x000ee20000000a00 */
[----:B------:R-:W-:-:S07]  /*ed60*/  F2FP.BF16.F32.PACK_AB R53, R93, R96 ;  /* 0x000000605d35723e */ /* 0x000fce00000010ff */
[----:B------:R-:W-:Y:S01]  /*ed70*/  BAR.SYNC.DEFER_BLOCKING 0x0 ;  /* 0x0000000000007b1d */ /* 0x000fe20000010000 */
[----:B------:R-:W-:Y:S02]  /*ed80*/  F2FP.BF16.F32.PACK_AB R54, R94, R61 ;  /* 0x0000003d5e36723e */ /* 0x000fe400000010ff */
[----:B------:R-:W-:Y:S02]  /*ed90*/  F2FP.BF16.F32.PACK_AB R55, R95, R60 ;  /* 0x0000003c5f37723e */ /* 0x000fe400000010ff */
[----:B------:R-:W-:Y:S02]  /*eda0*/  F2FP.BF16.F32.PACK_AB R60, R100, R97 ;  /* 0x00000061643c723e */ /* 0x000fe400000010ff */
[----:B------:R-:W-:Y:S02]  /*edb0*/  F2FP.BF16.F32.PACK_AB R61, R101, R104 ;  /* 0x00000068653d723e */ /* 0x000fe400000010ff */
[----:B------:R-:W-:Y:S01]  /*edc0*/  F2FP.BF16.F32.PACK_AB R62, R102, R73 ;  /* 0x00000049663e723e */ /* 0x000fe200000010ff */
[----:B------:R-:W4:Y:S01]  /*edd0*/  LDC.64 R100, c[0x0][0x228] ;  /* 0x00008a00ff647b82 */ /* 0x000f220000000a00 */
[----:B------:R-:W-:-:S02]  /*ede0*/  F2FP.BF16.F32.PACK_AB R63, R103, R72 ;  /* 0x00000048673f723e */ /* 0x000fc400000010ff */
[----:B------:R-:W-:Y:S02]  /*edf0*/  F2FP.BF16.F32.PACK_AB R108, R108, R105 ;  /* 0x000000696c6c723e */ /* 0x000fe400000010ff */
[----:B------:R-:W-:Y:S02]  /*ee00*/  F2FP.BF16.F32.PACK_AB R109, R109, R112 ;  /* 0x000000706d6d723e */ /* 0x000fe400000010ff */
[----:B------:R-:W-:Y:S02]  /*ee10*/  F2FP.BF16.F32.PACK_AB R110, R110, R69 ;  /* 0x000000456e6e723e */ /* 0x000fe400000010ff */
[----:B------:R-:W-:Y:S02]  /*ee20*/  F2FP.BF16.F32.PACK_AB R111, R111, R68 ;  /* 0x000000446f6f723e */ /* 0x000fe400000010ff */
[----:B------:R-:W-:Y:S02]  /*ee30*/  F2FP.BF16.F32.PACK_AB R116, R116, R113 ;  /* 0x000000717474723e */ /* 0x000fe400000010ff */
[----:B------:R-:W-:Y:S01]  /*ee40*/  F2FP.BF16.F32.PACK_AB R117, R117, R114 ;  /* 0x000000727575723e */ /* 0x000fe200000010ff */
[----:B------:R-:W-:Y:S01]  /*ee50*/  STSM.16.M88.4 [R6], R20 ;  /* 0x0000001406007844 */ /* 0x000fe20000000200 */
[----:B------:R-:W-:Y:S01]  /*ee60*/  F2FP.BF16.F32.PACK_AB R118, R118, R65 ;  /* 0x000000417676723e */ /* 0x000fe200000010ff */
[----:B---3--:R-:W-:Y:S01]  /*ee70*/  IMAD R65, R238, R91, RZ ;  /* 0x0000005bee417224 */ /* 0x008fe200078e02ff */
[----:B------:R-:W-:Y:S01]  /*ee80*/  F2FP.BF16.F32.PACK_AB R119, R119, R64 ;  /* 0x000000407777723e */ /* 0x000fe200000010ff */
[----:B------:R-:W-:Y:S01]  /*ee90*/  BAR.SYNC.DEFER_BLOCKING 0x0 ;  /* 0x0000000000007b1d */ /* 0x000fe20000010000 */
[----:B------:R-:W-:Y:S01]  /*eea0*/  F2FP.BF16.F32.PACK_AB R124, R124, R75 ;  /* 0x0000004b7c7c723e */ /* 0x000fe200000010ff */
[----:B------:R-:W-:Y:S01]  /*eeb0*/  IMAD R64, R240, R90, RZ ;  /* 0x0000005af0407224 */ /* 0x000fe200078e02ff */
[----:B------:R-:W-:Y:S01]  /*eec0*/  F2FP.BF16.F32.PACK_AB R125, R125, R74 ;  /* 0x0000004a7d7d723e */ /* 0x000fe200000010ff */
[C---:B------:R-:W-:Y:S01]  /*eed0*/  IMAD.SHL.U32 R68, R65.reuse, 0x2, RZ ;  /* 0x0000000241447824 */ /* 0x040fe200078e00ff */
[----:B------:R-:W-:Y:S01]  /*eee0*/  F2FP.BF16.F32.PACK_AB R126, R126, R59 ;  /* 0x0000003b7e7e723e */ /* 0x000fe200000010ff */
[----:B------:R-:W-:Y:S01]  /*eef0*/  IMAD.HI R65, R65, 0x2, RZ ;  /* 0x0000000241417827 */ /* 0x000fe200078e02ff */
[----:B------:R-:W-:-:S02]  /*ef00*/  F2FP.BF16.F32.PACK_AB R127, R127, R58 ;  /* 0x0000003a7f7f723e */ /* 0x000fc400000010ff */
[----:B------:R-:W-:Y:S02]  /*ef10*/  F2FP.BF16.F32.PACK_AB R134, R134, R57 ;  /* 0x000000398686723e */ /* 0x000fe400000010ff */
[----:B------:R-:W-:Y:S02]  /*ef20*/  F2FP.BF16.F32.PACK_AB R135, R56, R131 ;  /* 0x000000833887723e */ /* 0x000fe400000010ff */
[----:B------:R-:W-:Y:S02]  /*ef30*/  F2FP.BF16.F32.PACK_AB R132, R132, R79 ;  /* 0x0000004f8484723e */ /* 0x000fe400000010ff */
[----:B------:R-:W-:Y:S02]  /*ef40*/  F2FP.BF16.F32.PACK_AB R133, R133, R82 ;  /* 0x000000528585723e */ /* 0x000fe400000010ff */
[----:B------:R-:W-:Y:S01]  /*ef50*/  SHF.R.U32.HI R81, RZ, 0x6, R7 ;  /* 0x00000006ff517819 */ /* 0x000fe20000011607 */
[C---:B------:R-:W-:Y:S01]  /*ef60*/  IMAD.SHL.U32 R7, R64.reuse, 0x2, RZ ;  /* 0x0000000240077824 */ /* 0x040fe200078e00ff */
[----:B------:R-:W-:Y:S01]  /*ef70*/  F2FP.BF16.F32.PACK_AB R142, R45, R46 ;  /* 0x0000002e2d8e723e */ /* 0x000fe200000010ff */
[----:B------:R-:W-:Y:S01]  /*ef80*/  IMAD.HI R64, R64, 0x2, RZ ;  /* 0x0000000240407827 */ /* 0x000fe200078e02ff */
[----:B------:R-:W-:-:S02]  /*ef90*/  F2FP.BF16.F32.PACK_AB R143, R44, R47 ;  /* 0x0000002f2c8f723e */ /* 0x000fc400000010ff */
[----:B------:R-:W-:Y:S01]  /*efa0*/  SGXT.U32 R81, R81, 0x1 ;  /* 0x000000015151781a */ /* 0x000fe20000000000 */
[----:B------:R-:W3:Y:S01]  /*efb0*/  LDS.128 R16, [R3] ;  /* 0x0000000003107984 */ /* 0x000ee20000000c00 */
[----:B------:R-:W-:Y:S02]  /*efc0*/  F2FP.BF16.F32.PACK_AB R140, R140, R71 ;  /* 0x000000478c8c723e */ /* 0x000fe400000010ff */
[----:B------:R-:W-:Y:S01]  /*efd0*/  F2FP.BF16.F32.PACK_AB R141, R141, R70 ;  /* 0x000000468d8d723e */ /* 0x000fe200000010ff */
[----:B------:R-:W-:Y:S01]  /*efe0*/  BAR.SYNC.DEFER_BLOCKING 0x0 ;  /* 0x0000000000007b1d */ /* 0x000fe20000010000 */
[----:B-1----:R-:W-:Y:S01]  /*eff0*/  IMAD R81, R81, R78, RZ ;  /* 0x0000004e51517224 */ /* 0x002fe200078e02ff */
[----:B------:R-:W-:Y:S02]  /*f000*/  F2FP.BF16.F32.PACK_AB R150, R41, R42 ;  /* 0x0000002a2996723e */ /* 0x000fe400000010ff */
[----:B------:R-:W-:Y:S01]  /*f010*/  F2FP.BF16.F32.PACK_AB R151, R40, R43 ;  /* 0x0000002b2897723e */ /* 0x000fe200000010ff */
[----:B------:R-:W-:Y:S01]  /*f020*/  IMAD R69, R78, 0x2, R81 ;  /* 0x000000024e457824 */ /* 0x000fe200078e0251 */
[----:B----4-:R-:W-:-:S02]  /*f030*/  IADD3 R7, P3, P4, R68, R100, R7 ;  /* 0x0000006444077210 */ /* 0x010fc40007c7e007 */
[----:B------:R-:W-:Y:S02]  /*f040*/  F2FP.BF16.F32.PACK_AB R148, R148, R67 ;  /* 0x000000439494723e */ /* 0x000fe400000010ff */
[C---:B------:R-:W-:Y:S02]  /*f050*/  LEA R83, R78.reuse, R69, 0x1 ;  /* 0x000000454e537211 */ /* 0x040fe400078e08ff */
[----:B------:R-:W-:Y:S02]  /*f060*/  IADD3.X R64, R65, R101, R64, P3, P4 ;  /* 0x0000006541407210 */ /* 0x000fe40001fe8440 */
[----:B------:R-:W-:Y:S01]  /*f070*/  F2FP.BF16.F32.PACK_AB R149, R149, R66 ;  /* 0x000000429595723e */ /* 0x000fe200000010ff */
[C---:B------:R-:W-:Y:S01]  /*f080*/  IMAD R85, R78.reuse, 0x2, R83 ;  /* 0x000000024e557824 */ /* 0x040fe200078e0253 */
[-C--:B------:R-:W-:Y:S02]  /*f090*/  LEA R66, P3, R81, R7.reuse, 0x1 ;  /* 0x0000000751427211 */ /* 0x080fe400078608ff */
[----:B------:R-:W-:Y:S01]  /*f0a0*/  LEA R68, P4, R69, R7, 0x1 ;  /* 0x0000000745447211 */ /* 0x000fe200078808ff */
[----:B------:R-:W-:Y:S01]  /*f0b0*/  IMAD R87, R78, 0x2, R85 ;  /* 0x000000024e577824 */ /* 0x000fe200078e0255 */
[----:B------:R-:W-:-:S02]  /*f0c0*/  LEA.HI.X.SX32 R67, R81, R64, 0x1, P3 ;  /* 0x0000004051437211 */ /* 0x000fc400018f0eff */
[C---:B------:R-:W-:Y:S01]  /*f0d0*/  LEA R70, P3, R83.reuse, R7, 0x1 ;  /* 0x0000000753467211 */ /* 0x040fe200078608ff */
[----:B------:R-:W-:Y:S01]  /*f0e0*/  STSM.16.M88.4 [R6], R24 ;  /* 0x0000001806007844 */ /* 0x000fe20000000200 */
[C---:B------:R-:W-:Y:S02]  /*f0f0*/  LEA R89, R78.reuse, R87, 0x1 ;  /* 0x000000574e597211 */ /* 0x040fe400078e08ff */
[-C--:B------:R-:W-:Y:S01]  /*f100*/  LEA.HI.X.SX32 R71, R83, R64.reuse, 0x1, P3 ;  /* 0x0000004053477211 */ /* 0x080fe200018f0eff */
[----:B------:R-:W-:Y:S01]  /*f110*/  BAR.SYNC.DEFER_BLOCKING 0x0 ;  /* 0x0000000000007b1d */ /* 0x000fe20000010000 */
[----:B------:R-:W-:Y:S01]  /*f120*/  LEA R80, P3, R85, R7, 0x1 ;  /* 0x0000000755507211 */ /* 0x000fe200078608ff */
[----:B------:R-:W-:Y:S01]  /*f130*/  IMAD R91, R78, 0x2, R89 ;  /* 0x000000024e5b7824 */ /* 0x000fe200078e0259 */
[-C--:B------:R-:W-:Y:S02]  /*f140*/  LEA.HI.X.SX32 R69, R69, R64.reuse, 0x1, P4 ;  /* 0x0000004045457211 */ /* 0x080fe400020f0eff */
[----:B------:R-:W-:-:S02]  /*f150*/  LEA.HI.X.SX32 R81, R85, R64, 0x1, P3 ;  /* 0x0000004055517211 */ /* 0x000fc400018f0eff */
[----:B------:R-:W-:Y:S02]  /*f160*/  LEA R79, R78, R91, 0x1 ;  /* 0x0000005b4e4f7211 */ /* 0x000fe400078e08ff */
[----:B0-----:R-:W-:Y:S02]  /*f170*/  PRMT R82, R10, 0x7632, R82 ;  /* 0x000076320a527816 */ /* 0x001fe40000000052 */
[C---:B------:R-:W-:Y:S02]  /*f180*/  LEA R93, R78.reuse, R79, 0x1 ;  /* 0x0000004f4e5d7211 */ /* 0x040fe400078e08ff */
[----:B------:R-:W-:Y:S02]  /*f190*/  PRMT R84, R11, 0x7632, R84 ;  /* 0x000076320b547816 */ /* 0x000fe40000000054 */
[----:B------:R-:W-:Y:S01]  /*f1a0*/  FSEL R77, R77, -INF , P1 ;  /* 0xff8000004d4d7808 */ /* 0x000fe20000800000 */
[----:B------:R-:W-:-:S04]  /*f1b0*/  IMAD R95, R78, 0x2, R93 ;  /* 0x000000024e5f7824 */ /* 0x000fc800078e025d */
[C---:B------:R-:W-:Y:S02]  /*f1c0*/  IMAD R97, R78.reuse, 0x2, R95 ;  /* 0x000000024e617824 */ /* 0x040fe400078e025f */
[----:B------:R-:W-:Y:S01]  /*f1d0*/  FFMA R2, R77, 0.69314718246459960938, R2 ;  /* 0x3f3172184d027823 */ /* 0x000fe20000000002 */
[----:B------:R-:W0:Y:S02]  /*f1e0*/  LDS.128 R20, [R3] ;  /* 0x0000000003147984 */ /* 0x000e240000000c00 */
[C---:B------:R-:W-:Y:S01]  /*f1f0*/  LEA R99, R78.reuse, R97, 0x1 ;  /* 0x000000614e637211 */ /* 0x040fe200078e08ff */
[----:B------:R-:W-:Y:S04]  /*f200*/  BAR.SYNC.DEFER_BLOCKING 0x0 ;  /* 0x0000000000007b1d */ /* 0x000fe80000010000 */
[----:B------:R-:W-:-:S04]  /*f210*/  IMAD R65, R78, 0x2, R99 ;  /* 0x000000024e417824 */ /* 0x000fc800078e0263 */
[----:B------:R-:W-:-:S05]  /*f220*/  IMAD R101, R78, 0x2, R65 ;  /* 0x000000024e657824 */ /* 0x000fca00078e0241 */
[----:B------:R-:W-:-:S05]  /*f230*/  LEA R103, R78, R101, 0x1 ;  /* 0x000000654e677211 */ /* 0x000fca00078e08ff */
[----:B------:R-:W-:-:S04]  /*f240*/  IMAD R105, R78, 0x2, R103 ;  /* 0x000000024e697824 */ /* 0x000fc800078e0267 */
[C---:B------:R-:W-:Y:S01]  /*f250*/  IMAD R107, R78.reuse, 0x2, R105 ;  /* 0x000000024e6b7824 */ /* 0x040fe200078e0269 */
[----:B------:R-:W-:Y:S04]  /*f260*/  STSM.16.M88.4 [R6], R28 ;  /* 0x0000001c06007844 */ /* 0x000fe80000000200 */
[C---:B------:R-:W-:Y:S01]  /*f270*/  LEA R83, R78.reuse, R107, 0x1 ;  /* 0x0000006b4e537211 */ /* 0x040fe200078e08ff */
[----:B------:R-:W-:Y:S06]  /*f280*/  BAR.SYNC.DEFER_BLOCKING 0x0 ;  /* 0x0000000000007b1d */ /* 0x000fec0000010000 */
[----:B------:R-:W1:Y:S02]  /*f290*/  LDS.128 R24, [R3] ;  /* 0x0000000003187984 */ /* 0x000e640000000c00 */
[----:B------:R-:W-:Y:S06]  /*f2a0*/  BAR.SYNC.DEFER_BLOCKING 0x0 ;  /* 0x0000000000007b1d */ /* 0x000fec0000010000 */
[----:B------:R-:W-:Y:S02]  /*f2b0*/  STSM.16.M88.4 [R6], R36 ;  /* 0x0000002406007844 */ /* 0x000fe40000000200 */
[----:B------:R-:W-:Y:S06]  /*f2c0*/  BAR.SYNC.DEFER_BLOCKING 0x0 ;  /* 0x0000000000007b1d */ /* 0x000fec0000010000 */
[----:B------:R-:W4:Y:S02]  /*f2d0*/  LDS.128 R28, [R3] ;  /* 0x00000000031c7984 */ /* 0x000f240000000c00 */
        /* <DEDUP_REMOVED lines=17> */
[----:B------:R2:W-:Y:S02]  /*f3f0*/  STSM.16.M88.4 [R6], R108 ;  /* 0x0000006c06007844 */ /* 0x0005e40000000200 */
[----:B------:R-:W-:Y:S01]  /*f400*/  BAR.SYNC.DEFER_BLOCKING 0x0 ;  /* 0x0000000000007b1d */ /* 0x000fe20000010000 */
[----:B--2---:R-:W-:-:S04]  /*f410*/  IMAD R109, R78, 0x2, R83 ;  /* 0x000000024e6d7824 */ /* 0x004fc800078e0253 */
[----:B------:R-:W-:-:S05]  /*f420*/  IMAD R111, R78, 0x2, R109 ;  /* 0x000000024e6f7824 */ /* 0x000fca00078e026d */
[----:B------:R-:W-:Y:S01]  /*f430*/  LEA R85, R78, R111, 0x1 ;  /* 0x0000006f4e557211 */ /* 0x000fe200078e08ff */
[----:B------:R-:W2:Y:S01]  /*f440*/  LDS.128 R60, [R3] ;  /* 0x00000000033c7984 */ /* 0x000ea20000000c00 */
[----:B------:R-:W-:Y:S06]  /*f450*/  BAR.SYNC.DEFER_BLOCKING 0x0 ;  /* 0x0000000000007b1d */ /* 0x000fec0000010000 */
[----:B------:R-:W-:Y:S02]  /*f460*/  STSM.16.M88.4 [R6], R116 ;  /* 0x0000007406007844 */ /* 0x000fe40000000200 */
[----:B------:R-:W-:Y:S06]  /*f470*/  BAR.SYNC.DEFER_BLOCKING 0x0 ;  /* 0x0000000000007b1d */ /* 0x000fec0000010000 */
[----:B------:R-:W2:Y:S02]  /*f480*/  LDS.128 R72, [R3] ;  /* 0x0000000003487984 */ /* 0x000ea40000000c00 */
        /* <DEDUP_REMOVED lines=13> */
[----:B------:R3:W-:Y:S02]  /*f560*/  STSM.16.M88.4 [R6], R148 ;  /* 0x0000009406007844 */ /* 0x0007e40000000200 */
[----:B------:R-:W-:Y:S01]  /*f570*/  BAR.SYNC.DEFER_BLOCKING 0x0 ;  /* 0x0000000000007b1d */ /* 0x000fe20000010000 */
[----:B---3--:R-:W-:-:S05]  /*f580*/  PRMT R6, R8, 0x7632, R6 ;  /* 0x0000763208067816 */ /* 0x008fca0000000006 */
[----:B------:R3:W-:Y:S04]  /*f590*/  STG.E.U16 desc[UR4][R66.64], R8 ;  /* 0x0000000842007986 */ /* 0x0007e8000c101504 */
[----:B------:R-:W-:Y:S04]  /*f5a0*/  STG.E.U16 desc[UR4][R68.64], R9 ;  /* 0x0000000944007986 */ /* 0x000fe8000c101504 */
[----:B------:R0:W-:Y:S01]  /*f5b0*/  STG.E.U16 desc[UR4][R70.64], R10 ;  /* 0x0000000a46007986 */ /* 0x0001e2000c101504 */
[----:B---3--:R-:W-:-:S03]  /*f5c0*/  LEA R66, P3, R87, R7, 0x1 ;  /* 0x0000000757427211 */ /* 0x008fc600078608ff */
[----:B------:R3:W-:Y:S01]  /*f5d0*/  STG.E.U16 desc[UR4][R80.64], R11 ;  /* 0x0000000b50007986 */ /* 0x0007e2000c101504 */
[-C--:B------:R-:W-:Y:S01]  /*f5e0*/  LEA.HI.X.SX32 R67, R87, R64.reuse, 0x1, P3 ;  /* 0x0000004057437211 */ /* 0x080fe200018f0eff */
[C---:B------:R-:W-:Y:S01]  /*f5f0*/  IMAD R87, R78.reuse, 0x2, R85 ;  /* 0x000000024e577824 */ /* 0x040fe200078e0255 */
[-C--:B------:R-:W-:Y:S02]  /*f600*/  LEA R8, P3, R89, R7.reuse, 0x1 ;  /* 0x0000000759087211 */ /* 0x080fe400078608ff */
[----:B0-----:R-:W-:Y:S01]  /*f610*/  PRMT R71, R9, 0x7632, R71 ;  /* 0x0000763209477816 */ /* 0x001fe20000000047 */
[C---:B------:R-:W-:Y:S01]  /*f620*/  IMAD R113, R78.reuse, 0x2, R87 ;  /* 0x000000024e717824 */ /* 0x040fe200078e0257 */
[-C--:B------:R-:W-:Y:S01]  /*f630*/  LEA.HI.X.SX32 R9, R89, R64.reuse, 0x1, P3 ;  /* 0x0000004059097211 */ /* 0x080fe200018f0eff */
[----:B------:R0:W-:Y:S01]  /*f640*/  STG.E.U16 desc[UR4][R66.64], R6 ;  /* 0x0000000642007986 */ /* 0x0001e2000c101504 */
[C---:B------:R-:W-:Y:S02]  /*f650*/  LEA R68, P4, R91.reuse, R7, 0x1 ;  /* 0x000000075b447211 */ /* 0x040fe400078808ff */
[----:B------:R-:W-:Y:S01]  /*f660*/  LEA R89, R78, R113, 0x1 ;  /* 0x000000714e597211 */ /* 0x000fe200078e08ff */
[----:B------:R1:W-:Y:S01]  /*f670*/  STG.E.U16 desc[UR4][R8.64], R71 ;  /* 0x0000004708007986 */ /* 0x0003e2000c101504 */
[----:B------:R-:W-:-:S02]  /*f680*/  LEA.HI.X.SX32 R69, R91, R64, 0x1, P4 ;  /* 0x000000405b457211 */ /* 0x000fc400020f0eff */
[-C--:B------:R-:W-:Y:S01]  /*f690*/  LEA R70, P3, R79, R7.reuse, 0x1 ;  /* 0x000000074f467211 */ /* 0x080fe200078608ff */
[----:B------:R-:W-:Y:S01]  /*f6a0*/  IMAD R91, R78, 0x2, R89 ;  /* 0x000000024e5b7824 */ /* 0x000fe200078e0259 */
[CC--:B---3--:R-:W-:Y:S01]  /*f6b0*/  LEA R80, P4, R95.reuse, R7.reuse, 0x1 ;  /* 0x000000075f507211 */ /* 0x0c8fe200078808ff */
[----:B------:R3:W-:Y:S01]  /*f6c0*/  STG.E.U16 desc[UR4][R68.64], R82 ;  /* 0x0000005244007986 */ /* 0x0007e2000c101504 */
[----:B0-----:R-:W-:Y:S02]  /*f6d0*/  PRMT R6, R12, 0x7632, R6 ;  /* 0x000076320c067816 */ /* 0x001fe40000000006 */
[-C--:B------:R-:W-:Y:S02]  /*f6e0*/  LEA.HI.X.SX32 R81, R95, R64.reuse, 0x1, P4 ;  /* 0x000000405f517211 */ /* 0x080fe400020f0eff */
[----:B-1----:R-:W-:Y:S01]  /*f6f0*/  LEA.HI.X.SX32 R71, R79, R64, 0x1, P3 ;  /* 0x000000404f477211 */ /* 0x002fe200018f0eff */
[----:B------:R-:W-:Y:S01]  /*f700*/  IMAD R79, R78, 0x2, R91 ;  /* 0x000000024e4f7824 */ /* 0x000fe200078e025b */
[----:B------:R-:W-:-:S03]  /*f710*/  LEA R10, P3, R93, R7, 0x1 ;  /* 0x000000075d0a7211 */ /* 0x000fc600078608ff */
[----:B------:R0:W-:Y:S01]  /*f720*/  STG.E.U16 desc[UR4][R70.64], R84 ;  /* 0x0000005446007986 */ /* 0x0001e2000c101504 */
[C---:B------:R-:W-:Y:S02]  /*f730*/  LEA R115, R78.reuse, R79, 0x1 ;  /* 0x0000004f4e737211 */ /* 0x040fe400078e08ff */
[-C--:B------:R-:W-:Y:S02]  /*f740*/  LEA.HI.X.SX32 R11, R93, R64.reuse, 0x1, P3 ;  /* 0x000000405d0b7211 */ /* 0x080fe400018f0eff */
[-C--:B------:R-:W-:Y:S01]  /*f750*/  LEA R8, P3, R97, R7.reuse, 0x1 ;  /* 0x0000000761087211 */ /* 0x080fe200078608ff */
[C---:B------:R-:W-:Y:S01]  /*f760*/  IMAD R93, R78.reuse, 0x2, R115 ;  /* 0x000000024e5d7824 */ /* 0x040fe200078e0273 */
[----:B---3--:R-:W-:Y:S01]  /*f770*/  PRMT R69, R13, 0x7632, R69 ;  /* 0x000076320d457816 */ /* 0x008fe20000000045 */
[----:B------:R1:W-:Y:S01]  /*f780*/  STG.E.U16 desc[UR4][R10.64], R12 ;  /* 0x0000000c0a007986 */ /* 0x0003e2000c101504 */
[----:B------:R-:W-:Y:S01]  /*f790*/  LEA.HI.X.SX32 R9, R97, R64, 0x1, P3 ;  /* 0x0000004061097211 */ /* 0x000fe200018f0eff */
[----:B------:R-:W-:Y:S01]  /*f7a0*/  IMAD R95, R78, 0x2, R93 ;  /* 0x000000024e5f7824 */ /* 0x000fe200078e025d */
[----:B------:R-:W-:Y:S01]  /*f7b0*/  LEA R66, P3, R99, R7, 0x1 ;  /* 0x0000000763427211 */ /* 0x000fe200078608ff */
[----:B------:R3:W-:Y:S01]  /*f7c0*/  STG.E.U16 desc[UR4][R80.64], R13 ;  /* 0x0000000d50007986 */ /* 0x0007e2000c101504 */
[----:B0-----:R-:W-:-:S02]  /*f7d0*/  PRMT R70, R14, 0x7632, R70 ;  /* 0x000076320e467816 */ /* 0x001fc40000000046 */
[----:B------:R-:W-:Y:S01]  /*f7e0*/  LEA R97, R78, R95, 0x1 ;  /* 0x0000005f4e617211 */ /* 0x000fe200078e08ff */
[----:B------:R0:W-:Y:S01]  /*f7f0*/  STG.E.U16 desc[UR4][R8.64], R14 ;  /* 0x0000000e08007986 */ /* 0x0001e2000c101504 */
[----:B------:R-:W-:-:S03]  /*f800*/  LEA.HI.X.SX32 R67, R99, R64, 0x1, P3 ;  /* 0x0000004063437211 */ /* 0x000fc600018f0eff */
[C---:B------:R-:W-:Y:S01]  /*f810*/  IMAD R117, R78.reuse, 0x2, R97 ;  /* 0x000000024e757824 */ /* 0x040fe200078e0261 */
[-C--:B-1----:R-:W-:Y:S01]  /*f820*/  LEA R10, P3, R65, R7.reuse, 0x1 ;  /* 0x00000007410a7211 */ /* 0x082fe200078608ff */
[----:B------:R1:W-:Y:S01]  /*f830*/  STG.E.U16 desc[UR4][R66.64], R15 ;  /* 0x0000000f42007986 */ /* 0x0003e2000c101504 */
[----:B------:R-:W-:Y:S01]  /*f840*/  LEA R12, P4, R103, R7, 0x1 ;  /* 0x00000007670c7211 */ /* 0x000fe200078808ff */
[C---:B------:R-:W-:Y:S01]  /*f850*/  IMAD R71, R78.reuse, 0x2, R117 ;  /* 0x000000024e477824 */ /* 0x040fe200078e0275 */
[-C--:B------:R-:W-:Y:S02]  /*f860*/  LEA.HI.X.SX32 R11, R65, R64.reuse, 0x1, P3 ;  /* 0x00000040410b7211 */ /* 0x080fe400018f0eff */
[----:B---3--:R-:W-:Y:S02]  /*f870*/  LEA.HI.X.SX32 R13, R103, R64, 0x1, P4 ;  /* 0x00000040670d7211 */ /* 0x008fe400020f0eff */
[----:B------:R-:W-:Y:S01]  /*f880*/  LEA R99, R78, R71, 0x1 ;  /* 0x000000474e637211 */ /* 0x000fe200078e08ff */
[----:B------:R3:W-:Y:S01]  /*f890*/  STG.E.U16 desc[UR4][R10.64], R6 ;  /* 0x000000060a007986 */ /* 0x0007e2000c101504 */
[----:B0-----:R-:W-:-:S02]  /*f8a0*/  LEA R8, P3, R101, R7, 0x1 ;  /* 0x0000000765087211 */ /* 0x001fc400078608ff */
[----:B------:R-:W-:Y:S01]  /*f8b0*/  PRMT R80, R15, 0x7632, R80 ;  /* 0x000076320f507816 */ /* 0x000fe20000000050 */
[C---:B------:R-:W-:Y:S01]  /*f8c0*/  IMAD R65, R78.reuse, 0x2, R99 ;  /* 0x000000024e417824 */ /* 0x040fe200078e0263 */
[-C--:B------:R-:W-:Y:S02]  /*f8d0*/  LEA.HI.X.SX32 R9, R101, R64.reuse, 0x1, P3 ;  /* 0x0000004065097211 */ /* 0x080fe400018f0eff */
[-C--:B------:R-:W-:Y:S01]  /*f8e0*/  LEA R68, P3, R105, R7.reuse, 0x1 ;  /* 0x0000000769447211 */ /* 0x080fe200078608ff */
[----:B------:R-:W-:Y:S01]  /*f8f0*/  IMAD R81, R78, 0x2, R65 ;  /* 0x000000024e517824 */ /* 0x000fe200078e0241 */
[C---:B-1----:R-:W-:Y:S01]  /*f900*/  LEA R66, P4, R83.reuse, R7, 0x1 ;  /* 0x0000000753427211 */ /* 0x042fe200078808ff */
[----:B------:R0:W-:Y:S01]  /*f910*/  STG.E.U16 desc[UR4][R8.64], R69 ;  /* 0x0000004508007986 */ /* 0x0001e2000c101504 */
[----:B---3--:R-:W-:Y:S02]  /*f920*/  PRMT R6, R16, 0x7632, R6 ;  /* 0x0000763210067816 */ /* 0x008fe40000000006 */
[----:B------:R-:W-:Y:S01]  /*f930*/  LEA R101, R78, R81, 0x1 ;  /* 0x000000514e657211 */ /* 0x000fe200078e08ff */
[----:B------:R-:W-:Y:S01]  /*f940*/  STG.E.U16 desc[UR4][R12.64], R70 ;  /* 0x000000460c007986 */ /* 0x000fe2000c101504 */
[----:B------:R-:W-:-:S03]  /*f950*/  LEA.HI.X.SX32 R67, R83, R64, 0x1, P4 ;  /* 0x0000004053437211 */ /* 0x000fc600020f0eff */
[----:B------:R-:W-:Y:S01]  /*f960*/  IMAD R103, R78, 0x2, R101 ;  /* 0x000000024e677824 */ /* 0x000fe200078e0265 */
[----:B0-----:R-:W-:-:S03]  /*f970*/  LEA.HI.X.SX32 R69, R105, R64, 0x1, P3 ;  /* 0x0000004069457211 */ /* 0x001fc600018f0eff */
[C---:B------:R-:W-:Y:S01]  /*f980*/  IMAD R105, R78.reuse, 0x2, R103 ;  /* 0x000000024e697824 */ /* 0x040fe200078e0267 */
[C---:B------:R-:W-:Y:S01]  /*f990*/  LEA R14, P3, R107.reuse, R7, 0x1 ;  /* 0x000000076b0e7211 */ /* 0x040fe200078608ff */
[----:B------:R0:W-:Y:S03]  /*f9a0*/  STG.E.U16 desc[UR4][R68.64], R80 ;  /* 0x0000005044007986 */ /* 0x0001e6000c101504 */
[C---:B------:R-:W-:Y:S02]  /*f9b0*/  LEA R119, R78.reuse, R105, 0x1 ;  /* 0x000000694e777211 */ /* 0x040fe400078e08ff */
[----:B------:R-:W-:Y:S02]  /*f9c0*/  LEA.HI.X.SX32 R15, R107, R64, 0x1, P3 ;  /* 0x000000406b0f7211 */ /* 0x000fe400018f0eff */
[----:B------:R-:W-:Y:S01]  /*f9d0*/  LEA R8, P3, R109, R7, 0x1 ;  /* 0x000000076d087211 */ /* 0x000fe200078608ff */
[----:B------:R-:W-:-:S02]  /*f9e0*/  IMAD R107, R78, 0x2, R119 ;  /* 0x000000024e6b7824 */ /* 0x000fc400078e0277 */
[----:B------:R1:W-:Y:S01]  /*f9f0*/  STG.E.U16 desc[UR4][R14.64], R16 ;  /* 0x000000100e007986 */ /* 0x0003e2000c101504 */
[-C--:B------:R-:W-:Y:S01]  /*fa00*/  LEA.HI.X.SX32 R9, R109, R64.reuse, 0x1, P3 ;  /* 0x000000406d097211 */ /* 0x080fe200018f0eff */
[----:B------:R-:W-:Y:S01]  /*fa10*/  IMAD R83, R78, 0x2, R107 ;  /* 0x000000024e537824 */ /* 0x000fe200078e026b */
[C---:B------:R-:W-:Y:S01]  /*fa20*/  LEA R10, P3, R111.reuse, R7, 0x1 ;  /* 0x000000076f0a7211 */ /* 0x040fe200078608ff */
[----:B------:R3:W-:Y:S01]  /*fa30*/  STG.E.U16 desc[UR4][R66.64], R17 ;  /* 0x0000001142007986 */ /* 0x0007e2000c101504 */
[----:B0-----:R-:W-:Y:S02]  /*fa40*/  PRMT R68, R18, 0x7632, R68 ;  /* 0x0000763212447816 */ /* 0x001fe40000000044 */
[C---:B------:R-:W-:Y:S01]  /*fa50*/  LEA R109, R78.reuse, R83, 0x1 ;  /* 0x000000534e6d7211 */ /* 0x040fe200078e08ff */
[----:B------:R0:W-:Y:S01]  /*fa60*/  STG.E.U16 desc[UR4][R8.64], R18 ;  /* 0x0000001208007986 */ /* 0x0001e2000c101504 */
[-C--:B------:R-:W-:Y:S02]  /*fa70*/  LEA.HI.X.SX32 R11, R111, R64.reuse, 0x1, P3 ;  /* 0x000000406f0b7211 */ /* 0x080fe400018f0eff */
[-C--:B------:R-:W-:Y:S01]  /*fa80*/  LEA R12, P3, R85, R7.reuse, 0x1 ;  /* 0x00000007550c7211 */ /* 0x080fe200078608ff */
[C---:B------:R-:W-:Y:S01]  /*fa90*/  IMAD R121, R78.reuse, 0x2, R109 ;  /* 0x000000024e797824 */ /* 0x040fe200078e026d */
[----:B-1----:R-:W-:Y:S01]  /*faa0*/  LEA R14, P4, R113, R7, 0x1 ;  /* 0x00000007710e7211 */ /* 0x002fe200078808ff */
[----:B------:R1:W-:Y:S01]  /*fab0*/  STG.E.U16 desc[UR4][R10.64], R19 ;  /* 0x000000130a007986 */ /* 0x0003e2000c101504 */
[-C--:B------:R-:W-:Y:S01]  /*fac0*/  LEA.HI.X.SX32 R13, R85, R64.reuse, 0x1, P3 ;  /* 0x00000040550d7211 */ /* 0x080fe200018f0eff */
[----:B------:R-:W-:Y:S01]  /*fad0*/  IMAD R69, R78, 0x2, R121 ;  /* 0x000000024e457824 */ /* 0x000fe200078e0279 */
[----:B------:R-:W-:-:S02]  /*fae0*/  LEA.HI.X.SX32 R15, R113, R64, 0x1, P4 ;  /* 0x00000040710f7211 */ /* 0x000fc400020f0eff */
[----:B---3--:R-:W-:Y:S01]  /*faf0*/  PRMT R67, R17, 0x7632, R67 ;  /* 0x0000763211437816 */ /* 0x008fe20000000043 */
[----:B------:R3:W-:Y:S01]  /*fb00*/  STG.E.U16 desc[UR4][R12.64], R6 ;  /* 0x000000060c007986 */ /* 0x0007e2000c101504 */
[C---:B------:R-:W-:Y:S02]  /*fb10*/  LEA R111, R78.reuse, R69, 0x1 ;  /* 0x000000454e6f7211 */ /* 0x040fe400078e08ff */
[-C--:B0-----:R-:W-:Y:S02]  /*fb20*/  LEA R8, P3, R87, R7.reuse, 0x1 ;  /* 0x0000000757087211 */ /* 0x081fe400078608ff */
[-C--:B------:R-:W-:Y:S01]  /*fb30*/  LEA R18, P4, R79, R7.reuse, 0x1 ;  /* 0x000000074f127211 */ /* 0x080fe200078808ff */
[C---:B------:R-:W-:Y:S01]  /*fb40*/  IMAD R85, R78.reuse, 0x2, R111 ;  /* 0x000000024e557824 */ /* 0x040fe200078e026f */
[-C--:B------:R-:W-:Y:S02]  /*fb50*/  LEA.HI.X.SX32 R9, R87, R64.reuse, 0x1, P3 ;  /* 0x0000004057097211 */ /* 0x080fe400018f0eff */
[----:B------:R-:W-:Y:S01]  /*fb60*/  LEA R16, P3, R89, R7, 0x1 ;  /* 0x0000000759107211 */ /* 0x000fe200078608ff */
[----:B------:R-:W-:Y:S01]  /*fb70*/  IMAD R123, R78, 0x2, R85 ;  /* 0x000000024e7b7824 */ /* 0x000fe200078e0255 */
[----:B------:R-:W-:Y:S01]  /*fb80*/  PRMT R66, R19, 0x7632, R66 ;  /* 0x0000763213427816 */ /* 0x000fe20000000042 */
[----:B------:R0:W-:Y:S01]  /*fb90*/  STG.E.U16 desc[UR4][R8.64], R67 ;  /* 0x0000004308007986 */ /* 0x0001e2000c101504 */
[----:B------:R-:W-:-:S02]  /*fba0*/  LEA.HI.X.SX32 R17, R89, R64, 0x1, P3 ;  /* 0x0000004059117211 */ /* 0x000fc400018f0eff */
[C---:B------:R-:W-:Y:S01]  /*fbb0*/  LEA R87, R78.reuse, R123, 0x1 ;  /* 0x0000007b4e577211 */ /* 0x040fe200078e08ff */
[----:B------:R4:W-:Y:S01]  /*fbc0*/  STG.E.U16 desc[UR4][R14.64], R68 ;  /* 0x000000440e007986 */ /* 0x0009e2000c101504 */
[-C--:B-1----:R-:W-:Y:S02]  /*fbd0*/  LEA R10, P3, R91, R7.reuse, 0x1 ;  /* 0x000000075b0a7211 */ /* 0x082fe400078608ff */
[-C--:B------:R-:W-:Y:S01]  /*fbe0*/  LEA.HI.X.SX32 R19, R79, R64.reuse, 0x1, P4 ;  /* 0x000000404f137211 */ /* 0x080fe200020f0eff */
[----:B------:R-:W-:Y:S01]  /*fbf0*/  IMAD R113, R78, 0x2, R87 ;  /* 0x000000024e717824 */ /* 0x000fe200078e0257 */
[----:B------:R-:W-:Y:S01]  /*fc00*/  LEA.HI.X.SX32 R11, R91, R64, 0x1, P3 ;  /* 0x000000405b0b7211 */ /* 0x000fe200018f0eff */
[----:B------:R-:W-:Y:S01]  /*fc10*/  STG.E.U16 desc[UR4][R16.64], R66 ;  /* 0x0000004210007986 */ /* 0x000fe2000c101504 */
[----:B---3--:R-:W-:Y:S01]  /*fc20*/  PRMT R6, R20, 0x7632, R6 ;  /* 0x0000763214067816 */ /* 0x008fe20000000006 */
[----:B------:R-:W-:Y:S01]  /*fc30*/  IMAD R89, R78, 0x2, R113 ;  /* 0x000000024e597824 */ /* 0x000fe200078e0271 */
[-C--:B0-----:R-:W-:Y:S01]  /*fc40*/  LEA R8, P3, R115, R7.reuse, 0x1 ;  /* 0x0000000773087211 */ /* 0x081fe200078608ff */
[----:B------:R0:W-:Y:S01]  /*fc50*/  STG.E.U16 desc[UR4][R10.64], R20 ;  /* 0x000000140a007986 */ /* 0x0001e2000c101504 */
[----:B----4-:R-:W-:-:S02]  /*fc60*/  LEA R14, P4, R117, R7, 0x1 ;  /* 0x00000007750e7211 */ /* 0x010fc400078808ff */
[C---:B------:R-:W-:Y:S01]  /*fc70*/  LEA R125, R78.reuse, R89, 0x1 ;  /* 0x000000594e7d7211 */ /* 0x040fe200078e08ff */
[----:B------:R1:W-:Y:S01]  /*fc80*/  STG.E.U16 desc[UR4][R18.64], R21 ;  /* 0x0000001512007986 */ /* 0x0003e2000c101504 */
[-C--:B------:R-:W-:Y:S02]  /*fc90*/  LEA.HI.X.SX32 R9, R115, R64.reuse, 0x1, P3 ;  /* 0x0000004073097211 */ /* 0x080fe400018f0eff */
[-C--:B------:R-:W-:Y:S01]  /*fca0*/  LEA R12, P3, R93, R7.reuse, 0x1 ;  /* 0x000000075d0c7211 */ /* 0x080fe200078608ff */
[C---:B------:R-:W-:Y:S01]  /*fcb0*/  IMAD R127, R78.reuse, 0x2, R125 ;  /* 0x000000024e7f7824 */ /* 0x040fe200078e027d */
[-C--:B------:R-:W-:Y:S01]  /*fcc0*/  LEA.HI.X.SX32 R15, R117, R64.reuse, 0x1, P4 ;  /* 0x00000040750f7211 */ /* 0x080fe200020f0eff */
[----:B------:R3:W-:Y:S01]  /*fcd0*/  STG.E.U16 desc[UR4][R8.64], R22 ;  /* 0x0000001608007986 */ /* 0x0007e2000c101504 */
[----:B------:R-:W-:Y:S01]  /*fce0*/  LEA.HI.X.SX32 R13, R93, R64, 0x1, P3 ;  /* 0x000000405d0d7211 */ /* 0x000fe200018f0eff */
[----:B------:R-:W-:Y:S01]  /*fcf0*/  IMAD R79, R78, 0x2, R127 ;  /* 0x000000024e4f7824 */ /* 0x000fe200078e027f */
[----:B0-----:R-:W-:-:S02]  /*fd00*/  LEA R10, P3, R95, R7, 0x1 ;  /* 0x000000075f0a7211 */ /* 0x001fc400078608ff */
[----:B------:R-:W-:Y:S01]  /*fd10*/  PRMT R17, R21, 0x7632, R17 ;  /* 0x0000763215117816 */ /* 0x000fe20000000011 */
[----:B------:R-:W-:Y:S01]  /*fd20*/  STG.E.U16 desc[UR4][R12.64], R23 ;  /* 0x000000170c007986 */ /* 0x000fe2000c101504 */
[----:B------:R-:W-:Y:S02]  /*fd30*/  LEA R115, R78, R79, 0x1 ;  /* 0x0000004f4e737211 */ /* 0x000fe400078e08ff */
[-C--:B------:R-:W-:Y:S02]  /*fd40*/  LEA.HI.X.SX32 R11, R95, R64.reuse, 0x1, P3 ;  /* 0x000000405f0b7211 */ /* 0x080fe400018f0eff */
[----:B-1----:R-:W-:Y:S01]  /*fd50*/  PRMT R19, R22, 0x7632, R19 ;  /* 0x0000763216137816 */ /* 0x002fe20000000013 */
[C---:B------:R-:W-:Y:S01]  /*fd60*/  IMAD R129, R78.reuse, 0x2, R115 ;  /* 0x000000024e817824 */ /* 0x040fe200078e0273 */
[----:B---3--:R-:W-:Y:S01]  /*fd70*/  LEA R8, P3, R97, R7, 0x1 ;  /* 0x0000000761087211 */ /* 0x008fe200078608ff */
[----:B------:R0:W-:Y:S01]  /*fd80*/  STG.E.U16 desc[UR4][R10.64], R6 ;  /* 0x000000060a007986 */ /* 0x0001e2000c101504 */
[----:B------:R-:W-:Y:S01]  /*fd90*/  PRMT R18, R23, 0x7632, R18 ;  /* 0x0000763217127816 */ /* 0x000fe20000000012 */
[----:B------:R-:W-:Y:S01]  /*fda0*/  IMAD R131, R78, 0x2, R129 ;  /* 0x000000024e837824 */ /* 0x000fe200078e0281 */
[----:B------:R-:W-:-:S02]  /*fdb0*/  LEA.HI.X.SX32 R9, R97, R64, 0x1, P3 ;  /* 0x0000004061097211 */ /* 0x000fc400018f0eff */
[----:B------:R-:W-:Y:S02]  /*fdc0*/  LEA R16, P3, R71, R7, 0x1 ;  /* 0x0000000747107211 */ /* 0x000fe400078608ff */
[C---:B------:R-:W-:Y:S01]  /*fdd0*/  LEA R133, R78.reuse, R131, 0x1 ;  /* 0x000000834e857211 */ /* 0x040fe200078e08ff */
[----:B------:R1:W-:Y:S04]  /*fde0*/  STG.E.U16 desc[UR4][R8.64], R17 ;  /* 0x0000001108007986 */ /* 0x0003e8000c101504 */
[C---:B------:R-:W-:Y:S01]  /*fdf0*/  IMAD R135, R78.reuse, 0x2, R133 ;  /* 0x000000024e877824 */ /* 0x040fe200078e0285 */
[C---:B0-----:R-:W-:Y:S01]  /*fe00*/  LEA R10, P4, R65.reuse, R7, 0x1 ;  /* 0x00000007410a7211 */ /* 0x041fe200078808ff */
[----:B------:R-:W-:Y:S02]  /*fe10*/  STG.E.U16 desc[UR4][R14.64], R19 ;  /* 0x000000130e007986 */ /* 0x000fe4000c101504 */
[----:B------:R-:W-:Y:S01]  /*fe20*/  IMAD R137, R78, 0x2, R135 ;  /* 0x000000024e897824 */ /* 0x000fe200078e0287 */
[----:B------:R-:W-:-:S02]  /*fe30*/  LEA.HI.X.SX32 R11, R65, R64, 0x1, P4 ;  /* 0x00000040410b7211 */ /* 0x000fc400020f0eff */
[----:B------:R-:W-:Y:S02]  /*fe40*/  LEA R22, P4, R103, R7, 0x1 ;  /* 0x0000000767167211 */ /* 0x000fe400078808ff */
[C---:B------:R-:W-:Y:S02]  /*fe50*/  LEA R139, R78.reuse, R137, 0x1 ;  /* 0x000000894e8b7211 */ /* 0x040fe400078e08ff */
[-C--:B-1----:R-:W-:Y:S02]  /*fe60*/  LEA.HI.X.SX32 R17, R71, R64.reuse, 0x1, P3 ;  /* 0x0000004047117211 */ /* 0x082fe400018f0eff */
[-C--:B------:R-:W-:Y:S01]  /*fe70*/  LEA R12, P3, R99, R7.reuse, 0x1 ;  /* 0x00000007630c7211 */ /* 0x080fe200078608ff */
[C---:B------:R-:W-:Y:S01]  /*fe80*/  IMAD R117, R78.reuse, 0x2, R139 ;  /* 0x000000024e757824 */ /* 0x040fe200078e028b */
[-C--:B------:R-:W-:Y:S01]  /*fe90*/  LEA.HI.X.SX32 R23, R103, R64.reuse, 0x1, P4 ;  /* 0x0000004067177211 */ /* 0x080fe200020f0eff */
[----:B------:R0:W-:Y:S01]  /*fea0*/  STG.E.U16 desc[UR4][R16.64], R18 ;  /* 0x0000001210007986 */ /* 0x0001e2000c101504 */
[----:B------:R-:W-:Y:S01]  /*feb0*/  LEA.HI.X.SX32 R13, R99, R64, 0x1, P3 ;  /* 0x00000040630d7211 */ /* 0x000fe200018f0eff */
[----:B------:R-:W-:Y:S01]  /*fec0*/  IMAD R141, R78, 0x2, R117 ;  /* 0x000000024e8d7824 */ /* 0x000fe200078e0275 */
[----:B------:R-:W-:-:S03]  /*fed0*/  LEA R8, P3, R81, R7, 0x1 ;  /* 0x0000000751087211 */ /* 0x000fc600078608ff */
[----:B------:R1:W-:Y:S01]  /*fee0*/  STG.E.U16 desc[UR4][R12.64], R24 ;  /* 0x000000180c007986 */ /* 0x0003e2000c101504 */
[C---:B------:R-:W-:Y:S02]  /*fef0*/  LEA R143, R78.reuse, R141, 0x1 ;  /* 0x0000008d4e8f7211 */ /* 0x040fe400078e08ff */
[-C--:B------:R-:W-:Y:S01]  /*ff00*/  LEA.HI.X.SX32 R9, R81, R64.reuse, 0x1, P3 ;  /* 0x0000004051097211 */ /* 0x080fe200018f0eff */
[----:B------:R-:W-:Y:S01]  /*ff10*/  STG.E.U16 desc[UR4][R10.64], R25 ;  /* 0x000000190a007986 */ /* 0x000fe2000c101504 */
[-C--:B------:R-:W-:Y:S01]  /*ff20*/  LEA R20, P3, R101, R7.reuse, 0x1 ;  /* 0x0000000765147211 */ /* 0x080fe200078608ff */
[C---:B------:R-:W-:Y:S01]  /*ff30*/  IMAD R145, R78.reuse, 0x2, R143 ;  /* 0x000000024e917824 */ /* 0x040fe200078e028f */
[-C--:B0-----:R-:W-:Y:S01]  /*ff40*/  LEA R16, P4, R119, R7.reuse, 0x1 ;  /* 0x0000000777107211 */ /* 0x081fe200078808ff */
[----:B------:R-:W-:Y:S01]  /*ff50*/  STG.E.U16 desc[UR4][R8.64], R26 ;  /* 0x0000001a08007986 */ /* 0x000fe2000c101504 */
[----:B------:R-:W-:Y:S01]  /*ff60*/  LEA.HI.X.SX32 R21, R101, R64, 0x1, P3 ;  /* 0x0000004065157211 */ /* 0x000fe200018f0eff */
[----:B------:R-:W-:Y:S01]  /*ff70*/  IMAD R65, R78, 0x2, R145 ;  /* 0x000000024e417824 */ /* 0x000fe200078e0291 */
[----:B------:R-:W-:-:S02]  /*ff80*/  LEA R14, P3, R105, R7, 0x1 ;  /* 0x00000007690e7211 */ /* 0x000fc400078608ff */
[----:B-1----:R-:W-:Y:S01]  /*ff90*/  PRMT R24, R24, 0x7632, R24 ;  /* 0x0000763218187816 */ /* 0x002fe20000000018 */
[----:B------:R0:W-:Y:S01]  /*ffa0*/  STG.E.U16 desc[UR4][R20.64], R27 ;  /* 0x0000001b14007986 */ /* 0x0001e2000c101504 */
[C---:B------:R-:W-:Y:S02]  /*ffb0*/  LEA R147, R78.reuse, R65, 0x1 ;  /* 0x000000414e937211 */ /* 0x040fe400078e08ff */
[-C--:B------:R-:W-:Y:S01]  /*ffc0*/  LEA.HI.X.SX32 R15, R105, R64.reuse, 0x1, P3 ;  /* 0x00000040690f7211 */ /* 0x080fe200018f0eff */
[----:B------:R1:W-:Y:S01]  /*ffd0*/  STG.E.U16 desc[UR4][R22.64], R24 ;  /* 0x0000001816007986 */ /* 0x0003e2000c101504 */
[-C--:B------:R-:W-:Y:S01]  /*ffe0*/  LEA R18, P5, R107, R7.reuse, 0x1 ;  /* 0x000000076b127211 */ /* 0x080fe200078a08ff */
[C---:B------:R-:W-:Y:S01]  /*fff0*/  IMAD R149, R78.reuse, 0x2, R147 ;  /* 0x000000024e957824 */ /* 0x040fe200078e0293 */
[-C--:B------:R-:W-:Y:S02]  /*10000*/  LEA.HI.X.SX32 R17, R119, R64.reuse, 0x1, P4 ;  /* 0x0000004077117211 */ /* 0x080fe400020f0eff */
[----:B------:R-:W-:Y:S01]  /*10010*/  LEA.HI.X.SX32 R19, R107, R64, 0x1, P5 ;  /* 0x000000406b137211 */ /* 0x000fe200028f0eff */
[----:B------:R-:W-:Y:S01]  /*10020*/  IMAD R151, R78, 0x2, R149 ;  /* 0x000000024e977824 */ /* 0x000fe200078e0295 */
[----:B------:R-:W-:-:S02]  /*10030*/  LEA R66, P5, R121, R7, 0x1 ;  /* 0x0000000779427211 */ /* 0x000fc400078a08ff */
[C---:B0-----:R-:W-:Y:S02]  /*10040*/  LEA R20, P3, R83.reuse, R7, 0x1 ;  /* 0x0000000753147211 */ /* 0x041fe400078608ff */
[C---:B------:R-:W-:Y:S02]  /*10050*/  LEA R13, R78.reuse, R151, 0x1 ;  /* 0x000000974e0d7211 */ /* 0x040fe400078e08ff */
[-C--:B------:R-:W-:Y:S02]  /*10060*/  LEA.HI.X.SX32 R21, R83, R64.reuse, 0x1, P3 ;  /* 0x0000004053157211 */ /* 0x080fe400018f0eff */
[-C--:B------:R-:W-:Y:S01]  /*10070*/  LEA R68, P3, R69, R7.reuse, 0x1 ;  /* 0x0000000745447211 */ /* 0x080fe200078608ff */
[C---:B------:R-:W-:Y:S01]  /*10080*/  IMAD R11, R78.reuse, 0x2, R13 ;  /* 0x000000024e0b7824 */ /* 0x040fe200078e020d */
[-C--:B-1----:R-:W-:Y:S02]  /*10090*/  LEA R22, P4, R109, R7.reuse, 0x1 ;  /* 0x000000076d167211 */ /* 0x082fe400078808ff */
[----:B------:R-:W-:Y:S01]  /*100a0*/  LEA.HI.X.SX32 R69, R69, R64, 0x1, P3 ;  /* 0x0000004045457211 */ /* 0x000fe200018f0eff */
[----:B------:R-:W-:Y:S01]  /*100b0*/  IMAD R9, R78, 0x2, R11 ;  /* 0x000000024e097824 */ /* 0x000fe200078e020b */
[----:B------:R-:W-:-:S02]  /*100c0*/  LEA R82, P3, R123, R7, 0x1 ;  /* 0x000000077b527211 */ /* 0x000fc400078608ff */
[-C--:B------:R-:W-:Y:S02]  /*100d0*/  LEA.HI.X.SX32 R23, R109, R64.reuse, 0x1, P4 ;  /* 0x000000406d177211 */ /* 0x080fe400020f0eff */
[C---:B------:R-:W-:Y:S02]  /*100e0*/  LEA R153, R78.reuse, R9, 0x1 ;  /* 0x000000094e997211 */ /* 0x040fe400078e08ff */
[-C--:B------:R-:W-:Y:S02]  /*100f0*/  LEA.HI.X.SX32 R83, R123, R64.reuse, 0x1, P3 ;  /* 0x000000407b537211 */ /* 0x080fe400018f0eff */
[-C--:B------:R-:W-:Y:S01]  /*10100*/  LEA R88, P3, R89, R7.reuse, 0x1 ;  /* 0x0000000759587211 */ /* 0x080fe200078608ff */
[C---:B------:R-:W-:Y:S01]  /*10110*/  IMAD R155, R78.reuse, 0x2, R153 ;  /* 0x000000024e9b7824 */ /* 0x040fe200078e0299 */
[-C--:B------:R-:W-:Y:S02]  /*10120*/  LEA.HI.X.SX32 R67, R121, R64.reuse, 0x1, P5 ;  /* 0x0000004079437211 */ /* 0x080fe400028f0eff */
[----:B------:R-:W-:Y:S01]  /*10130*/  LEA.HI.X.SX32 R89, R89, R64, 0x1, P3 ;  /* 0x0000004059597211 */ /* 0x000fe200018f0eff */
[----:B------:R-:W-:Y:S01]  /*10140*/  IMAD R157, R78, 0x2, R155 ;  /* 0x000000024e9d7824 */ /* 0x000fe200078e029b */
[----:B------:R-:W-:-:S02]  /*10150*/  LEA R94, P3, R79, R7, 0x1 ;  /* 0x000000074f5e7211 */ /* 0x000fc400078608ff */
[----:B------:R-:W-:Y:S02]  /*10160*/  LEA R70, P4, R111, R7, 0x1 ;  /* 0x000000076f467211 */ /* 0x000fe400078808ff */
        /* <DEDUP_REMOVED lines=11> */
[-C--:B------:R-:W-:Y:S01]  /*10220*/  LEA.HI.X.SX32 R87, R113, R64.reuse, 0x1, P5 ;  /* 0x0000004071577211 */ /* 0x080fe200028f0eff */
[C---:B------:R-:W-:Y:S01]  /*10230*/  IMAD R167, R78.reuse, 0x2, R165 ;  /* 0x000000024ea77824 */ /* 0x040fe200078e02a5 */
[-C--:B------:R-:W-:Y:S02]  /*10240*/  LEA R92, P5, R127, R7.reuse, 0x1 ;  /* 0x000000077f5c7211 */ /* 0x080fe400078a08ff */
[----:B------:R-:W-:Y:S01]  /*10250*/  LEA R90, P4, R125, R7, 0x1 ;  /* 0x000000077d5a7211 */ /* 0x000fe200078808ff */
[----:B------:R-:W-:Y:S01]  /*10260*/  IMAD R169, R78, 0x2, R167 ;  /* 0x000000024ea97824 */ /* 0x000fe200078e02a7 */
[----:B------:R-:W-:-:S02]  /*10270*/  LEA.HI.X.SX32 R93, R127, R64, 0x1, P5 ;  /* 0x000000407f5d7211 */ /* 0x000fc400028f0eff */
[----:B------:R-:W-:Y:S02]  /*10280*/  LEA R98, P5, R129, R7, 0x1 ;  /* 0x0000000781627211 */ /* 0x000fe400078a08ff */
[C---:B------:R-:W-:Y:S02]  /*10290*/  LEA R171, R78.reuse, R169, 0x1 ;  /* 0x000000a94eab7211 */ /* 0x040fe400078e08ff */
[-C--:B------:R-:W-:Y:S02]  /*102a0*/  LEA R100, P3, R131, R7.reuse, 0x1 ;  /* 0x0000000783647211 */ /* 0x080fe400078608ff */
[-C--:B------:R-:W-:Y:S01]  /*102b0*/  LEA.HI.X.SX32 R91, R125, R64.reuse, 0x1, P4 ;  /* 0x000000407d5b7211 */ /* 0x080fe200020f0eff */
[C---:B------:R-:W-:Y:S01]  /*102c0*/  IMAD R79, R78.reuse, 0x2, R171 ;  /* 0x000000024e4f7824 */ /* 0x040fe200078e02ab */
[----:B------:R-:W-:Y:S02]  /*102d0*/  LEA.HI.X.SX32 R99, R129, R64, 0x1, P5 ;  /* 0x0000004081637211 */ /* 0x000fe400028f0eff */
[-C--:B------:R-:W-:Y:S01]  /*102e0*/  LEA R96, P4, R115, R7.reuse, 0x1 ;  /* 0x0000000773607211 */ /* 0x080fe200078808ff */
[----:B------:R-:W-:Y:S01]  /*102f0*/  IMAD R173, R78, 0x2, R79 ;  /* 0x000000024ead7824 */ /* 0x000fe200078e024f */
[----:B------:R-:W-:-:S02]  /*10300*/  LEA R104, P5, R135, R7, 0x1 ;  /* 0x0000000787687211 */ /* 0x000fc400078a08ff */
[-C--:B------:R-:W-:Y:S02]  /*10310*/  LEA.HI.X.SX32 R101, R131, R64.reuse, 0x1, P3 ;  /* 0x0000004083657211 */ /* 0x080fe400018f0eff */
        /* <DEDUP_REMOVED lines=18> */
[-C--:B------:R-:W-:Y:S02]  /*10440*/  LEA R118, P3, R65, R7.reuse, 0x1 ;  /* 0x0000000741767211 */ /* 0x080fe400078608ff */
[-C--:B------:R-:W-:Y:S02]  /*10450*/  LEA.HI.X.SX32 R109, R139, R64.reuse, 0x1, P4 ;  /* 0x000000408b6d7211 */ /* 0x080fe400020f0eff */
[----:B------:R-:W-:Y:S02]  /*10460*/  LEA.HI.X.SX32 R117, R145, R64, 0x1, P5 ;  /* 0x0000004091757211 */ /* 0x000fe400028f0eff */
[-C--:B------:R-:W-:Y:S02]  /*10470*/  LEA R114, P4, R143, R7.reuse, 0x1 ;  /* 0x000000078f727211 */ /* 0x080fe400078808ff */
[----:B------:R-:W-:-:S02]  /*10480*/  LEA R122, P5, R149, R7, 0x1 ;  /* 0x00000007957a7211 */ /* 0x000fc400078a08ff */
[-C--:B------:R-:W-:Y:S02]  /*10490*/  LEA.HI.X.SX32 R119, R65, R64.reuse, 0x1, P3 ;  /* 0x0000004041777211 */ /* 0x080fe400018f0eff */
[C---:B------:R-:W-:Y:S02]  /*104a0*/  LEA R65, R78.reuse, R185, 0x1 ;  /* 0x000000b94e417211 */ /* 0x040fe400078e08ff */
[-C--:B------:R-:W-:Y:S02]  /*104b0*/  LEA.HI.X.SX32 R115, R143, R64.reuse, 0x1, P4 ;  /* 0x000000408f737211 */ /* 0x080fe400020f0eff */
[----:B------:R-:W-:Y:S01]  /*104c0*/  LEA.HI.X.SX32 R123, R149, R64, 0x1, P5 ;  /* 0x00000040957b7211 */ /* 0x000fe200028f0eff */
[----:B------:R-:W-:Y:S01]  /*104d0*/  IMAD R187, R78, 0x2, R65 ;  /* 0x000000024ebb7824 */ /* 0x000fe200078e0241 */
[-C--:B------:R-:W-:Y:S02]  /*104e0*/  LEA R120, P4, R147, R7.reuse, 0x1 ;  /* 0x0000000793787211 */ /* 0x080fe400078808ff */
[----:B------:R-:W-:-:S02]  /*104f0*/  LEA R128, P5, R11, R7, 0x1 ;  /* 0x000000070b807211 */ /* 0x000fc400078a08ff */
[-C--:B------:R-:W-:Y:S02]  /*10500*/  LEA.HI.X.SX32 R121, R147, R64.reuse, 0x1, P4 ;  /* 0x0000004093797211 */ /* 0x080fe400020f0eff */
[-C--:B------:R-:W-:Y:S01]  /*10510*/  LEA.HI.X.SX32 R129, R11, R64.reuse, 0x1, P5 ;  /* 0x000000400b817211 */ /* 0x080fe200028f0eff */
[----:B------:R-:W-:Y:S01]  /*10520*/  IMAD R11, R78, 0x2, R187 ;  /* 0x000000024e0b7824 */ /* 0x000fe200078e02bb */
[-C--:B------:R-:W-:Y:S02]  /*10530*/  LEA R124, P3, R151, R7.reuse, 0x1 ;  /* 0x00000007977c7211 */ /* 0x080fe400078608ff */
[----:B------:R-:W-:Y:S02]  /*10540*/  LEA R126, P4, R13, R7, 0x1 ;  /* 0x000000070d7e7211 */ /* 0x000fe400078808ff */
[-C--:B------:R-:W-:Y:S02]  /*10550*/  LEA.HI.X.SX32 R125, R151, R64.reuse, 0x1, P3 ;  /* 0x00000040977d7211 */ /* 0x080fe400018f0eff */
[----:B------:R-:W-:-:S02]  /*10560*/  LEA.HI.X.SX32 R127, R13, R64, 0x1, P4 ;  /* 0x000000400d7f7211 */ /* 0x000fc400020f0eff */
[C---:B------:R-:W-:Y:S02]  /*10570*/  LEA R130, P3, R9.reuse, R7, 0x1 ;  /* 0x0000000709827211 */ /* 0x040fe400078608ff */
[C---:B------:R-:W-:Y:S02]  /*10580*/  LEA R13, R78.reuse, R11, 0x1 ;  /* 0x0000000b4e0d7211 */ /* 0x040fe400078e08ff */
[-C--:B------:R-:W-:Y:S02]  /*10590*/  LEA.HI.X.SX32 R131, R9, R64.reuse, 0x1, P3 ;  /* 0x0000004009837211 */ /* 0x080fe400018f0eff */
[-C--:B------:R-:W-:Y:S01]  /*105a0*/  LEA R134, P5, R155, R7.reuse, 0x1 ;  /* 0x000000079b867211 */ /* 0x080fe200078a08ff */
[C---:B------:R-:W-:Y:S01]  /*105b0*/  IMAD R9, R78.reuse, 0x2, R13 ;  /* 0x000000024e097824 */ /* 0x040fe200078e020d */
[-C--:B------:R-:W-:Y:S02]  /*105c0*/  LEA R132, P4, R153, R7.reuse, 0x1 ;  /* 0x0000000799847211 */ /* 0x080fe400078808ff */
        /* <DEDUP_REMOVED lines=23> */
[-C--:B------:R-:W-:Y:S02]  /*10740*/  LEA R142, P3, R163, R7.reuse, 0x1 ;  /* 0x00000007a38e7211 */ /* 0x080fe400078608ff */
[-C--:B------:R-:W-:Y:S01]  /*10750*/  LEA.HI.X.SX32 R151, R171, R64.reuse, 0x1, P4 ;  /* 0x00000040ab977211 */ /* 0x080fe200020f0eff */
[C---:B-----5:R-:W-:Y:S01]  /*10760*/  IMAD R203, R78.reuse, 0x2, R201 ;  /* 0x000000024ecb7824 */ /* 0x060fe200078e02c9 */
[-C--:B------:R-:W-:Y:S02]  /*10770*/  LEA R156, P4, R175, R7.reuse, 0x1 ;  /* 0x00000007af9c7211 */ /* 0x080fe400078808ff */
[----:B------:R-:W-:Y:S01]  /*10780*/  LEA.HI.X.SX32 R143, R163, R64, 0x1, P3 ;  /* 0x00000040a38f7211 */ /* 0x000fe200018f0eff */
[----:B------:R-:W-:Y:S01]  /*10790*/  IMAD R205, R78, 0x2, R203 ;  /* 0x000000024ecd7824 */ /* 0x000fe200078e02cb */
[----:B------:R-:W-:-:S02]  /*107a0*/  LEA R148, P3, R169, R7, 0x1 ;  /* 0x00000007a9947211 */ /* 0x000fc400078608ff */
[-C--:B------:R-:W-:Y:S02]  /*107b0*/  LEA R158, P5, R177, R7.reuse, 0x1 ;  /* 0x00000007b19e7211 */ /* 0x080fe400078a08ff */
[-C--:B------:R-:W-:Y:S02]  /*107c0*/  LEA.HI.X.SX32 R157, R175, R64.reuse, 0x1, P4 ;  /* 0x00000040af9d7211 */ /* 0x080fe400020f0eff */
[-C--:B------:R-:W-:Y:S02]  /*107d0*/  LEA R162, P4, R181, R7.reuse, 0x1 ;  /* 0x00000007b5a27211 */ /* 0x080fe400078808ff */
[-C--:B------:R-:W-:Y:S02]  /*107e0*/  LEA.HI.X.SX32 R149, R169, R64.reuse, 0x1, P3 ;  /* 0x00000040a9957211 */ /* 0x080fe400018f0eff */
[----:B------:R-:W-:Y:S02]  /*107f0*/  LEA.HI.X.SX32 R159, R177, R64, 0x1, P5 ;  /* 0x00000040b19f7211 */ /* 0x000fe400028f0eff */
[----:B------:R-:W-:-:S02]  /*10800*/  LEA R154, P3, R173, R7, 0x1 ;  /* 0x00000007ad9a7211 */ /* 0x000fc400078608ff */
[-C--:B------:R-:W-:Y:S02]  /*10810*/  LEA R164, P5, R183, R7.reuse, 0x1 ;  /* 0x00000007b7a47211 */ /* 0x080fe400078a08ff */
[-C--:B------:R-:W-:Y:S02]  /*10820*/  LEA.HI.X.SX32 R163, R181, R64.reuse, 0x1, P4 ;  /* 0x00000040b5a37211 */ /* 0x080fe400020f0eff */
[----:B------:R-:W-:Y:S02]  /*10830*/  LEA R168, P4, R65, R7, 0x1 ;  /* 0x0000000741a87211 */ /* 0x000fe400078808ff */
[----:B------:R-:W-:Y:S02]  /*10840*/  LEA R207, R78, R205, 0x1 ;  /* 0x000000cd4ecf7211 */ /* 0x000fe400078e08ff */
[-C--:B------:R-:W-:Y:S02]  /*10850*/  LEA.HI.X.SX32 R155, R173, R64.reuse, 0x1, P3 ;  /* 0x00000040ad9b7211 */ /* 0x080fe400018f0eff */
[----:B------:R-:W-:-:S02]  /*10860*/  LEA.HI.X.SX32 R165, R183, R64, 0x1, P5 ;  /* 0x00000040b7a57211 */ /* 0x000fc400028f0eff */
[-C--:B------:R-:W-:Y:S02]  /*10870*/  LEA R160, P3, R179, R7.reuse, 0x1 ;  /* 0x00000007b3a07211 */ /* 0x080fe400078608ff */
[-C--:B------:R-:W-:Y:S02]  /*10880*/  LEA R170, P5, R187, R7.reuse, 0x1 ;  /* 0x00000007bbaa7211 */ /* 0x080fe400078a08ff */
[-C--:B------:R-:W-:Y:S01]  /*10890*/  LEA.HI.X.SX32 R169, R65, R64.reuse, 0x1, P4 ;  /* 0x0000004041a97211 */ /* 0x080fe200020f0eff */
[C---:B------:R-:W-:Y:S01]  /*108a0*/  IMAD R65, R78.reuse, 0x2, R207 ;  /* 0x000000024e417824 */ /* 0x040fe200078e02cf */
[-C--:B------:R-:W-:Y:S02]  /*108b0*/  LEA.HI.X.SX32 R161, R179, R64.reuse, 0x1, P3 ;  /* 0x00000040b3a17211 */ /* 0x080fe400018f0eff */
[----:B------:R-:W-:Y:S01]  /*108c0*/  LEA.HI.X.SX32 R171, R187, R64, 0x1, P5 ;  /* 0x00000040bbab7211 */ /* 0x000fe200028f0eff */
[----:B------:R-:W-:Y:S01]  /*108d0*/  IMAD R209, R78, 0x2, R65 ;  /* 0x000000024ed17824 */ /* 0x000fe200078e0241 */
[----:B------:R-:W-:-:S02]  /*108e0*/  LEA R166, P3, R185, R7, 0x1 ;  /* 0x00000007b9a67211 */ /* 0x000fc400078608ff */
[-C--:B------:R-:W-:Y:S02]  /*108f0*/  LEA R176, P5, R9, R7.reuse, 0x1 ;  /* 0x0000000709b07211 */ /* 0x080fe400078a08ff */
[-C--:B------:R-:W-:Y:S02]  /*10900*/  LEA.HI.X.SX32 R167, R185, R64.reuse, 0x1, P3 ;  /* 0x00000040b9a77211 */ /* 0x080fe400018f0eff */
[----:B------:R-:W-:Y:S02]  /*10910*/  LEA.HI.X.SX32 R177, R9, R64, 0x1, P5 ;  /* 0x0000004009b17211 */ /* 0x000fe400028f0eff */
[----:B------:R-:W-:Y:S02]  /*10920*/  LEA R172, P3, R11, R7, 0x1 ;  /* 0x000000070bac7211 */ /* 0x000fe400078608ff */
[----:B------:R-:W-:Y:S02]  /*10930*/  LEA R9, R78, R209, 0x1 ;  /* 0x000000d14e097211 */ /* 0x000fe400078e08ff */
[----:B------:R-:W-:-:S02]  /*10940*/  LEA R174, P4, R13, R7, 0x1 ;  /* 0x000000070dae7211 */ /* 0x000fc400078808ff */
[-C--:B------:R-:W-:Y:S01]  /*10950*/  LEA.HI.X.SX32 R173, R11, R64.reuse, 0x1, P3 ;  /* 0x000000400bad7211 */ /* 0x080fe200018f0eff */
[C---:B------:R-:W-:Y:S01]  /*10960*/  IMAD R11, R78.reuse, 0x2, R9 ;  /* 0x000000024e0b7824 */ /* 0x040fe200078e0209 */
[-C--:B------:R-:W-:Y:S02]  /*10970*/  LEA.HI.X.SX32 R175, R13, R64.reuse, 0x1, P4 ;  /* 0x000000400daf7211 */ /* 0x080fe400020f0eff */
[-C--:B------:R-:W-:Y:S01]  /*10980*/  LEA R182, P5, R193, R7.reuse, 0x1 ;  /* 0x00000007c1b67211 */ /* 0x080fe200078a08ff */
[----:B------:R-:W-:Y:S01]  /*10990*/  IMAD R13, R78, 0x2, R11 ;  /* 0x000000024e0d7824 */ /* 0x000fe200078e020b */
[-C--:B------:R-:W-:Y:S02]  /*109a0*/  LEA R178, P3, R189, R7.reuse, 0x1 ;  /* 0x00000007bdb27211 */ /* 0x080fe400078608ff */
[----:B------:R-:W-:Y:S02]  /*109b0*/  LEA.HI.X.SX32 R183, R193, R64, 0x1, P5 ;  /* 0x00000040c1b77211 */ /* 0x000fe400028f0eff */
[----:B------:R-:W-:-:S02]  /*109c0*/  LEA R188, P5, R79, R7, 0x1 ;  /* 0x000000074fbc7211 */ /* 0x000fc400078a08ff */
        /* <DEDUP_REMOVED lines=8> */
[-C--:B------:R-:W-:Y:S02]  /*10a50*/  LEA R186, P4, R197, R7.reuse, 0x1 ;  /* 0x00000007c5ba7211 */ /* 0x080fe400078808ff */
[----:B------:R-:W-:Y:S02]  /*10a60*/  LEA R194, P5, R203, R7, 0x1 ;  /* 0x00000007cbc27211 */ /* 0x000fe400078a08ff */
[C---:B------:R-:W-:Y:S02]  /*10a70*/  LEA R217, R78.reuse, R215, 0x1 ;  /* 0x000000d74ed97211 */ /* 0x040fe400078e08ff */
[-C--:B------:R-:W-:Y:S02]  /*10a80*/  LEA.HI.X.SX32 R185, R195, R64.reuse, 0x1, P3 ;  /* 0x00000040c3b97211 */ /* 0x080fe400018f0eff */
[----:B------:R-:W-:Y:S01]  /*10a90*/  LEA.HI.X.SX32 R187, R197, R64, 0x1, P4 ;  /* 0x00000040c5bb7211 */ /* 0x000fe200020f0eff */
[----:B------:R-:W-:Y:S01]  /*10aa0*/  IMAD R219, R78, 0x2, R217 ;  /* 0x000000024edb7824 */ /* 0x000fe200078e02d9 */
[----:B------:R-:W-:-:S02]  /*10ab0*/  LEA R192, P4, R201, R7, 0x1 ;  /* 0x00000007c9c07211 */ /* 0x000fc400078808ff */
[-C--:B------:R-:W-:Y:S02]  /*10ac0*/  LEA.HI.X.SX32 R195, R203, R64.reuse, 0x1, P5 ;  /* 0x00000040cbc37211 */ /* 0x080fe400028f0eff */
[-C--:B------:R-:W-:Y:S02]  /*10ad0*/  LEA R200, P5, R65, R7.reuse, 0x1 ;  /* 0x0000000741c87211 */ /* 0x080fe400078a08ff */
[-C--:B------:R-:W-:Y:S02]  /*10ae0*/  LEA.HI.X.SX32 R193, R201, R64.reuse, 0x1, P4 ;  /* 0x00000040c9c17211 */ /* 0x080fe400020f0eff */
[-C--:B------:R-:W-:Y:S02]  /*10af0*/  LEA R190, P3, R199, R7.reuse, 0x1 ;  /* 0x00000007c7be7211 */ /* 0x080fe400078608ff */
[----:B------:R-:W-:Y:S01]  /*10b00*/  LEA.HI.X.SX32 R201, R65, R64, 0x1, P5 ;  /* 0x0000004041c97211 */ /* 0x000fe200028f0eff */
[----:B------:R-:W-:Y:S01]  /*10b10*/  IMAD R65, R78, 0x2, R219 ;  /* 0x000000024e417824 */ /* 0x000fe200078e02db */
[----:B------:R-:W-:-:S02]  /*10b20*/  LEA R198, P4, R207, R7, 0x1 ;  /* 0x00000007cfc67211 */ /* 0x000fc400078808ff */
[-C--:B------:R-:W-:Y:S02]  /*10b30*/  LEA.HI.X.SX32 R191, R199, R64.reuse, 0x1, P3 ;  /* 0x00000040c7bf7211 */ /* 0x080fe400018f0eff */
[-C--:B------:R-:W-:Y:S02]  /*10b40*/  LEA R196, P3, R205, R7.reuse, 0x1 ;  /* 0x00000007cdc47211 */ /* 0x080fe400078608ff */
[-C--:B------:R-:W-:Y:S02]  /*10b50*/  LEA.HI.X.SX32 R199, R207, R64.reuse, 0x1, P4 ;  /* 0x00000040cfc77211 */ /* 0x080fe400020f0eff */
[----:B------:R-:W-:Y:S02]  /*10b60*/  LEA R204, P4, R9, R7, 0x1 ;  /* 0x0000000709cc7211 */ /* 0x000fe400078808ff */
[----:B------:R-:W-:Y:S02]  /*10b70*/  LEA R223, R78, R65, 0x1 ;  /* 0x000000414edf7211 */ /* 0x000fe400078e08ff */
        /* <DEDUP_REMOVED lines=9> */
[----:B------:R-:W-:Y:S02]  /*10c10*/  LEA R212, P5, R79, R7, 0x1 ;  /* 0x000000074fd47211 */ /* 0x000fe400078a08ff */
[-C--:B------:R-:W-:Y:S02]  /*10c20*/  LEA.HI.X.SX32 R209, R13, R64.reuse, 0x1, P3 ;  /* 0x000000400dd17211 */ /* 0x080fe400018f0eff */
[C---:B------:R-:W-:Y:S02]  /*10c30*/  LEA R13, R78.reuse, R11, 0x1 ;  /* 0x0000000b4e0d7211 */ /* 0x040fe400078e08ff */
[----:B------:R-:W-:Y:S02]  /*10c40*/  LEA.HI.X.SX32 R213, R79, R64, 0x1, P5 ;  /* 0x000000404fd57211 */ /* 0x000fe400028f0eff */
[-C--:B------:R-:W-:Y:S01]  /*10c50*/  LEA R210, P4, R211, R7.reuse, 0x1 ;  /* 0x00000007d3d27211 */ /* 0x080fe200078808ff */
[----:B------:R-:W-:Y:S01]  /*10c60*/  IMAD R79, R78, 0x2, R13 ;  /* 0x000000024e4f7824 */ /* 0x000fe200078e020d */
[----:B------:R-:W-:-:S02]  /*10c70*/  LEA R218, P5, R219, R7, 0x1 ;  /* 0x00000007dbda7211 */ /* 0x000fc400078a08ff */
[-C--:B------:R-:W-:Y:S01]  /*10c80*/  LEA.HI.X.SX32 R211, R211, R64.reuse, 0x1, P4 ;  /* 0x00000040d3d37211 */ /* 0x080fe200020f0eff */
[C---:B------:R-:W-:Y:S01]  /*10c90*/  IMAD R233, R78.reuse, 0x2, R79 ;  /* 0x000000024ee97824 */ /* 0x040fe200078e024f */
[-C--:B------:R-:W-:Y:S02]  /*10ca0*/  LEA R214, P3, R215, R7.reuse, 0x1 ;  /* 0x00000007d7d67211 */ /* 0x080fe400078608ff */
[-C--:B------:R-:W-:Y:S02]  /*10cb0*/  LEA R216, P4, R217, R7.reuse, 0x1 ;  /* 0x00000007d9d87211 */ /* 0x080fe400078808ff */
[----:B------:R-:W-:Y:S02]  /*10cc0*/  LEA.HI.X.SX32 R219, R219, R64, 0x1, P5 ;  /* 0x00000040dbdb7211 */ /* 0x000fe400028f0eff */
[----:B------:R-:W-:Y:S02]  /*10cd0*/  LEA R224, P5, R9, R7, 0x1 ;  /* 0x0000000709e07211 */ /* 0x000fe400078a08ff */
[----:B------:R-:W-:-:S02]  /*10ce0*/  LEA R235, R78, R233, 0x1 ;  /* 0x000000e94eeb7211 */ /* 0x000fc400078e08ff */
[----:B------:R-:W-:Y:S02]  /*10cf0*/  PRMT R25, R25, 0x7632, R25 ;  /* 0x0000763219197816 */ /* 0x000fe40000000019 */
[----:B------:R-:W-:Y:S02]  /*10d00*/  PRMT R26, R26, 0x7632, R26 ;  /* 0x000076321a1a7816 */ /* 0x000fe4000000001a */
[-C--:B------:R-:W-:Y:S01]  /*10d10*/  LEA.HI.X.SX32 R215, R215, R64.reuse, 0x1, P3 ;  /* 0x00000040d7d77211 */ /* 0x080fe200018f0eff */
[----:B------:R0:W-:Y:S01]  /*10d20*/  STG.E.U16 desc[UR4][R14.64], R25 ;  /* 0x000000190e007986 */ /* 0x0001e2000c101504 */
[----:B------:R-:W-:Y:S02]  /*10d30*/  LEA.HI.X.SX32 R217, R217, R64, 0x1, P4 ;  /* 0x00000040d9d97211 */ /* 0x000fe400020f0eff */
[----:B------:R-:W-:Y:S01]  /*10d40*/  PRMT R27, R27, 0x7632, R27 ;  /* 0x000076321b1b7816 */ /* 0x000fe2000000001b */
[----:B------:R1:W-:Y:S01]  /*10d50*/  STG.E.U16 desc[UR4][R16.64], R26 ;  /* 0x0000001a10007986 */ /* 0x0003e2000c101504 */
[----:B------:R-:W-:-:S02]  /*10d60*/  LEA R220, P3, R65, R7, 0x1 ;  /* 0x0000000741dc7211 */ /* 0x000fc400078608ff */
[-C--:B------:R-:W-:Y:S01]  /*10d70*/  LEA R222, P4, R223, R7.reuse, 0x1 ;  /* 0x00000007dfde7211 */ /* 0x080fe200078808ff */
[----:B------:R3:W-:Y:S01]  /*10d80*/  STG.E.U16 desc[UR4][R18.64], R27 ;  /* 0x0000001b12007986 */ /* 0x0007e2000c101504 */
[-C--:B------:R-:W-:Y:S01]  /*10d90*/  LEA.HI.X.SX32 R225, R9, R64.reuse, 0x1, P5 ;  /* 0x0000004009e17211 */ /* 0x080fe200028f0eff */
[C---:B------:R-:W-:Y:S01]  /*10da0*/  IMAD R9, R78.reuse, 0x2, R235 ;  /* 0x000000024e097824 */ /* 0x040fe200078e02eb */
[-C--:B------:R-:W-:Y:S01]  /*10db0*/  LEA.HI.X.SX32 R221, R65, R64.reuse, 0x1, P3 ;  /* 0x0000004041dd7211 */ /* 0x080fe200018f0eff */
[----:B------:R4:W-:Y:S01]  /*10dc0*/  STG.E.U16 desc[UR4][R20.64], R28 ;  /* 0x0000001c14007986 */ /* 0x0009e2000c101504 */
[----:B------:R-:W-:Y:S01]  /*10dd0*/  LEA.HI.X.SX32 R223, R223, R64, 0x1, P4 ;  /* 0x00000040dfdf7211 */ /* 0x000fe200020f0eff */
[----:B------:R-:W-:Y:S01]  /*10de0*/  IMAD R65, R78, 0x2, R9 ;  /* 0x000000024e417824 */ /* 0x000fe200078e0209 */
[----:B0-----:R-:W-:Y:S01]  /*10df0*/  PRMT R15, R28, 0x7632, R15 ;  /* 0x000076321c0f7816 */ /* 0x001fe2000000000f */
[----:B------:R-:W-:Y:S01]  /*10e00*/  STG.E.U16 desc[UR4][R22.64], R29 ;  /* 0x0000001d16007986 */ /* 0x000fe2000c101504 */
[----:B------:R-:W-:-:S02]  /*10e10*/  LEA R228, P4, R13, R7, 0x1 ;  /* 0x000000070de47211 */ /* 0x000fc400078808ff */
[----:B-1----:R-:W-:Y:S01]  /*10e20*/  PRMT R17, R29, 0x7632, R17 ;  /* 0x000076321d117816 */ /* 0x002fe20000000011 */
[----:B------:R-:W-:Y:S01]  /*10e30*/  STG.E.U16 desc[UR4][R66.64], R30 ;  /* 0x0000001e42007986 */ /* 0x000fe2000c101504 */
[----:B---3--:R-:W-:Y:S02]  /*10e40*/  PRMT R19, R30, 0x7632, R19 ;  /* 0x000076321e137816 */ /* 0x008fe40000000013 */
[----:B------:R-:W-:Y:S01]  /*10e50*/  LEA.HI.X.SX32 R229, R13, R64, 0x1, P4 ;  /* 0x000000400de57211 */ /* 0x000fe200020f0eff */
[----:B------:R-:W-:Y:S01]  /*10e60*/  STG.E.U16 desc[UR4][R68.64], R31 ;  /* 0x0000001f44007986 */ /* 0x000fe2000c101504 */
[----:B----4-:R-:W-:Y:S02]  /*10e70*/  PRMT R21, R31, 0x7632, R21 ;  /* 0x000076321f157816 */ /* 0x010fe40000000015 */
[----:B------:R-:W-:Y:S01]  /*10e80*/  LEA R230, P5, R79, R7, 0x1 ;  /* 0x000000074fe67211 */ /* 0x000fe200078a08ff */
[----:B------:R0:W-:Y:S01]  /*10e90*/  STG.E.U16 desc[UR4][R70.64], R15 ;  /* 0x0000000f46007986 */ /* 0x0001e2000c101504 */
[----:B------:R-:W-:-:S02]  /*10ea0*/  LEA R13, R78, R65, 0x1 ;  /* 0x000000414e0d7211 */ /* 0x000fc400078e08ff */
[----:B------:R-:W-:Y:S01]  /*10eb0*/  PRMT R14, R32, 0x7632, R14 ;  /* 0x00007632200e7816 */ /* 0x000fe2000000000e */
[----:B------:R1:W-:Y:S01]  /*10ec0*/  STG.E.U16 desc[UR4][R80.64], R17 ;  /* 0x0000001150007986 */ /* 0x0003e2000c101504 */
[----:B------:R-:W-:Y:S02]  /*10ed0*/  PRMT R16, R33, 0x7632, R16 ;  /* 0x0000763221107816 */ /* 0x000fe40000000010 */
[-C--:B------:R-:W-:Y:S01]  /*10ee0*/  LEA R226, P3, R11, R7.reuse, 0x1 ;  /* 0x000000070be27211 */ /* 0x080fe200078608ff */
[----:B------:R3:W-:Y:S01]  /*10ef0*/  STG.E.U16 desc[UR4][R82.64], R19 ;  /* 0x0000001352007986 */ /* 0x0007e2000c101504 */
[-C--:B------:R-:W-:Y:S01]  /*10f00*/  LEA.HI.X.SX32 R231, R79, R64.reuse, 0x1, P5 ;  /* 0x000000404fe77211 */ /* 0x080fe200028f0eff */
[----:B------:R-:W-:Y:S01]  /*10f10*/  IMAD R79, R78, 0x2, R13 ;  /* 0x000000024e4f7824 */ /* 0x000fe200078e020d */
[----:B------:R-:W-:Y:S01]  /*10f20*/  PRMT R18, R34, 0x7632, R18 ;  /* 0x0000763222127816 */ /* 0x000fe20000000012 */
[----:B------:R4:W-:Y:S01]  /*10f30*/  STG.E.U16 desc[UR4][R84.64], R21 ;  /* 0x0000001554007986 */ /* 0x0009e2000c101504 */
[----:B------:R-:W-:Y:S01]  /*10f40*/  PRMT R20, R35, 0x7632, R20 ;  /* 0x0000763223147816 */ /* 0x000fe20000000014 */
[----:B------:R-:W-:Y:S01]  /*10f50*/  IMAD R78, R78, 0x2, R79 ;  /* 0x000000024e4e7824 */ /* 0x000fe200078e024f */
[----:B------:R-:W-:Y:S01]  /*10f60*/  LEA.HI.X.SX32 R227, R11, R64, 0x1, P3 ;  /* 0x000000400be37211 */ /* 0x000fe200018f0eff */
[----:B------:R-:W-:Y:S01]  /*10f70*/  STG.E.U16 desc[UR4][R86.64], R32 ;  /* 0x0000002056007986 */ /* 0x000fe2000c101504 */
[----:B------:R-:W-:-:S02]  /*10f80*/  LEA R234, P4, R235, R7, 0x1 ;  /* 0x00000007ebea7211 */ /* 0x000fc400078808ff */
[-C--:B------:R-:W-:Y:S01]  /*10f90*/  LEA R232, P3, R233, R7.reuse, 0x1 ;  /* 0x00000007e9e87211 */ /* 0x080fe200078608ff */
[----:B------:R-:W-:Y:S01]  /*10fa0*/  STG.E.U16 desc[UR4][R88.64], R33 ;  /* 0x0000002158007986 */ /* 0x000fe2000c101504 */
[----:B------:R-:W-:Y:S02]  /*10fb0*/  LEA R236, P5, R9, R7, 0x1 ;  /* 0x0000000709ec7211 */ /* 0x000fe400078a08ff */
[----:B0-----:R-:W-:Y:S01]  /*10fc0*/  PRMT R15, R36, 0x7632, R15 ;  /* 0x00007632240f7816 */ /* 0x001fe2000000000f */
[----:B------:R-:W-:Y:S01]  /*10fd0*/  STG.E.U16 desc[UR4][R90.64], R34 ;  /* 0x000000225a007986 */ /* 0x000fe2000c101504 */
[----:B-1----:R-:W-:Y:S02]  /*10fe0*/  PRMT R17, R37, 0x7632, R17 ;  /* 0x0000763225117816 */ /* 0x002fe40000000011 */
[----:B------:R-:W-:Y:S01]  /*10ff0*/  LEA.HI.X.SX32 R235, R235, R64, 0x1, P4 ;  /* 0x00000040ebeb7211 */ /* 0x000fe200020f0eff */
[----:B------:R-:W-:Y:S01]  /*11000*/  STG.E.U16 desc[UR4][R92.64], R35 ;  /* 0x000000235c007986 */ /* 0x000fe2000c101504 */
[----:B---3--:R-:W-:-:S02]  /*11010*/  PRMT R19, R38, 0x7632, R19 ;  /* 0x0000763226137816 */ /* 0x008fc40000000013 */
[-C--:B------:R-:W-:Y:S01]  /*11020*/  LEA.HI.X.SX32 R233, R233, R64.reuse, 0x1, P3 ;  /* 0x00000040e9e97211 */ /* 0x080fe200018f0eff */
[----:B------:R0:W-:Y:S01]  /*11030*/  STG.E.U16 desc[UR4][R94.64], R14 ;  /* 0x0000000e5e007986 */ /* 0x0001e2000c101504 */
[----:B------:R-:W-:Y:S02]  /*11040*/  LEA.HI.X.SX32 R237, R9, R64, 0x1, P5 ;  /* 0x0000004009ed7211 */ /* 0x000fe400028f0eff */
[-C--:B------:R-:W-:Y:S01]  /*11050*/  LEA R8, P4, R13, R7.reuse, 0x1 ;  /* 0x000000070d087211 */ /* 0x080fe200078808ff */
[----:B------:R1:W-:Y:S01]  /*11060*/  STG.E.U16 desc[UR4][R96.64], R16 ;  /* 0x0000001060007986 */ /* 0x0003e2000c101504 */
[----:B----4-:R-:W-:Y:S02]  /*11070*/  PRMT R21, R39, 0x7632, R21 ;  /* 0x0000763227157816 */ /* 0x010fe40000000015 */
[-C--:B------:R-:W-:Y:S01]  /*11080*/  LEA R10, P3, R65, R7.reuse, 0x1 ;  /* 0x00000007410a7211 */ /* 0x080fe200078608ff */
[----:B------:R-:W-:Y:S01]  /*11090*/  STG.E.U16 desc[UR4][R98.64], R18 ;  /* 0x0000001262007986 */ /* 0x000fe2000c101504 */
[----:B------:R-:W-:-:S02]  /*110a0*/  LEA R6, P5, R79, R7, 0x1 ;  /* 0x000000074f067211 */ /* 0x000fc400078a08ff */
[C---:B------:R-:W-:Y:S01]  /*110b0*/  LEA R12, P6, R78.reuse, R7, 0x1 ;  /* 0x000000074e0c7211 */ /* 0x040fe200078c08ff */
[----:B------:R-:W-:Y:S01]  /*110c0*/  STG.E.U16 desc[UR4][R100.64], R20 ;  /* 0x0000001464007986 */ /* 0x000fe2000c101504 */
[-C--:B------:R-:W-:Y:S02]  /*110d0*/  LEA.HI.X.SX32 R9, R13, R64.reuse, 0x1, P4 ;  /* 0x000000400d097211 */ /* 0x080fe400020f0eff */
[-C--:B------:R-:W-:Y:S01]  /*110e0*/  LEA.HI.X.SX32 R11, R65, R64.reuse, 0x1, P3 ;  /* 0x00000040410b7211 */ /* 0x080fe200018f0eff */
[----:B------:R-:W-:Y:S01]  /*110f0*/  STG.E.U16 desc[UR4][R102.64], R36 ;  /* 0x0000002466007986 */ /* 0x000fe2000c101504 */
[-C--:B------:R-:W-:Y:S02]  /*11100*/  LEA.HI.X.SX32 R7, R79, R64.reuse, 0x1, P5 ;  /* 0x000000404f077211 */ /* 0x080fe400028f0eff */
[----:B------:R-:W-:Y:S01]  /*11110*/  LEA.HI.X.SX32 R13, R78, R64, 0x1, P6 ;  /* 0x000000404e0d7211 */ /* 0x000fe200030f0eff */
[----:B------:R-:W-:Y:S01]  /*11120*/  STG.E.U16 desc[UR4][R104.64], R37 ;  /* 0x0000002568007986 */ /* 0x000fe2000c101504 */
[----:B0-----:R-:W-:-:S02]  /*11130*/  PRMT R14, R48, 0x7632, R14 ;  /* 0x00007632300e7816 */ /* 0x001fc4000000000e */
[----:B------:R-:W-:Y:S01]  /*11140*/  PRMT R64, R49, 0x7632, R64 ;  /* 0x0000763231407816 */ /* 0x000fe20000000040 */
[----:B------:R-:W-:Y:S01]  /*11150*/  STG.E.U16 desc[UR4][R106.64], R38 ;  /* 0x000000266a007986 */ /* 0x000fe2000c101504 */
[----:B------:R-:W-:Y:S02]  /*11160*/  PRMT R65, R50, 0x7632, R65 ;  /* 0x0000763232417816 */ /* 0x000fe40000000041 */
[----:B------:R-:W-:Y:S01]  /*11170*/  PRMT R66, R51, 0x7632, R66 ;  /* 0x0000763233427816 */ /* 0x000fe20000000042 */
[----:B------:R-:W-:Y:S01]  /*11180*/  STG.E.U16 desc[UR4][R108.64], R39 ;  /* 0x000000276c007986 */ /* 0x000fe2000c101504 */
[----:B------:R-:W-:Y:S02]  /*11190*/  PRMT R71, R52, 0x7632, R71 ;  /* 0x0000763234477816 */ /* 0x000fe40000000047 */
[----:B-1----:R-:W-:Y:S01]  /*111a0*/  PRMT R16, R54, 0x7632, R16 ;  /* 0x0000763236107816 */ /* 0x002fe20000000010 */
[----:B------:R0:W-:Y:S01]  /*111b0*/  STG.E.U16 desc[UR4][R110.64], R15 ;  /* 0x0000000f6e007986 */ /* 0x0001e2000c101504 */
[----:B--2---:R-:W-:-:S02]  /*111c0*/  PRMT R79, R60, 0x7632, R79 ;  /* 0x000076323c4f7816 */ /* 0x004fc4000000004f */
[----:B------:R-:W-:Y:S01]  /*111d0*/  PRMT R80, R61, 0x7632, R80 ;  /* 0x000076323d507816 */ /* 0x000fe20000000050 */
[----:B------:R1:W-:Y:S01]  /*111e0*/  STG.E.U16 desc[UR4][R112.64], R17 ;  /* 0x0000001170007986 */ /* 0x0003e2000c101504 */
[----:B------:R-:W-:Y:S02]  /*111f0*/  PRMT R81, R62, 0x7632, R81 ;  /* 0x000076323e517816 */ /* 0x000fe40000000051 */
[----:B------:R-:W-:Y:S01]  /*11200*/  PRMT R82, R63, 0x7632, R82 ;  /* 0x000076323f527816 */ /* 0x000fe20000000052 */
[----:B------:R2:W-:Y:S01]  /*11210*/  STG.E.U16 desc[UR4][R114.64], R19 ;  /* 0x0000001372007986 */ /* 0x0005e2000c101504 */
[----:B------:R-:W-:Y:S02]  /*11220*/  PRMT R87, R72, 0x7632, R87 ;  /* 0x0000763248577816 */ /* 0x000fe40000000057 */
[----:B------:R-:W-:Y:S01]  /*11230*/  PRMT R88, R73, 0x7632, R88 ;  /* 0x0000763249587816 */ /* 0x000fe20000000058 */
[----:B------:R-:W-:Y:S01]  /*11240*/  STG.E.U16 desc[UR4][R116.64], R21 ;  /* 0x0000001574007986 */ /* 0x000fe2000c101504 */
[----:B0-----:R-:W-:-:S02]  /*11250*/  PRMT R15, R53, 0x7632, R15 ;  /* 0x00007632350f7816 */ /* 0x001fc4000000000f */
[----:B------:R-:W-:Y:S01]  /*11260*/  PRMT R89, R74, 0x7632, R89 ;  /* 0x000076324a597816 */ /* 0x000fe20000000059 */
[----:B------:R-:W-:Y:S01]  /*11270*/  STG.E.U16 desc[UR4][R118.64], R48 ;  /* 0x0000003076007986 */ /* 0x000fe2000c101504 */
[----:B-1----:R-:W-:Y:S02]  /*11280*/  PRMT R17, R55, 0x7632, R17 ;  /* 0x0000763237117816 */ /* 0x002fe40000000011 */
[----:B------:R-:W-:Y:S01]  /*11290*/  PRMT R90, R75, 0x7632, R90 ;  /* 0x000076324b5a7816 */ /* 0x000fe2000000005a */
[----:B------:R-:W-:Y:S01]  /*112a0*/  STG.E.U16 desc[UR4][R120.64], R49 ;  /* 0x0000003178007986 */ /* 0x000fe2000c101504 */
[----:B------:R-:W-:Y:S02]  /*112b0*/  PRMT R95, R56, 0x7632, R95 ;  /* 0x00007632385f7816 */ /* 0x000fe4000000005f */
[----:B------:R-:W-:Y:S01]  /*112c0*/  PRMT R96, R57, 0x7632, R96 ;  /* 0x0000763239607816 */ /* 0x000fe20000000060 */
[----:B------:R-:W-:Y:S01]  /*112d0*/  STG.E.U16 desc[UR4][R122.64], R50 ;  /* 0x000000327a007986 */ /* 0x000fe2000c101504 */
[----:B------:R-:W-:-:S02]  /*112e0*/  PRMT R97, R58, 0x7632, R97 ;  /* 0x000076323a617816 */ /* 0x000fc40000000061 */
[----:B------:R-:W-:Y:S01]  /*112f0*/  PRMT R98, R59, 0x7632, R98 ;  /* 0x000076323b627816 */ /* 0x000fe20000000062 */
[----:B------:R-:W-:Y:S01]  /*11300*/  STG.E.U16 desc[UR4][R124.64], R51 ;  /* 0x000000337c007986 */ /* 0x000fe2000c101504 */
[----:B------:R-:W-:Y:S02]  /*11310*/  PRMT R103, R44, 0x7632, R103 ;  /* 0x000076322c677816 */ /* 0x000fe40000000067 */
        /* <DEDUP_REMOVED lines=9> */
[----:B--2---:R-:W-:Y:S01]  /*113b0*/  PRMT R114, R43, 0x7632, R114 ;  /* 0x000076322b727816 */ /* 0x004fe20000000072 */
[----:B------:R-:W-:Y:S04]  /*113c0*/  STG.E.U16 desc[UR4][R132.64], R66 ;  /* 0x0000004284007986 */ /* 0x000fe8000c101504 */
        /* <DEDUP_REMOVED lines=8> */
[----:B------:R0:W1:Y:S04]  /*11450*/  LDS.128 R16, [R3] ;  /* 0x0000000003107984 */ /* 0x0000680000000c00 */
[----:B------:R2:W-:Y:S04]  /*11460*/  STG.E.U16 desc[UR4][R150.64], R60 ;  /* 0x0000003c96007986 */ /* 0x0005e8000c101504 */
[----:B------:R2:W-:Y:S01]  /*11470*/  STG.E.U16 desc[UR4][R152.64], R61 ;  /* 0x0000003d98007986 */ /* 0x0005e2000c101504 */
[----:B0-----:R-:W-:-:S03]  /*11480*/  FSEL R3, R76, -INF , P2 ;  /* 0xff8000004c037808 */ /* 0x001fc60001000000 */
[----:B------:R2:W-:Y:S02]  /*11490*/  STG.E.U16 desc[UR4][R154.64], R62 ;  /* 0x0000003e9a007986 */ /* 0x0005e4000c101504 */
[----:B------:R-:W-:Y:S02]  /*114a0*/  FFMA R3, R3, 0.69314718246459960938, R4 ;  /* 0x3f31721803037823 */ /* 0x000fe40000000004 */
[----:B------:R2:W-:Y:S01]  /*114b0*/  STG.E.U16 desc[UR4][R156.64], R63 ;  /* 0x0000003f9c007986 */ /* 0x0005e2000c101504 */
[----:B------:R-:W0:Y:S03]  /*114c0*/  LDC R4, c[0x0][0x27c] ;  /* 0x00009f00ff047b82 */ /* 0x000e260000000800 */
[----:B------:R2:W-:Y:S04]  /*114d0*/  STG.E.U16 desc[UR4][R158.64], R79 ;  /* 0x0000004f9e007986 */ /* 0x0005e8000c101504 */
[----:B------:R2:W-:Y:S04]  /*114e0*/  STG.E.U16 desc[UR4][R160.64], R80 ;  /* 0x00000050a0007986 */ /* 0x0005e8000c101504 */
[----:B------:R2:W-:Y:S04]  /*114f0*/  STG.E.U16 desc[UR4][R162.64], R81 ;  /* 0x00000051a2007986 */ /* 0x0005e8000c101504 */
[----:B------:R2:W-:Y:S04]  /*11500*/  STG.E.U16 desc[UR4][R164.64], R82 ;  /* 0x00000052a4007986 */ /* 0x0005e8000c101504 */
[----:B------:R2:W-:Y:S04]  /*11510*/  STG.E.U16 desc[UR4][R166.64], R72 ;  /* 0x00000048a6007986 */ /* 0x0005e8000c101504 */
[----:B------:R2:W-:Y:S01]  /*11520*/  STG.E.U16 desc[UR4][R168.64], R73 ;  /* 0x00000049a8007986 */ /* 0x0005e2000c101504 */
[----:B-1----:R-:W-:-:S02]  /*11530*/  PRMT R14, R16, 0x7632, R14 ;  /* 0x00007632100e7816 */ /* 0x002fc4000000000e */
[----:B------:R-:W-:Y:S01]  /*11540*/  PRMT R15, R17, 0x7632, R15 ;  /* 0x00007632110f7816 */ /* 0x000fe2000000000f */
[----:B------:R2:W-:Y:S01]  /*11550*/  STG.E.U16 desc[UR4][R170.64], R74 ;  /* 0x0000004aaa007986 */ /* 0x0005e2000c101504 */
[----:B------:R-:W-:Y:S02]  /*11560*/  PRMT R20, R18, 0x7632, R20 ;  /* 0x0000763212147816 */ /* 0x000fe40000000014 */
[----:B------:R-:W-:Y:S01]  /*11570*/  PRMT R21, R19, 0x7632, R21 ;  /* 0x0000763213157816 */ /* 0x000fe20000000015 */
[----:B------:R2:W-:Y:S04]  /*11580*/  STG.E.U16 desc[UR4][R172.64], R75 ;  /* 0x0000004bac007986 */ /* 0x0005e8000c101504 */
        /* <DEDUP_REMOVED lines=35> */
[----:B------:R2:W-:Y:S01]  /*117c0*/  STG.E.U16 desc[UR4][R12.64], R21 ;  /* 0x000000150c007986 */ /* 0x0005e2000c101504 */
[----:B------:R-:W-:Y:S06]  /*117d0*/  BAR.SYNC.DEFER_BLOCKING 0x0 ;  /* 0x0000000000007b1d */ /* 0x000fec0000010000 */
[----:B------:R2:W-:Y:S02]  /*117e0*/  STS.64 [R0], R2 ;  /* 0x0000000200007388 */ /* 0x0005e40000000a00 */
[----:B------:R-:W-:Y:S06]  /*117f0*/  BAR.SYNC.DEFER_BLOCKING 0x0 ;  /* 0x0000000000007b1d */ /* 0x000fec0000010000 */
[----:B0-----:R-:W-:Y:S05]  /*11800*/  @P0 EXIT ;  /* 0x000000000000094d */ /* 0x001fea0003800000 */
[----:B------:R-:W0:Y:S01]  /*11810*/  LDS R5, [R5] ;  /* 0x0000000005057984 */ /* 0x000e220000000800 */
[----:B--2---:R-:W1:Y:S01]  /*11820*/  LDC.64 R6, c[0x0][0x230] ;  /* 0x00008c00ff067b82 */ /* 0x004e620000000a00 */
[----:B------:R-:W-:Y:S02]  /*11830*/  IMAD R0, R240, R4, RZ ;  /* 0x00000004f0007224 */ /* 0x000fe400078e02ff */
[C---:B------:R-:W-:Y:S02]  /*11840*/  IMAD.SHL.U32 R2, R238.reuse, 0x4, RZ ;  /* 0x00000004ee027824 */ /* 0x040fe400078e00ff */
[----:B------:R-:W-:Y:S01]  /*11850*/  IMAD.HI R4, R238, 0x4, RZ ;  /* 0x00000004ee047827 */ /* 0x000fe200078e02ff */
[----:B------:R-:W-:-:S03]  /*11860*/  SHF.L.U32 R3, R0, 0x2, RZ ;  /* 0x0000000200037819 */ /* 0x000fc600000006ff */
[----:B------:R-:W-:Y:S01]  /*11870*/  IMAD.HI R0, R0, 0x4, RZ ;  /* 0x0000000400007827 */ /* 0x000fe200078e02ff */
[----:B-1----:R-:W-:-:S04]  /*11880*/  IADD3 R2, P0, P1, R2, R6, R3 ;  /* 0x0000000602027210 */ /* 0x002fc8000791e003 */
[----:B------:R-:W-:-:S05]  /*11890*/  IADD3.X R3, R4, R7, R0, P0, P1 ;  /* 0x0000000704037210 */ /* 0x000fca00007e2400 */
[----:B0-----:R-:W-:Y:S01]  /*118a0*/  STG.E desc[UR4][R2.64], R5 ;  /* 0x0000000502007986 */ /* 0x001fe2000c101904 */
[----:B------:R-:W-:Y:S05]  /*118b0*/  EXIT ;  /* 0x000000000000794d */ /* 0x000fea0003800000 */
.L_x_2:
[----:B------:R-:W-:-:S00]  /*118c0*/  BRA `(.L_x_2) ;  /* 0xfffffffc00fc7947 */ /* 0x000fc0000383ffff */
[----:B------:R-:W-:-:S00]  /*118d0*/  NOP ;  /* 0x0000000000007918 */ /* 0x000fc00000000000 */
        /* <DEDUP_REMOVED lines=10> */
.L_x_3:


//--------------------- .nv.global.init           --------------------------
	.section	.nv.global.init,"aw",@progbits
.nv.global.init:
	.type		_$_str,@object
	.size		_$_str,(.L_0 - _$_str)
_$_str:
        /*0000*/ 	.byte	0x5f, 0x5f, 0x43, 0x55, 0x44, 0x41, 0x5f, 0x46, 0x54, 0x5a, 0x00
.L_0:


//--------------------- .nv.shared.attn_fwd       --------------------------
	.section	.nv.shared.attn_fwd,"aw",@nobits
	.sectionflags	@""
	.align	16
	.zero		1024


//--------------------- .nv.shared.reserved.0     --------------------------
	.section	.nv.shared.reserved.0,"aw",@nobits
	.weak		__nv_reservedSMEM_offset_0_alias
	.size		__nv_reservedSMEM_offset_0_alias, 0, 0
	.other		__nv_reservedSMEM_offset_0_alias,@"STO_CUDA_RESERVED_SHARED STV_DEFAULT"
__nv_reservedSMEM_offset_0_alias:
	.zero		0


//--------------------- .nv.constant0.attn_fwd    --------------------------
	.section	.nv.constant0.attn_fwd,"a",@progbits
	.sectionflags	@""
	.align	4
.nv.constant0.attn_fwd:
	.zero		664


//--------------------- SYMBOLS --------------------------

	.type		.nv.reservedSmem.offset0,@object
	.size		.nv.reservedSmem.offset0,0x4
